	.target	sm_103a

	.elftype	@"ET_EXEC"


//--------------------- .note.nv.tkinfo           --------------------------
	.section	.note.nv.tkinfo,"",@"SHT_NOTE"
	.sectionflags	@"SHF_NOTE_NV_TKINFO"
	.tkinfo
        /*0018*/ 	.word	0x00000002
        /*0030*/ 	.string	""
        /*0030*/ 	.string	"ptxas"
        /*0030*/ 	.string	"Cuda compilation tools, release 13.0, V13.0.88"
        /*0030*/ 	.string	"Build cuda_13.0.r13.0/compiler.36424714_0"
        /*0030*/ 	.string	"-arch sm_103a -m 64 "



//--------------------- .note.nv.cuinfo           --------------------------
	.section	.note.nv.cuinfo,"",@"SHT_NOTE"
	.sectionflags	@"SHF_NOTE_NV_CUINFO"
        /*0018*/ 	.short	0x0002
        /*001a*/ 	.short	0x0067
        /*001c*/ 	.short	0x0082
	.zero		2


//--------------------- .nv.info                  --------------------------
	.section	.nv.info,"",@"SHT_CUDA_INFO"
	.align	4


	//----- nvinfo : EIATTR_REGCOUNT
	.align		4
        /*0000*/ 	.byte	0x04, 0x2f
        /*0002*/ 	.short	(.L_29 - .L_28)
	.align		4
.L_28:
        /*0004*/ 	.word	index@(_ZN2at6native53_GLOBAL__N__3bfe7fd5_20_UpSampleNearest2d_cu_198c5ce233upsample_nearest2d_nhwc_out_frameIdXadL_ZNS0_37nearest_neighbor_compute_source_indexEfiiEEEEvPKT_PS3_mmmmmffm)
        /*0008*/ 	.word	0x0000001a


	//----- nvinfo : EIATTR_FRAME_SIZE
	.align		4
.L_29:
        /*000c*/ 	.byte	0x04, 0x11
        /*000e*/ 	.short	(.L_31 - .L_30)
	.align		4
.L_30:
        /*0010*/ 	.word	index@($__internal_49_$__cuda_sm20_div_u64)
        /*0014*/ 	.word	0x00000000


	//----- nvinfo : EIATTR_FRAME_SIZE
	.align		4
.L_31:
        /*0018*/ 	.byte	0x04, 0x11
        /*001a*/ 	.short	(.L_33 - .L_32)
	.align		4
.L_32:
        /*001c*/ 	.word	index@(_ZN2at6native53_GLOBAL__N__3bfe7fd5_20_UpSampleNearest2d_cu_198c5ce233upsample_nearest2d_nhwc_out_frameIdXadL_ZNS0_37nearest_neighbor_compute_source_indexEfiiEEEEvPKT_PS3_mmmmmffm)
        /*0020*/ 	.word	0x00000000


	//----- nvinfo : EIATTR_REGCOUNT
	.align		4
.L_33:
        /*0024*/ 	.byte	0x04, 0x2f
        /*0026*/ 	.short	(.L_35 - .L_34)
	.align		4
.L_34:
        /*0028*/ 	.word	index@(_ZN2at6native53_GLOBAL__N__3bfe7fd5_20_UpSampleNearest2d_cu_198c5ce233upsample_nearest2d_nhwc_out_frameIfXadL_ZNS0_37nearest_neighbor_compute_source_indexEfiiEEEEvPKT_PS3_mmmmmffm)
        /*002c*/ 	.word	0x0000001a


	//----- nvinfo : EIATTR_FRAME_SIZE
	.align		4
.L_35:
        /*0030*/ 	.byte	0x04, 0x11
        /*0032*/ 	.short	(.L_37 - .L_36)
	.align		4
.L_36:
        /*0034*/ 	.word	index@($__internal_48_$__cuda_sm20_div_u64)
        /*0038*/ 	.word	0x00000000


	//----- nvinfo : EIATTR_FRAME_SIZE
	.align		4
.L_37:
        /*003c*/ 	.byte	0x04, 0x11
        /*003e*/ 	.short	(.L_39 - .L_38)
	.align		4
.L_38:
        /*0040*/ 	.word	index@(_ZN2at6native53_GLOBAL__N__3bfe7fd5_20_UpSampleNearest2d_cu_198c5ce233upsample_nearest2d_nhwc_out_frameIfXadL_ZNS0_37nearest_neighbor_compute_source_indexEfiiEEEEvPKT_PS3_mmmmmffm)
        /*0044*/ 	.word	0x00000000


	//----- nvinfo : EIATTR_REGCOUNT
	.align		4
.L_39:
        /*0048*/ 	.byte	0x04, 0x2f
        /*004a*/ 	.short	(.L_41 - .L_40)
	.align		4
.L_40:
        /*004c*/ 	.word	index@(_ZN2at6native53_GLOBAL__N__3bfe7fd5_20_UpSampleNearest2d_cu_198c5ce233upsample_nearest2d_nhwc_out_frameIN3c104HalfEXadL_ZNS0_37nearest_neighbor_compute_source_indexEfiiEEEEvPKT_PS5_mmmmmffm)
        /*0050*/ 	.word	0x0000001a


	//----- nvinfo : EIATTR_FRAME_SIZE
	.align		4
.L_41:
        /*0054*/ 	.byte	0x04, 0x11
        /*0056*/ 	.short	(.L_43 - .L_42)
	.align		4
.L_42:
        /*0058*/ 	.word	index@($__internal_47_$__cuda_sm20_div_u64)
        /*005c*/ 	.word	0x00000000


	//----- nvinfo : EIATTR_FRAME_SIZE
	.align		4
.L_43:
        /*0060*/ 	.byte	0x04, 0x11
        /*0062*/ 	.short	(.L_45 - .L_44)
	.align		4
.L_44:
        /*0064*/ 	.word	index@(_ZN2at6native53_GLOBAL__N__3bfe7fd5_20_UpSampleNearest2d_cu_198c5ce233upsample_nearest2d_nhwc_out_frameIN3c104HalfEXadL_ZNS0_37nearest_neighbor_compute_source_indexEfiiEEEEvPKT_PS5_mmmmmffm)
        /*0068*/ 	.word	0x00000000


	//----- nvinfo : EIATTR_REGCOUNT
	.align		4
.L_45:
        /*006c*/ 	.byte	0x04, 0x2f
        /*006e*/ 	.short	(.L_47 - .L_46)
	.align		4
.L_46:
        /*0070*/ 	.word	index@(_ZN2at6native53_GLOBAL__N__3bfe7fd5_20_UpSampleNearest2d_cu_198c5ce233upsample_nearest2d_nhwc_out_frameIN3c108BFloat16EXadL_ZNS0_37nearest_neighbor_compute_source_indexEfiiEEEEvPKT_PS5_mmmmmffm)
        /*0074*/ 	.word	0x0000001a


	//----- nvinfo : EIATTR_FRAME_SIZE
	.align		4
.L_47:
        /*0078*/ 	.byte	0x04, 0x11
        /*007a*/ 	.short	(.L_49 - .L_48)
	.align		4
.L_48:
        /*007c*/ 	.word	index@($__internal_46_$__cuda_sm20_div_u64)
        /*0080*/ 	.word	0x00000000


	//----- nvinfo : EIATTR_FRAME_SIZE
	.align		4
.L_49:
        /*0084*/ 	.byte	0x04, 0x11
        /*0086*/ 	.short	(.L_51 - .L_50)
	.align		4
.L_50:
        /*0088*/ 	.word	index@(_ZN2at6native53_GLOBAL__N__3bfe7fd5_20_UpSampleNearest2d_cu_198c5ce233upsample_nearest2d_nhwc_out_frameIN3c108BFloat16EXadL_ZNS0_37nearest_neighbor_compute_source_indexEfiiEEEEvPKT_PS5_mmmmmffm)
        /*008c*/ 	.word	0x00000000


	//----- nvinfo : EIATTR_REGCOUNT
	.align		4
.L_51:
        /*0090*/ 	.byte	0x04, 0x2f
        /*0092*/ 	.short	(.L_53 - .L_52)
	.align		4
.L_52:
        /*0094*/ 	.word	index@(_ZN2at6native53_GLOBAL__N__3bfe7fd5_20_UpSampleNearest2d_cu_198c5ce233upsample_nearest2d_nhwc_out_frameIhXadL_ZNS0_37nearest_neighbor_compute_source_indexEfiiEEEEvPKT_PS3_mmmmmffm)
        /*0098*/ 	.word	0x0000001a


	//----- nvinfo : EIATTR_FRAME_SIZE
	.align		4
.L_53:
        /*009c*/ 	.byte	0x04, 0x11
        /*009e*/ 	.short	(.L_55 - .L_54)
	.align		4
.L_54:
        /*00a0*/ 	.word	index@($__internal_45_$__cuda_sm20_div_u64)
        /*00a4*/ 	.word	0x00000000


	//----- nvinfo : EIATTR_FRAME_SIZE
	.align		4
.L_55:
        /*00a8*/ 	.byte	0x04, 0x11
        /*00aa*/ 	.short	(.L_57 - .L_56)
	.align		4
.L_56:
        /*00ac*/ 	.word	index@(_ZN2at6native53_GLOBAL__N__3bfe7fd5_20_UpSampleNearest2d_cu_198c5ce233upsample_nearest2d_nhwc_out_frameIhXadL_ZNS0_37nearest_neighbor_compute_source_indexEfiiEEEEvPKT_PS3_mmmmmffm)
        /*00b0*/ 	.word	0x00000000


	//----- nvinfo : EIATTR_REGCOUNT
	.align		4
.L_57:
        /*00b4*/ 	.byte	0x04, 0x2f
        /*00b6*/ 	.short	(.L_59 - .L_58)
	.align		4
.L_58:
        /*00b8*/ 	.word	index@(_ZN2at6native53_GLOBAL__N__3bfe7fd5_20_UpSampleNearest2d_cu_198c5ce228upsample_nearest2d_out_frameIdXadL_ZNS0_37nearest_neighbor_compute_source_indexEfiiEEEEvPKT_PS3_mmmmmff)
        /*00bc*/ 	.word	0x0000001c


	//----- nvinfo : EIATTR_FRAME_SIZE
	.align		4
.L_59:
        /*00c0*/ 	.byte	0x04, 0x11
        /*00c2*/ 	.short	(.L_61 - .L_60)
	.align		4
.L_60:
        /*00c4*/ 	.word	index@(_ZN2at6native53_GLOBAL__N__3bfe7fd5_20_UpSampleNearest2d_cu_198c5ce228upsample_nearest2d_out_frameIdXadL_ZNS0_37nearest_neighbor_compute_source_indexEfiiEEEEvPKT_PS3_mmmmmff)
        /*00c8*/ 	.word	0x00000000


	//----- nvinfo : EIATTR_REGCOUNT
	.align		4
.L_61:
        /*00cc*/ 	.byte	0x04, 0x2f
        /*00ce*/ 	.short	(.L_63 - .L_62)
	.align		4
.L_62:
        /*00d0*/ 	.word	index@(_ZN2at6native53_GLOBAL__N__3bfe7fd5_20_UpSampleNearest2d_cu_198c5ce228upsample_nearest2d_out_frameIfXadL_ZNS0_37nearest_neighbor_compute_source_indexEfiiEEEEvPKT_PS3_mmmmmff)
        /*00d4*/ 	.word	0x0000001c


	//----- nvinfo : EIATTR_FRAME_SIZE
	.align		4
.L_63:
        /*00d8*/ 	.byte	0x04, 0x11
        /*00da*/ 	.short	(.L_65 - .L_64)
	.align		4
.L_64:
        /*00dc*/ 	.word	index@(_ZN2at6native53_GLOBAL__N__3bfe7fd5_20_UpSampleNearest2d_cu_198c5ce228upsample_nearest2d_out_frameIfXadL_ZNS0_37nearest_neighbor_compute_source_indexEfiiEEEEvPKT_PS3_mmmmmff)
        /*00e0*/ 	.word	0x00000000


	//----- nvinfo : EIATTR_REGCOUNT
	.align		4
.L_65:
        /*00e4*/ 	.byte	0x04, 0x2f
        /*00e6*/ 	.short	(.L_67 - .L_66)
	.align		4
.L_66:
        /*00e8*/ 	.word	index@(_ZN2at6native53_GLOBAL__N__3bfe7fd5_20_UpSampleNearest2d_cu_198c5ce228upsample_nearest2d_out_frameIN3c104HalfEXadL_ZNS0_37nearest_neighbor_compute_source_indexEfiiEEEEvPKT_PS5_mmmmmff)
        /*00ec*/ 	.word	0x0000001c


	//----- nvinfo : EIATTR_FRAME_SIZE
	.align		4
.L_67:
        /*00f0*/ 	.byte	0x04, 0x11
        /*00f2*/ 	.short	(.L_69 - .L_68)
	.align		4
.L_68:
        /*00f4*/ 	.word	index@(_ZN2at6native53_GLOBAL__N__3bfe7fd5_20_UpSampleNearest2d_cu_198c5ce228upsample_nearest2d_out_frameIN3c104HalfEXadL_ZNS0_37nearest_neighbor_compute_source_indexEfiiEEEEvPKT_PS5_mmmmmff)
        /*00f8*/ 	.word	0x00000000


	//----- nvinfo : EIATTR_REGCOUNT
	.align		4
.L_69:
        /*00fc*/ 	.byte	0x04, 0x2f
        /*00fe*/ 	.short	(.L_71 - .L_70)
	.align		4
.L_70:
        /*0100*/ 	.word	index@(_ZN2at6native53_GLOBAL__N__3bfe7fd5_20_UpSampleNearest2d_cu_198c5ce228upsample_nearest2d_out_frameIN3c108BFloat16EXadL_ZNS0_37nearest_neighbor_compute_source_indexEfiiEEEEvPKT_PS5_mmmmmff)
        /*0104*/ 	.word	0x0000001c


	//----- nvinfo : EIATTR_FRAME_SIZE
	.align		4
.L_71:
        /*0108*/ 	.byte	0x04, 0x11
        /*010a*/ 	.short	(.L_73 - .L_72)
	.align		4
.L_72:
        /*010c*/ 	.word	index@(_ZN2at6native53_GLOBAL__N__3bfe7fd5_20_UpSampleNearest2d_cu_198c5ce228upsample_nearest2d_out_frameIN3c108BFloat16EXadL_ZNS0_37nearest_neighbor_compute_source_indexEfiiEEEEvPKT_PS5_mmmmmff)
        /*0110*/ 	.word	0x00000000


	//----- nvinfo : EIATTR_REGCOUNT
	.align		4
.L_73:
        /*0114*/ 	.byte	0x04, 0x2f
        /*0116*/ 	.short	(.L_75 - .L_74)
	.align		4
.L_74:
        /*0118*/ 	.word	index@(_ZN2at6native53_GLOBAL__N__3bfe7fd5_20_UpSampleNearest2d_cu_198c5ce228upsample_nearest2d_out_frameIhXadL_ZNS0_37nearest_neighbor_compute_source_indexEfiiEEEEvPKT_PS3_mmmmmff)
        /*011c*/ 	.word	0x0000001c


	//----- nvinfo : EIATTR_FRAME_SIZE
	.align		4
.L_75:
        /*0120*/ 	.byte	0x04, 0x11
        /*0122*/ 	.short	(.L_77 - .L_76)
	.align		4
.L_76:
        /*0124*/ 	.word	index@(_ZN2at6native53_GLOBAL__N__3bfe7fd5_20_UpSampleNearest2d_cu_198c5ce228upsample_nearest2d_out_frameIhXadL_ZNS0_37nearest_neighbor_compute_source_indexEfiiEEEEvPKT_PS3_mmmmmff)
        /*0128*/ 	.word	0x00000000


	//----- nvinfo : EIATTR_REGCOUNT
	.align		4
.L_77:
        /*012c*/ 	.byte	0x04, 0x2f
        /*012e*/ 	.short	(.L_79 - .L_78)
	.align		4
.L_78:
        /*0130*/ 	.word	index@(_ZN2at6native53_GLOBAL__N__3bfe7fd5_20_UpSampleNearest2d_cu_198c5ce233upsample_nearest2d_nhwc_out_frameIdXadL_ZNS0_43nearest_neighbor_exact_compute_source_indexEfiiEEEEvPKT_PS3_mmmmmffm)
        /*0134*/ 	.word	0x0000001a


	//----- nvinfo : EIATTR_FRAME_SIZE
	.align		4
.L_79:
        /*0138*/ 	.byte	0x04, 0x11
        /*013a*/ 	.short	(.L_81 - .L_80)
	.align		4
.L_80:
        /*013c*/ 	.word	index@($__internal_44_$__cuda_sm20_div_u64)
        /*0140*/ 	.word	0x00000000


	//----- nvinfo : EIATTR_FRAME_SIZE
	.align		4
.L_81:
        /*0144*/ 	.byte	0x04, 0x11
        /*0146*/ 	.short	(.L_83 - .L_82)
	.align		4
.L_82:
        /*0148*/ 	.word	index@(_ZN2at6native53_GLOBAL__N__3bfe7fd5_20_UpSampleNearest2d_cu_198c5ce233upsample_nearest2d_nhwc_out_frameIdXadL_ZNS0_43nearest_neighbor_exact_compute_source_indexEfiiEEEEvPKT_PS3_mmmmmffm)
        /*014c*/ 	.word	0x00000000


	//----- nvinfo : EIATTR_REGCOUNT
	.align		4
.L_83:
        /*0150*/ 	.byte	0x04, 0x2f
        /*0152*/ 	.short	(.L_85 - .L_84)
	.align		4
.L_84:
        /*0154*/ 	.word	index@(_ZN2at6native53_GLOBAL__N__3bfe7fd5_20_UpSampleNearest2d_cu_198c5ce233upsample_nearest2d_nhwc_out_frameIfXadL_ZNS0_43nearest_neighbor_exact_compute_source_indexEfiiEEEEvPKT_PS3_mmmmmffm)
        /*0158*/ 	.word	0x0000001a


	//----- nvinfo : EIATTR_FRAME_SIZE
	.align		4
.L_85:
        /*015c*/ 	.byte	0x04, 0x11
        /*015e*/ 	.short	(.L_87 - .L_86)
	.align		4
.L_86:
        /*0160*/ 	.word	index@($__internal_43_$__cuda_sm20_div_u64)
        /*0164*/ 	.word	0x00000000


	//----- nvinfo : EIATTR_FRAME_SIZE
	.align		4
.L_87:
        /*0168*/ 	.byte	0x04, 0x11
        /*016a*/ 	.short	(.L_89 - .L_88)
	.align		4
.L_88:
        /*016c*/ 	.word	index@(_ZN2at6native53_GLOBAL__N__3bfe7fd5_20_UpSampleNearest2d_cu_198c5ce233upsample_nearest2d_nhwc_out_frameIfXadL_ZNS0_43nearest_neighbor_exact_compute_source_indexEfiiEEEEvPKT_PS3_mmmmmffm)
        /*0170*/ 	.word	0x00000000


	//----- nvinfo : EIATTR_REGCOUNT
	.align		4
.L_89:
        /*0174*/ 	.byte	0x04, 0x2f
        /*0176*/ 	.short	(.L_91 - .L_90)
	.align		4
.L_90:
        /*0178*/ 	.word	index@(_ZN2at6native53_GLOBAL__N__3bfe7fd5_20_UpSampleNearest2d_cu_198c5ce233upsample_nearest2d_nhwc_out_frameIN3c104HalfEXadL_ZNS0_43nearest_neighbor_exact_compute_source_indexEfiiEEEEvPKT_PS5_mmmmmffm)
        /*017c*/ 	.word	0x0000001a


	//----- nvinfo : EIATTR_FRAME_SIZE
	.align		4
.L_91:
        /*0180*/ 	.byte	0x04, 0x11
        /*0182*/ 	.short	(.L_93 - .L_92)
	.align		4
.L_92:
        /*0184*/ 	.word	index@($__internal_42_$__cuda_sm20_div_u64)
        /*0188*/ 	.word	0x00000000


	//----- nvinfo : EIATTR_FRAME_SIZE
	.align		4
.L_93:
        /*018c*/ 	.byte	0x04, 0x11
        /*018e*/ 	.short	(.L_95 - .L_94)
	.align		4
.L_94:
        /*0190*/ 	.word	index@(_ZN2at6native53_GLOBAL__N__3bfe7fd5_20_UpSampleNearest2d_cu_198c5ce233upsample_nearest2d_nhwc_out_frameIN3c104HalfEXadL_ZNS0_43nearest_neighbor_exact_compute_source_indexEfiiEEEEvPKT_PS5_mmmmmffm)
        /*0194*/ 	.word	0x00000000


	//----- nvinfo : EIATTR_REGCOUNT
	.align		4
.L_95:
        /*0198*/ 	.byte	0x04, 0x2f
        /*019a*/ 	.short	(.L_97 - .L_96)
	.align		4
.L_96:
        /*019c*/ 	.word	index@(_ZN2at6native53_GLOBAL__N__3bfe7fd5_20_UpSampleNearest2d_cu_198c5ce233upsample_nearest2d_nhwc_out_frameIN3c108BFloat16EXadL_ZNS0_43nearest_neighbor_exact_compute_source_indexEfiiEEEEvPKT_PS5_mmmmmffm)
        /*01a0*/ 	.word	0x0000001a


	//----- nvinfo : EIATTR_FRAME_SIZE
	.align		4
.L_97:
        /*01a4*/ 	.byte	0x04, 0x11
        /*01a6*/ 	.short	(.L_99 - .L_98)
	.align		4
.L_98:
        /*01a8*/ 	.word	index@($__internal_41_$__cuda_sm20_div_u64)
        /*01ac*/ 	.word	0x00000000


	//----- nvinfo : EIATTR_FRAME_SIZE
	.align		4
.L_99:
        /*01b0*/ 	.byte	0x04, 0x11
        /*01b2*/ 	.short	(.L_101 - .L_100)
	.align		4
.L_100:
        /*01b4*/ 	.word	index@(_ZN2at6native53_GLOBAL__N__3bfe7fd5_20_UpSampleNearest2d_cu_198c5ce233upsample_nearest2d_nhwc_out_frameIN3c108BFloat16EXadL_ZNS0_43nearest_neighbor_exact_compute_source_indexEfiiEEEEvPKT_PS5_mmmmmffm)
        /*01b8*/ 	.word	0x00000000


	//----- nvinfo : EIATTR_REGCOUNT
	.align		4
.L_101:
        /*01bc*/ 	.byte	0x04, 0x2f
        /*01be*/ 	.short	(.L_103 - .L_102)
	.align		4
.L_102:
        /*01c0*/ 	.word	index@(_ZN2at6native53_GLOBAL__N__3bfe7fd5_20_UpSampleNearest2d_cu_198c5ce233upsample_nearest2d_nhwc_out_frameIhXadL_ZNS0_43nearest_neighbor_exact_compute_source_indexEfiiEEEEvPKT_PS3_mmmmmffm)
        /*01c4*/ 	.word	0x0000001a


	//----- nvinfo : EIATTR_FRAME_SIZE
	.align		4
.L_103:
        /*01c8*/ 	.byte	0x04, 0x11
        /*01ca*/ 	.short	(.L_105 - .L_104)
	.align		4
.L_104:
        /*01cc*/ 	.word	index@($__internal_40_$__cuda_sm20_div_u64)
        /*01d0*/ 	.word	0x00000000


	//----- nvinfo : EIATTR_FRAME_SIZE
	.align		4
.L_105:
        /*01d4*/ 	.byte	0x04, 0x11
        /*01d6*/ 	.short	(.L_107 - .L_106)
	.align		4
.L_106:
        /*01d8*/ 	.word	index@(_ZN2at6native53_GLOBAL__N__3bfe7fd5_20_UpSampleNearest2d_cu_198c5ce233upsample_nearest2d_nhwc_out_frameIhXadL_ZNS0_43nearest_neighbor_exact_compute_source_indexEfiiEEEEvPKT_PS3_mmmmmffm)
        /*01dc*/ 	.word	0x00000000


	//----- nvinfo : EIATTR_REGCOUNT
	.align		4
.L_107:
        /*01e0*/ 	.byte	0x04, 0x2f
        /*01e2*/ 	.short	(.L_109 - .L_108)
	.align		4
.L_108:
        /*01e4*/ 	.word	index@(_ZN2at6native53_GLOBAL__N__3bfe7fd5_20_UpSampleNearest2d_cu_198c5ce228upsample_nearest2d_out_frameIdXadL_ZNS0_43nearest_neighbor_exact_compute_source_indexEfiiEEEEvPKT_PS3_mmmmmff)
        /*01e8*/ 	.word	0x0000001e


	//----- nvinfo : EIATTR_FRAME_SIZE
	.align		4
.L_109:
        /*01ec*/ 	.byte	0x04, 0x11
        /*01ee*/ 	.short	(.L_111 - .L_110)
	.align		4
.L_110:
        /*01f0*/ 	.word	index@(_ZN2at6native53_GLOBAL__N__3bfe7fd5_20_UpSampleNearest2d_cu_198c5ce228upsample_nearest2d_out_frameIdXadL_ZNS0_43nearest_neighbor_exact_compute_source_indexEfiiEEEEvPKT_PS3_mmmmmff)
        /*01f4*/ 	.word	0x00000000


	//----- nvinfo : EIATTR_REGCOUNT
	.align		4
.L_111:
        /*01f8*/ 	.byte	0x04, 0x2f
        /*01fa*/ 	.short	(.L_113 - .L_112)
	.align		4
.L_112:
        /*01fc*/ 	.word	index@(_ZN2at6native53_GLOBAL__N__3bfe7fd5_20_UpSampleNearest2d_cu_198c5ce228upsample_nearest2d_out_frameIfXadL_ZNS0_43nearest_neighbor_exact_compute_source_indexEfiiEEEEvPKT_PS3_mmmmmff)
        /*0200*/ 	.word	0x0000001e


	//----- nvinfo : EIATTR_FRAME_SIZE
	.align		4
.L_113:
        /*0204*/ 	.byte	0x04, 0x11
        /*0206*/ 	.short	(.L_115 - .L_114)
	.align		4
.L_114:
        /*0208*/ 	.word	index@(_ZN2at6native53_GLOBAL__N__3bfe7fd5_20_UpSampleNearest2d_cu_198c5ce228upsample_nearest2d_out_frameIfXadL_ZNS0_43nearest_neighbor_exact_compute_source_indexEfiiEEEEvPKT_PS3_mmmmmff)
        /*020c*/ 	.word	0x00000000


	//----- nvinfo : EIATTR_REGCOUNT
	.align		4
.L_115:
        /*0210*/ 	.byte	0x04, 0x2f
        /*0212*/ 	.short	(.L_117 - .L_116)
	.align		4
.L_116:
        /*0214*/ 	.word	index@(_ZN2at6native53_GLOBAL__N__3bfe7fd5_20_UpSampleNearest2d_cu_198c5ce228upsample_nearest2d_out_frameIN3c104HalfEXadL_ZNS0_43nearest_neighbor_exact_compute_source_indexEfiiEEEEvPKT_PS5_mmmmmff)
        /*0218*/ 	.word	0x0000001e


	//----- nvinfo : EIATTR_FRAME_SIZE
	.align		4
.L_117:
        /*021c*/ 	.byte	0x04, 0x11
        /*021e*/ 	.short	(.L_119 - .L_118)
	.align		4
.L_118:
        /*0220*/ 	.word	index@(_ZN2at6native53_GLOBAL__N__3bfe7fd5_20_UpSampleNearest2d_cu_198c5ce228upsample_nearest2d_out_frameIN3c104HalfEXadL_ZNS0_43nearest_neighbor_exact_compute_source_indexEfiiEEEEvPKT_PS5_mmmmmff)
        /*0224*/ 	.word	0x00000000


	//----- nvinfo : EIATTR_REGCOUNT
	.align		4
.L_119:
        /*0228*/ 	.byte	0x04, 0x2f
        /*022a*/ 	.short	(.L_121 - .L_120)
	.align		4
.L_120:
        /*022c*/ 	.word	index@(_ZN2at6native53_GLOBAL__N__3bfe7fd5_20_UpSampleNearest2d_cu_198c5ce228upsample_nearest2d_out_frameIN3c108BFloat16EXadL_ZNS0_43nearest_neighbor_exact_compute_source_indexEfiiEEEEvPKT_PS5_mmmmmff)
        /*0230*/ 	.word	0x0000001e


	//----- nvinfo : EIATTR_FRAME_SIZE
	.align		4
.L_121:
        /*0234*/ 	.byte	0x04, 0x11
        /*0236*/ 	.short	(.L_123 - .L_122)
	.align		4
.L_122:
        /*0238*/ 	.word	index@(_ZN2at6native53_GLOBAL__N__3bfe7fd5_20_UpSampleNearest2d_cu_198c5ce228upsample_nearest2d_out_frameIN3c108BFloat16EXadL_ZNS0_43nearest_neighbor_exact_compute_source_indexEfiiEEEEvPKT_PS5_mmmmmff)
        /*023c*/ 	.word	0x00000000


	//----- nvinfo : EIATTR_REGCOUNT
	.align		4
.L_123:
        /*0240*/ 	.byte	0x04, 0x2f
        /*0242*/ 	.short	(.L_125 - .L_124)
	.align		4
.L_124:
        /*0244*/ 	.word	index@(_ZN2at6native53_GLOBAL__N__3bfe7fd5_20_UpSampleNearest2d_cu_198c5ce228upsample_nearest2d_out_frameIhXadL_ZNS0_43nearest_neighbor_exact_compute_source_indexEfiiEEEEvPKT_PS3_mmmmmff)
        /*0248*/ 	.word	0x0000001e


	//----- nvinfo : EIATTR_FRAME_SIZE
	.align		4
.L_125:
        /*024c*/ 	.byte	0x04, 0x11
        /*024e*/ 	.short	(.L_127 - .L_126)
	.align		4
.L_126:
        /*0250*/ 	.word	index@(_ZN2at6native53_GLOBAL__N__3bfe7fd5_20_UpSampleNearest2d_cu_198c5ce228upsample_nearest2d_out_frameIhXadL_ZNS0_43nearest_neighbor_exact_compute_source_indexEfiiEEEEvPKT_PS3_mmmmmff)
        /*0254*/ 	.word	0x00000000


	//----- nvinfo : EIATTR_REGCOUNT
	.align		4
.L_127:
        /*0258*/ 	.byte	0x04, 0x2f
        /*025a*/ 	.short	(.L_129 - .L_128)
	.align		4
.L_128:
        /*025c*/ 	.word	index@(_ZN2at6native53_GLOBAL__N__3bfe7fd5_20_UpSampleNearest2d_cu_198c5ce242upsample_nearest2d_backward_nhwc_out_frameIddXadL_ZNS0_40nearest_neighbor_bw_compute_source_indexEfiiEEEEvPKT_PS3_mmmmmffm)
        /*0260*/ 	.word	0x00000020


	//----- nvinfo : EIATTR_FRAME_SIZE
	.align		4
.L_129:
        /*0264*/ 	.byte	0x04, 0x11
        /*0266*/ 	.short	(.L_131 - .L_130)
	.align		4
.L_130:
        /*0268*/ 	.word	index@($__internal_39_$__cuda_sm20_div_u64)
        /*026c*/ 	.word	0x00000010


	//----- nvinfo : EIATTR_FRAME_SIZE
	.align		4
.L_131:
        /*0270*/ 	.byte	0x04, 0x11
        /*0272*/ 	.short	(.L_133 - .L_132)
	.align		4
.L_132:
        /*0274*/ 	.word	index@(_ZN2at6native53_GLOBAL__N__3bfe7fd5_20_UpSampleNearest2d_cu_198c5ce242upsample_nearest2d_backward_nhwc_out_frameIddXadL_ZNS0_40nearest_neighbor_bw_compute_source_indexEfiiEEEEvPKT_PS3_mmmmmffm)
        /*0278*/ 	.word	0x00000010


	//----- nvinfo : EIATTR_REGCOUNT
	.align		4
.L_133:
        /*027c*/ 	.byte	0x04, 0x2f
        /*027e*/ 	.short	(.L_135 - .L_134)
	.align		4
.L_134:
        /*0280*/ 	.word	index@(_ZN2at6native53_GLOBAL__N__3bfe7fd5_20_UpSampleNearest2d_cu_198c5ce242upsample_nearest2d_backward_nhwc_out_frameIffXadL_ZNS0_40nearest_neighbor_bw_compute_source_indexEfiiEEEEvPKT_PS3_mmmmmffm)
        /*0284*/ 	.word	0x00000020


	//----- nvinfo : EIATTR_FRAME_SIZE
	.align		4
.L_135:
        /*0288*/ 	.byte	0x04, 0x11
        /*028a*/ 	.short	(.L_137 - .L_136)
	.align		4
.L_136:
        /*028c*/ 	.word	index@($__internal_38_$__cuda_sm20_div_u64)
        /*0290*/ 	.word	0x00000000


	//----- nvinfo : EIATTR_FRAME_SIZE
	.align		4
.L_137:
        /*0294*/ 	.byte	0x04, 0x11
        /*0296*/ 	.short	(.L_139 - .L_138)
	.align		4
.L_138:
        /*0298*/ 	.word	index@(_ZN2at6native53_GLOBAL__N__3bfe7fd5_20_UpSampleNearest2d_cu_198c5ce242upsample_nearest2d_backward_nhwc_out_frameIffXadL_ZNS0_40nearest_neighbor_bw_compute_source_indexEfiiEEEEvPKT_PS3_mmmmmffm)
        /*029c*/ 	.word	0x00000000


	//----- nvinfo : EIATTR_REGCOUNT
	.align		4
.L_139:
        /*02a0*/ 	.byte	0x04, 0x2f
        /*02a2*/ 	.short	(.L_141 - .L_140)
	.align		4
.L_140:
        /*02a4*/ 	.word	index@(_ZN2at6native53_GLOBAL__N__3bfe7fd5_20_UpSampleNearest2d_cu_198c5ce242upsample_nearest2d_backward_nhwc_out_frameIN3c104HalfEfXadL_ZNS0_40nearest_neighbor_bw_compute_source_indexEfiiEEEEvPKT_PS5_mmmmmffm)
        /*02a8*/ 	.word	0x00000020


	//----- nvinfo : EIATTR_FRAME_SIZE
	.align		4
.L_141:
        /*02ac*/ 	.byte	0x04, 0x11
        /*02ae*/ 	.short	(.L_143 - .L_142)
	.align		4
.L_142:
        /*02b0*/ 	.word	index@($__internal_37_$__cuda_sm20_div_u64)
        /*02b4*/ 	.word	0x00000000


	//----- nvinfo : EIATTR_FRAME_SIZE
	.align		4
.L_143:
        /*02b8*/ 	.byte	0x04, 0x11
        /*02ba*/ 	.short	(.L_145 - .L_144)
	.align		4
.L_144:
        /*02bc*/ 	.word	index@(_ZN2at6native53_GLOBAL__N__3bfe7fd5_20_UpSampleNearest2d_cu_198c5ce242upsample_nearest2d_backward_nhwc_out_frameIN3c104HalfEfXadL_ZNS0_40nearest_neighbor_bw_compute_source_indexEfiiEEEEvPKT_PS5_mmmmmffm)
        /*02c0*/ 	.word	0x00000000


	//----- nvinfo : EIATTR_REGCOUNT
	.align		4
.L_145:
        /*02c4*/ 	.byte	0x04, 0x2f
        /*02c6*/ 	.short	(.L_147 - .L_146)
	.align		4
.L_146:
        /*02c8*/ 	.word	index@(_ZN2at6native53_GLOBAL__N__3bfe7fd5_20_UpSampleNearest2d_cu_198c5ce242upsample_nearest2d_backward_nhwc_out_frameIN3c108BFloat16EfXadL_ZNS0_40nearest_neighbor_bw_compute_source_indexEfiiEEEEvPKT_PS5_mmmmmffm)
        /*02cc*/ 	.word	0x00000020


	//----- nvinfo : EIATTR_FRAME_SIZE
	.align		4
.L_147:
        /*02d0*/ 	.byte	0x04, 0x11
        /*02d2*/ 	.short	(.L_149 - .L_148)
	.align		4
.L_148:
        /*02d4*/ 	.word	index@($__internal_36_$__cuda_sm20_div_u64)
        /*02d8*/ 	.word	0x00000000


	//----- nvinfo : EIATTR_FRAME_SIZE
	.align		4
.L_149:
        /*02dc*/ 	.byte	0x04, 0x11
        /*02de*/ 	.short	(.L_151 - .L_150)
	.align		4
.L_150:
        /*02e0*/ 	.word	index@(_ZN2at6native53_GLOBAL__N__3bfe7fd5_20_UpSampleNearest2d_cu_198c5ce242upsample_nearest2d_backward_nhwc_out_frameIN3c108BFloat16EfXadL_ZNS0_40nearest_neighbor_bw_compute_source_indexEfiiEEEEvPKT_PS5_mmmmmffm)
        /*02e4*/ 	.word	0x00000000


	//----- nvinfo : EIATTR_REGCOUNT
	.align		4
.L_151:
        /*02e8*/ 	.byte	0x04, 0x2f
        /*02ea*/ 	.short	(.L_153 - .L_152)
	.align		4
.L_152:
        /*02ec*/ 	.word	index@(_ZN2at6native53_GLOBAL__N__3bfe7fd5_20_UpSampleNearest2d_cu_198c5ce242upsample_nearest2d_backward_nhwc_out_frameIhlXadL_ZNS0_40nearest_neighbor_bw_compute_source_indexEfiiEEEEvPKT_PS3_mmmmmffm)
        /*02f0*/ 	.word	0x00000020


	//----- nvinfo : EIATTR_FRAME_SIZE
	.align		4
.L_153:
        /*02f4*/ 	.byte	0x04, 0x11
        /*02f6*/ 	.short	(.L_155 - .L_154)
	.align		4
.L_154:
        /*02f8*/ 	.word	index@($__internal_35_$__cuda_sm20_div_u64)
        /*02fc*/ 	.word	0x00000000


	//----- nvinfo : EIATTR_FRAME_SIZE
	.align		4
.L_155:
        /*0300*/ 	.byte	0x04, 0x11
        /*0302*/ 	.short	(.L_157 - .L_156)
	.align		4
.L_156:
        /*0304*/ 	.word	index@(_ZN2at6native53_GLOBAL__N__3bfe7fd5_20_UpSampleNearest2d_cu_198c5ce242upsample_nearest2d_backward_nhwc_out_frameIhlXadL_ZNS0_40nearest_neighbor_bw_compute_source_indexEfiiEEEEvPKT_PS3_mmmmmffm)
        /*0308*/ 	.word	0x00000000


	//----- nvinfo : EIATTR_REGCOUNT
	.align		4
.L_157:
        /*030c*/ 	.byte	0x04, 0x2f
        /*030e*/ 	.short	(.L_159 - .L_158)
	.align		4
.L_158:
        /*0310*/ 	.word	index@(_ZN2at6native53_GLOBAL__N__3bfe7fd5_20_UpSampleNearest2d_cu_198c5ce237upsample_nearest2d_backward_out_frameIddXadL_ZNS0_40nearest_neighbor_bw_compute_source_indexEfiiEEEEvPKT_mmmmmmPS3_ff)
        /*0314*/ 	.word	0x00000020


	//----- nvinfo : EIATTR_FRAME_SIZE
	.align		4
.L_159:
        /*0318*/ 	.byte	0x04, 0x11
        /*031a*/ 	.short	(.L_161 - .L_160)
	.align		4
.L_160:
        /*031c*/ 	.word	index@($__internal_34_$__cuda_sm20_rem_u64)
        /*0320*/ 	.word	0x00000000


	//----- nvinfo : EIATTR_FRAME_SIZE
	.align		4
.L_161:
        /*0324*/ 	.byte	0x04, 0x11
        /*0326*/ 	.short	(.L_163 - .L_162)
	.align		4
.L_162:
        /*0328*/ 	.word	index@($__internal_33_$__cuda_sm20_div_u64)
        /*032c*/ 	.word	0x00000000


	//----- nvinfo : EIATTR_FRAME_SIZE
	.align		4
.L_163:
        /*0330*/ 	.byte	0x04, 0x11
        /*0332*/ 	.short	(.L_165 - .L_164)
	.align		4
.L_164:
        /*0334*/ 	.word	index@($__internal_32_$__cuda_sm20_div_s64)
        /*0338*/ 	.word	0x00000000


	//----- nvinfo : EIATTR_FRAME_SIZE
	.align		4
.L_165:
        /*033c*/ 	.byte	0x04, 0x11
        /*033e*/ 	.short	(.L_167 - .L_166)
	.align		4
.L_166:
        /*0340*/ 	.word	index@(_ZN2at6native53_GLOBAL__N__3bfe7fd5_20_UpSampleNearest2d_cu_198c5ce237upsample_nearest2d_backward_out_frameIddXadL_ZNS0_40nearest_neighbor_bw_compute_source_indexEfiiEEEEvPKT_mmmmmmPS3_ff)
        /*0344*/ 	.word	0x00000000


	//----- nvinfo : EIATTR_REGCOUNT
	.align		4
.L_167:
        /*0348*/ 	.byte	0x04, 0x2f
        /*034a*/ 	.short	(.L_169 - .L_168)
	.align		4
.L_168:
        /*034c*/ 	.word	index@(_ZN2at6native53_GLOBAL__N__3bfe7fd5_20_UpSampleNearest2d_cu_198c5ce237upsample_nearest2d_backward_out_frameIffXadL_ZNS0_40nearest_neighbor_bw_compute_source_indexEfiiEEEEvPKT_mmmmmmPS3_ff)
        /*0350*/ 	.word	0x00000020


	//----- nvinfo : EIATTR_FRAME_SIZE
	.align		4
.L_169:
        /*0354*/ 	.byte	0x04, 0x11
        /*0356*/ 	.short	(.L_171 - .L_170)
	.align		4
.L_170:
        /*0358*/ 	.word	index@($__internal_31_$__cuda_sm20_rem_u64)
        /*035c*/ 	.word	0x00000000


	//----- nvinfo : EIATTR_FRAME_SIZE
	.align		4
.L_171:
        /*0360*/ 	.byte	0x04, 0x11
        /*0362*/ 	.short	(.L_173 - .L_172)
	.align		4
.L_172:
        /*0364*/ 	.word	index@($__internal_30_$__cuda_sm20_div_u64)
        /*0368*/ 	.word	0x00000000


	//----- nvinfo : EIATTR_FRAME_SIZE
	.align		4
.L_173:
        /*036c*/ 	.byte	0x04, 0x11
        /*036e*/ 	.short	(.L_175 - .L_174)
	.align		4
.L_174:
        /*0370*/ 	.word	index@($__internal_29_$__cuda_sm20_div_s64)
        /*0374*/ 	.word	0x00000000


	//----- nvinfo : EIATTR_FRAME_SIZE
	.align		4
.L_175:
        /*0378*/ 	.byte	0x04, 0x11
        /*037a*/ 	.short	(.L_177 - .L_176)
	.align		4
.L_176:
        /*037c*/ 	.word	index@(_ZN2at6native53_GLOBAL__N__3bfe7fd5_20_UpSampleNearest2d_cu_198c5ce237upsample_nearest2d_backward_out_frameIffXadL_ZNS0_40nearest_neighbor_bw_compute_source_indexEfiiEEEEvPKT_mmmmmmPS3_ff)
        /*0380*/ 	.word	0x00000000


	//----- nvinfo : EIATTR_REGCOUNT
	.align		4
.L_177:
        /*0384*/ 	.byte	0x04, 0x2f
        /*0386*/ 	.short	(.L_179 - .L_178)
	.align		4
.L_178:
        /*0388*/ 	.word	index@(_ZN2at6native53_GLOBAL__N__3bfe7fd5_20_UpSampleNearest2d_cu_198c5ce237upsample_nearest2d_backward_out_frameIN3c104HalfEfXadL_ZNS0_40nearest_neighbor_bw_compute_source_indexEfiiEEEEvPKT_mmmmmmPS5_ff)
        /*038c*/ 	.word	0x0000001e


	//----- nvinfo : EIATTR_FRAME_SIZE
	.align		4
.L_179:
        /*0390*/ 	.byte	0x04, 0x11
        /*0392*/ 	.short	(.L_181 - .L_180)
	.align		4
.L_180:
        /*0394*/ 	.word	index@($__internal_28_$__cuda_sm20_rem_u64)
        /*0398*/ 	.word	0x00000000


	//----- nvinfo : EIATTR_FRAME_SIZE
	.align		4
.L_181:
        /*039c*/ 	.byte	0x04, 0x11
        /*039e*/ 	.short	(.L_183 - .L_182)
	.align		4
.L_182:
        /*03a0*/ 	.word	index@($__internal_27_$__cuda_sm20_div_u64)
        /*03a4*/ 	.word	0x00000000


	//----- nvinfo : EIATTR_FRAME_SIZE
	.align		4
.L_183:
        /*03a8*/ 	.byte	0x04, 0x11
        /*03aa*/ 	.short	(.L_185 - .L_184)
	.align		4
.L_184:
        /*03ac*/ 	.word	index@($__internal_26_$__cuda_sm20_div_s64)
        /*03b0*/ 	.word	0x00000000


	//----- nvinfo : EIATTR_FRAME_SIZE
	.align		4
.L_185:
        /*03b4*/ 	.byte	0x04, 0x11
        /*03b6*/ 	.short	(.L_187 - .L_186)
	.align		4
.L_186:
        /*03b8*/ 	.word	index@(_ZN2at6native53_GLOBAL__N__3bfe7fd5_20_UpSampleNearest2d_cu_198c5ce237upsample_nearest2d_backward_out_frameIN3c104HalfEfXadL_ZNS0_40nearest_neighbor_bw_compute_source_indexEfiiEEEEvPKT_mmmmmmPS5_ff)
        /*03bc*/ 	.word	0x00000000


	//----- nvinfo : EIATTR_REGCOUNT
	.align		4
.L_187:
        /*03c0*/ 	.byte	0x04, 0x2f
        /*03c2*/ 	.short	(.L_189 - .L_188)
	.align		4
.L_188:
        /*03c4*/ 	.word	index@(_ZN2at6native53_GLOBAL__N__3bfe7fd5_20_UpSampleNearest2d_cu_198c5ce237upsample_nearest2d_backward_out_frameIN3c108BFloat16EfXadL_ZNS0_40nearest_neighbor_bw_compute_source_indexEfiiEEEEvPKT_mmmmmmPS5_ff)
        /*03c8*/ 	.word	0x0000001e


	//----- nvinfo : EIATTR_FRAME_SIZE
	.align		4
.L_189:
        /*03cc*/ 	.byte	0x04, 0x11
        /*03ce*/ 	.short	(.L_191 - .L_190)
	.align		4
.L_190:
        /*03d0*/ 	.word	index@($__internal_25_$__cuda_sm20_rem_u64)
        /*03d4*/ 	.word	0x00000000


	//----- nvinfo : EIATTR_FRAME_SIZE
	.align		4
.L_191:
        /*03d8*/ 	.byte	0x04, 0x11
        /*03da*/ 	.short	(.L_193 - .L_192)
	.align		4
.L_192:
        /*03dc*/ 	.word	index@($__internal_24_$__cuda_sm20_div_u64)
        /*03e0*/ 	.word	0x00000000


	//----- nvinfo : EIATTR_FRAME_SIZE
	.align		4
.L_193:
        /*03e4*/ 	.byte	0x04, 0x11
        /*03e6*/ 	.short	(.L_195 - .L_194)
	.align		4
.L_194:
        /*03e8*/ 	.word	index@($__internal_23_$__cuda_sm20_div_s64)
        /*03ec*/ 	.word	0x00000000


	//----- nvinfo : EIATTR_FRAME_SIZE
	.align		4
.L_195:
        /*03f0*/ 	.byte	0x04, 0x11
        /*03f2*/ 	.short	(.L_197 - .L_196)
	.align		4
.L_196:
        /*03f4*/ 	.word	index@(_ZN2at6native53_GLOBAL__N__3bfe7fd5_20_UpSampleNearest2d_cu_198c5ce237upsample_nearest2d_backward_out_frameIN3c108BFloat16EfXadL_ZNS0_40nearest_neighbor_bw_compute_source_indexEfiiEEEEvPKT_mmmmmmPS5_ff)
        /*03f8*/ 	.word	0x00000000


	//----- nvinfo : EIATTR_REGCOUNT
	.align		4
.L_197:
        /*03fc*/ 	.byte	0x04, 0x2f
        /*03fe*/ 	.short	(.L_199 - .L_198)
	.align		4
.L_198:
        /*0400*/ 	.word	index@(_ZN2at6native53_GLOBAL__N__3bfe7fd5_20_UpSampleNearest2d_cu_198c5ce237upsample_nearest2d_backward_out_frameIhlXadL_ZNS0_40nearest_neighbor_bw_compute_source_indexEfiiEEEEvPKT_mmmmmmPS3_ff)
        /*0404*/ 	.word	0x0000001e


	//----- nvinfo : EIATTR_FRAME_SIZE
	.align		4
.L_199:
        /*0408*/ 	.byte	0x04, 0x11
        /*040a*/ 	.short	(.L_201 - .L_200)
	.align		4
.L_200:
        /*040c*/ 	.word	index@($__internal_22_$__cuda_sm20_rem_u64)
        /*0410*/ 	.word	0x00000000


	//----- nvinfo : EIATTR_FRAME_SIZE
	.align		4
.L_201:
        /*0414*/ 	.byte	0x04, 0x11
        /*0416*/ 	.short	(.L_203 - .L_202)
	.align		4
.L_202:
        /*0418*/ 	.word	index@($__internal_21_$__cuda_sm20_div_u64)
        /*041c*/ 	.word	0x00000000


	//----- nvinfo : EIATTR_FRAME_SIZE
	.align		4
.L_203:
        /*0420*/ 	.byte	0x04, 0x11
        /*0422*/ 	.short	(.L_205 - .L_204)
	.align		4
.L_204:
        /*0424*/ 	.word	index@($__internal_20_$__cuda_sm20_div_s64)
        /*0428*/ 	.word	0x00000000


	//----- nvinfo : EIATTR_FRAME_SIZE
	.align		4
.L_205:
        /*042c*/ 	.byte	0x04, 0x11
        /*042e*/ 	.short	(.L_207 - .L_206)
	.align		4
.L_206:
        /*0430*/ 	.word	index@(_ZN2at6native53_GLOBAL__N__3bfe7fd5_20_UpSampleNearest2d_cu_198c5ce237upsample_nearest2d_backward_out_frameIhlXadL_ZNS0_40nearest_neighbor_bw_compute_source_indexEfiiEEEEvPKT_mmmmmmPS3_ff)
        /*0434*/ 	.word	0x00000000


	//----- nvinfo : EIATTR_REGCOUNT
	.align		4
.L_207:
        /*0438*/ 	.byte	0x04, 0x2f
        /*043a*/ 	.short	(.L_209 - .L_208)
	.align		4
.L_208:
        /*043c*/ 	.word	index@(_ZN2at6native53_GLOBAL__N__3bfe7fd5_20_UpSampleNearest2d_cu_198c5ce242upsample_nearest2d_backward_nhwc_out_frameIddXadL_ZNS0_46nearest_neighbor_exact_bw_compute_source_indexEfiiEEEEvPKT_PS3_mmmmmffm)
        /*0440*/ 	.word	0x00000020


	//----- nvinfo : EIATTR_FRAME_SIZE
	.align		4
.L_209:
        /*0444*/ 	.byte	0x04, 0x11
        /*0446*/ 	.short	(.L_211 - .L_210)
	.align		4
.L_210:
        /*0448*/ 	.word	index@($__internal_19_$__cuda_sm20_div_u64)
        /*044c*/ 	.word	0x00000010


	//----- nvinfo : EIATTR_FRAME_SIZE
	.align		4
.L_211:
        /*0450*/ 	.byte	0x04, 0x11
        /*0452*/ 	.short	(.L_213 - .L_212)
	.align		4
.L_212:
        /*0454*/ 	.word	index@(_ZN2at6native53_GLOBAL__N__3bfe7fd5_20_UpSampleNearest2d_cu_198c5ce242upsample_nearest2d_backward_nhwc_out_frameIddXadL_ZNS0_46nearest_neighbor_exact_bw_compute_source_indexEfiiEEEEvPKT_PS3_mmmmmffm)
        /*0458*/ 	.word	0x00000010


	//----- nvinfo : EIATTR_REGCOUNT
	.align		4
.L_213:
        /*045c*/ 	.byte	0x04, 0x2f
        /*045e*/ 	.short	(.L_215 - .L_214)
	.align		4
.L_214:
        /*0460*/ 	.word	index@(_ZN2at6native53_GLOBAL__N__3bfe7fd5_20_UpSampleNearest2d_cu_198c5ce242upsample_nearest2d_backward_nhwc_out_frameIffXadL_ZNS0_46nearest_neighbor_exact_bw_compute_source_indexEfiiEEEEvPKT_PS3_mmmmmffm)
        /*0464*/ 	.word	0x00000020


	//----- nvinfo : EIATTR_FRAME_SIZE
	.align		4
.L_215:
        /*0468*/ 	.byte	0x04, 0x11
        /*046a*/ 	.short	(.L_217 - .L_216)
	.align		4
.L_216:
        /*046c*/ 	.word	index@($__internal_18_$__cuda_sm20_div_u64)
        /*0470*/ 	.word	0x00000000


	//----- nvinfo : EIATTR_FRAME_SIZE
	.align		4
.L_217:
        /*0474*/ 	.byte	0x04, 0x11
        /*0476*/ 	.short	(.L_219 - .L_218)
	.align		4
.L_218:
        /*0478*/ 	.word	index@(_ZN2at6native53_GLOBAL__N__3bfe7fd5_20_UpSampleNearest2d_cu_198c5ce242upsample_nearest2d_backward_nhwc_out_frameIffXadL_ZNS0_46nearest_neighbor_exact_bw_compute_source_indexEfiiEEEEvPKT_PS3_mmmmmffm)
        /*047c*/ 	.word	0x00000000


	//----- nvinfo : EIATTR_REGCOUNT
	.align		4
.L_219:
        /*0480*/ 	.byte	0x04, 0x2f
        /*0482*/ 	.short	(.L_221 - .L_220)
	.align		4
.L_220:
        /*0484*/ 	.word	index@(_ZN2at6native53_GLOBAL__N__3bfe7fd5_20_UpSampleNearest2d_cu_198c5ce242upsample_nearest2d_backward_nhwc_out_frameIN3c104HalfEfXadL_ZNS0_46nearest_neighbor_exact_bw_compute_source_indexEfiiEEEEvPKT_PS5_mmmmmffm)
        /*0488*/ 	.word	0x00000020


	//----- nvinfo : EIATTR_FRAME_SIZE
	.align		4
.L_221:
        /*048c*/ 	.byte	0x04, 0x11
        /*048e*/ 	.short	(.L_223 - .L_222)
	.align		4
.L_222:
        /*0490*/ 	.word	index@($__internal_17_$__cuda_sm20_div_u64)
        /*0494*/ 	.word	0x00000000


	//----- nvinfo : EIATTR_FRAME_SIZE
	.align		4
.L_223:
        /*0498*/ 	.byte	0x04, 0x11
        /*049a*/ 	.short	(.L_225 - .L_224)
	.align		4
.L_224:
        /*049c*/ 	.word	index@(_ZN2at6native53_GLOBAL__N__3bfe7fd5_20_UpSampleNearest2d_cu_198c5ce242upsample_nearest2d_backward_nhwc_out_frameIN3c104HalfEfXadL_ZNS0_46nearest_neighbor_exact_bw_compute_source_indexEfiiEEEEvPKT_PS5_mmmmmffm)
        /*04a0*/ 	.word	0x00000000


	//----- nvinfo : EIATTR_REGCOUNT
	.align		4
.L_225:
        /*04a4*/ 	.byte	0x04, 0x2f
        /*04a6*/ 	.short	(.L_227 - .L_226)
	.align		4
.L_226:
        /*04a8*/ 	.word	index@(_ZN2at6native53_GLOBAL__N__3bfe7fd5_20_UpSampleNearest2d_cu_198c5ce242upsample_nearest2d_backward_nhwc_out_frameIN3c108BFloat16EfXadL_ZNS0_46nearest_neighbor_exact_bw_compute_source_indexEfiiEEEEvPKT_PS5_mmmmmffm)
        /*04ac*/ 	.word	0x00000020


	//----- nvinfo : EIATTR_FRAME_SIZE
	.align		4
.L_227:
        /*04b0*/ 	.byte	0x04, 0x11
        /*04b2*/ 	.short	(.L_229 - .L_228)
	.align		4
.L_228:
        /*04b4*/ 	.word	index@($__internal_16_$__cuda_sm20_div_u64)
        /*04b8*/ 	.word	0x00000000


	//----- nvinfo : EIATTR_FRAME_SIZE
	.align		4
.L_229:
        /*04bc*/ 	.byte	0x04, 0x11
        /*04be*/ 	.short	(.L_231 - .L_230)
	.align		4
.L_230:
        /*04c0*/ 	.word	index@(_ZN2at6native53_GLOBAL__N__3bfe7fd5_20_UpSampleNearest2d_cu_198c5ce242upsample_nearest2d_backward_nhwc_out_frameIN3c108BFloat16EfXadL_ZNS0_46nearest_neighbor_exact_bw_compute_source_indexEfiiEEEEvPKT_PS5_mmmmmffm)
        /*04c4*/ 	.word	0x00000000


	//----- nvinfo : EIATTR_REGCOUNT
	.align		4
.L_231:
        /*04c8*/ 	.byte	0x04, 0x2f
        /*04ca*/ 	.short	(.L_233 - .L_232)
	.align		4
.L_232:
        /*04cc*/ 	.word	index@(_ZN2at6native53_GLOBAL__N__3bfe7fd5_20_UpSampleNearest2d_cu_198c5ce242upsample_nearest2d_backward_nhwc_out_frameIhlXadL_ZNS0_46nearest_neighbor_exact_bw_compute_source_indexEfiiEEEEvPKT_PS3_mmmmmffm)
        /*04d0*/ 	.word	0x00000020


	//----- nvinfo : EIATTR_FRAME_SIZE
	.align		4
.L_233:
        /*04d4*/ 	.byte	0x04, 0x11
        /*04d6*/ 	.short	(.L_235 - .L_234)
	.align		4
.L_234:
        /*04d8*/ 	.word	index@($__internal_15_$__cuda_sm20_div_u64)
        /*04dc*/ 	.word	0x00000000


	//----- nvinfo : EIATTR_FRAME_SIZE
	.align		4
.L_235:
        /*04e0*/ 	.byte	0x04, 0x11
        /*04e2*/ 	.short	(.L_237 - .L_236)
	.align		4
.L_236:
        /*04e4*/ 	.word	index@(_ZN2at6native53_GLOBAL__N__3bfe7fd5_20_UpSampleNearest2d_cu_198c5ce242upsample_nearest2d_backward_nhwc_out_frameIhlXadL_ZNS0_46nearest_neighbor_exact_bw_compute_source_indexEfiiEEEEvPKT_PS3_mmmmmffm)
        /*04e8*/ 	.word	0x00000000


	//----- nvinfo : EIATTR_REGCOUNT
	.align		4
.L_237:
        /*04ec*/ 	.byte	0x04, 0x2f
        /*04ee*/ 	.short	(.L_239 - .L_238)
	.align		4
.L_238:
        /*04f0*/ 	.word	index@(_ZN2at6native53_GLOBAL__N__3bfe7fd5_20_UpSampleNearest2d_cu_198c5ce237upsample_nearest2d_backward_out_frameIddXadL_ZNS0_46nearest_neighbor_exact_bw_compute_source_indexEfiiEEEEvPKT_mmmmmmPS3_ff)
        /*04f4*/ 	.word	0x00000020


	//----- nvinfo : EIATTR_FRAME_SIZE
	.align		4
.L_239:
        /*04f8*/ 	.byte	0x04, 0x11
        /*04fa*/ 	.short	(.L_241 - .L_240)
	.align		4
.L_240:
        /*04fc*/ 	.word	index@($__internal_14_$__cuda_sm20_rem_u64)
        /*0500*/ 	.word	0x00000000


	//----- nvinfo : EIATTR_FRAME_SIZE
	.align		4
.L_241:
        /*0504*/ 	.byte	0x04, 0x11
        /*0506*/ 	.short	(.L_243 - .L_242)
	.align		4
.L_242:
        /*0508*/ 	.word	index@($__internal_13_$__cuda_sm20_div_u64)
        /*050c*/ 	.word	0x00000000


	//----- nvinfo : EIATTR_FRAME_SIZE
	.align		4
.L_243:
        /*0510*/ 	.byte	0x04, 0x11
        /*0512*/ 	.short	(.L_245 - .L_244)
	.align		4
.L_244:
        /*0514*/ 	.word	index@($__internal_12_$__cuda_sm20_div_s64)
        /*0518*/ 	.word	0x00000000


	//----- nvinfo : EIATTR_FRAME_SIZE
	.align		4
.L_245:
        /*051c*/ 	.byte	0x04, 0x11
        /*051e*/ 	.short	(.L_247 - .L_246)
	.align		4
.L_246:
        /*0520*/ 	.word	index@(_ZN2at6native53_GLOBAL__N__3bfe7fd5_20_UpSampleNearest2d_cu_198c5ce237upsample_nearest2d_backward_out_frameIddXadL_ZNS0_46nearest_neighbor_exact_bw_compute_source_indexEfiiEEEEvPKT_mmmmmmPS3_ff)
        /*0524*/ 	.word	0x00000000


	//----- nvinfo : EIATTR_REGCOUNT
	.align		4
.L_247:
        /*0528*/ 	.byte	0x04, 0x2f
        /*052a*/ 	.short	(.L_249 - .L_248)
	.align		4
.L_248:
        /*052c*/ 	.word	index@(_ZN2at6native53_GLOBAL__N__3bfe7fd5_20_UpSampleNearest2d_cu_198c5ce237upsample_nearest2d_backward_out_frameIffXadL_ZNS0_46nearest_neighbor_exact_bw_compute_source_indexEfiiEEEEvPKT_mmmmmmPS3_ff)
        /*0530*/ 	.word	0x00000020


	//----- nvinfo : EIATTR_FRAME_SIZE
	.align		4
.L_249:
        /*0534*/ 	.byte	0x04, 0x11
        /*0536*/ 	.short	(.L_251 - .L_250)
	.align		4
.L_250:
        /*0538*/ 	.word	index@($__internal_11_$__cuda_sm20_rem_u64)
        /*053c*/ 	.word	0x00000000


	//----- nvinfo : EIATTR_FRAME_SIZE
	.align		4
.L_251:
        /*0540*/ 	.byte	0x04, 0x11
        /*0542*/ 	.short	(.L_253 - .L_252)
	.align		4
.L_252:
        /*0544*/ 	.word	index@($__internal_10_$__cuda_sm20_div_u64)
        /*0548*/ 	.word	0x00000000


	//----- nvinfo : EIATTR_FRAME_SIZE
	.align		4
.L_253:
        /*054c*/ 	.byte	0x04, 0x11
        /*054e*/ 	.short	(.L_255 - .L_254)
	.align		4
.L_254:
        /*0550*/ 	.word	index@($__internal_9_$__cuda_sm20_div_s64)
        /*0554*/ 	.word	0x00000000


	//----- nvinfo : EIATTR_FRAME_SIZE
	.align		4
.L_255:
        /*0558*/ 	.byte	0x04, 0x11
        /*055a*/ 	.short	(.L_257 - .L_256)
	.align		4
.L_256:
        /*055c*/ 	.word	index@(_ZN2at6native53_GLOBAL__N__3bfe7fd5_20_UpSampleNearest2d_cu_198c5ce237upsample_nearest2d_backward_out_frameIffXadL_ZNS0_46nearest_neighbor_exact_bw_compute_source_indexEfiiEEEEvPKT_mmmmmmPS3_ff)
        /*0560*/ 	.word	0x00000000


	//----- nvinfo : EIATTR_REGCOUNT
	.align		4
.L_257:
        /*0564*/ 	.byte	0x04, 0x2f
        /*0566*/ 	.short	(.L_259 - .L_258)
	.align		4
.L_258:
        /*0568*/ 	.word	index@(_ZN2at6native53_GLOBAL__N__3bfe7fd5_20_UpSampleNearest2d_cu_198c5ce237upsample_nearest2d_backward_out_frameIN3c104HalfEfXadL_ZNS0_46nearest_neighbor_exact_bw_compute_source_indexEfiiEEEEvPKT_mmmmmmPS5_ff)
        /*056c*/ 	.word	0x0000001e


	//----- nvinfo : EIATTR_FRAME_SIZE
	.align		4
.L_259:
        /*0570*/ 	.byte	0x04, 0x11
        /*0572*/ 	.short	(.L_261 - .L_260)
	.align		4
.L_260:
        /*0574*/ 	.word	index@($__internal_8_$__cuda_sm20_rem_u64)
        /*0578*/ 	.word	0x00000000


	//----- nvinfo : EIATTR_FRAME_SIZE
	.align		4
.L_261:
        /*057c*/ 	.byte	0x04, 0x11
        /*057e*/ 	.short	(.L_263 - .L_262)
	.align		4
.L_262:
        /*0580*/ 	.word	index@($__internal_7_$__cuda_sm20_div_u64)
        /*0584*/ 	.word	0x00000000


	//----- nvinfo : EIATTR_FRAME_SIZE
	.align		4
.L_263:
        /*0588*/ 	.byte	0x04, 0x11
        /*058a*/ 	.short	(.L_265 - .L_264)
	.align		4
.L_264:
        /*058c*/ 	.word	index@($__internal_6_$__cuda_sm20_div_s64)
        /*0590*/ 	.word	0x00000000


	//----- nvinfo : EIATTR_FRAME_SIZE
	.align		4
.L_265:
        /*0594*/ 	.byte	0x04, 0x11
        /*0596*/ 	.short	(.L_267 - .L_266)
	.align		4
.L_266:
        /*0598*/ 	.word	index@(_ZN2at6native53_GLOBAL__N__3bfe7fd5_20_UpSampleNearest2d_cu_198c5ce237upsample_nearest2d_backward_out_frameIN3c104HalfEfXadL_ZNS0_46nearest_neighbor_exact_bw_compute_source_indexEfiiEEEEvPKT_mmmmmmPS5_ff)
        /*059c*/ 	.word	0x00000000


	//----- nvinfo : EIATTR_REGCOUNT
	.align		4
.L_267:
        /*05a0*/ 	.byte	0x04, 0x2f
        /*05a2*/ 	.short	(.L_269 - .L_268)
	.align		4
.L_268:
        /*05a4*/ 	.word	index@(_ZN2at6native53_GLOBAL__N__3bfe7fd5_20_UpSampleNearest2d_cu_198c5ce237upsample_nearest2d_backward_out_frameIN3c108BFloat16EfXadL_ZNS0_46nearest_neighbor_exact_bw_compute_source_indexEfiiEEEEvPKT_mmmmmmPS5_ff)
        /*05a8*/ 	.word	0x0000001e


	//----- nvinfo : EIATTR_FRAME_SIZE
	.align		4
.L_269:
        /*05ac*/ 	.byte	0x04, 0x11
        /*05ae*/ 	.short	(.L_271 - .L_270)
	.align		4
.L_270:
        /*05b0*/ 	.word	index@($__internal_5_$__cuda_sm20_rem_u64)
        /*05b4*/ 	.word	0x00000000


	//----- nvinfo : EIATTR_FRAME_SIZE
	.align		4
.L_271:
        /*05b8*/ 	.byte	0x04, 0x11
        /*05ba*/ 	.short	(.L_273 - .L_272)
	.align		4
.L_272:
        /*05bc*/ 	.word	index@($__internal_4_$__cuda_sm20_div_u64)
        /*05c0*/ 	.word	0x00000000


	//----- nvinfo : EIATTR_FRAME_SIZE
	.align		4
.L_273:
        /*05c4*/ 	.byte	0x04, 0x11
        /*05c6*/ 	.short	(.L_275 - .L_274)
	.align		4
.L_274:
        /*05c8*/ 	.word	index@($__internal_3_$__cuda_sm20_div_s64)
        /*05cc*/ 	.word	0x00000000


	//----- nvinfo : EIATTR_FRAME_SIZE
	.align		4
.L_275:
        /*05d0*/ 	.byte	0x04, 0x11
        /*05d2*/ 	.short	(.L_277 - .L_276)
	.align		4
.L_276:
        /*05d4*/ 	.word	index@(_ZN2at6native53_GLOBAL__N__3bfe7fd5_20_UpSampleNearest2d_cu_198c5ce237upsample_nearest2d_backward_out_frameIN3c108BFloat16EfXadL_ZNS0_46nearest_neighbor_exact_bw_compute_source_indexEfiiEEEEvPKT_mmmmmmPS5_ff)
        /*05d8*/ 	.word	0x00000000


	//----- nvinfo : EIATTR_REGCOUNT
	.align		4
.L_277:
        /*05dc*/ 	.byte	0x04, 0x2f
        /*05de*/ 	.short	(.L_279 - .L_278)
	.align		4
.L_278:
        /*05e0*/ 	.word	index@(_ZN2at6native53_GLOBAL__N__3bfe7fd5_20_UpSampleNearest2d_cu_198c5ce237upsample_nearest2d_backward_out_frameIhlXadL_ZNS0_46nearest_neighbor_exact_bw_compute_source_indexEfiiEEEEvPKT_mmmmmmPS3_ff)
        /*05e4*/ 	.word	0x0000001e


	//----- nvinfo : EIATTR_FRAME_SIZE
	.align		4
.L_279:
        /*05e8*/ 	.byte	0x04, 0x11
        /*05ea*/ 	.short	(.L_281 - .L_280)
	.align		4
.L_280:
        /*05ec*/ 	.word	index@($__internal_2_$__cuda_sm20_rem_u64)
        /*05f0*/ 	.word	0x00000000


	//----- nvinfo : EIATTR_FRAME_SIZE
	.align		4
.L_281:
        /*05f4*/ 	.byte	0x04, 0x11
        /*05f6*/ 	.short	(.L_283 - .L_282)
	.align		4
.L_282:
        /*05f8*/ 	.word	index@($__internal_1_$__cuda_sm20_div_u64)
        /*05fc*/ 	.word	0x00000000


	//----- nvinfo : EIATTR_FRAME_SIZE
	.align		4
.L_283:
        /*0600*/ 	.byte	0x04, 0x11
        /*0602*/ 	.short	(.L_285 - .L_284)
	.align		4
.L_284:
        /*0604*/ 	.word	index@($__internal_0_$__cuda_sm20_div_s64)
        /*0608*/ 	.word	0x00000000


	//----- nvinfo : EIATTR_FRAME_SIZE
	.align		4
.L_285:
        /*060c*/ 	.byte	0x04, 0x11
        /*060e*/ 	.short	(.L_287 - .L_286)
	.align		4
.L_286:
        /*0610*/ 	.word	index@(_ZN2at6native53_GLOBAL__N__3bfe7fd5_20_UpSampleNearest2d_cu_198c5ce237upsample_nearest2d_backward_out_frameIhlXadL_ZNS0_46nearest_neighbor_exact_bw_compute_source_indexEfiiEEEEvPKT_mmmmmmPS3_ff)
        /*0614*/ 	.word	0x00000000


	//----- nvinfo : EIATTR_MIN_STACK_SIZE
	.align		4
.L_287:
        /*0618*/ 	.byte	0x04, 0x12
        /*061a*/ 	.short	(.L_289 - .L_288)
	.align		4
.L_288:
        /*061c*/ 	.word	index@(_ZN2at6native53_GLOBAL__N__3bfe7fd5_20_UpSampleNearest2d_cu_198c5ce237upsample_nearest2d_backward_out_frameIhlXadL_ZNS0_46nearest_neighbor_exact_bw_compute_source_indexEfiiEEEEvPKT_mmmmmmPS3_ff)
        /*0620*/ 	.word	0x00000000


	//----- nvinfo : EIATTR_MIN_STACK_SIZE
	.align		4
.L_289:
        /*0624*/ 	.byte	0x04, 0x12
        /*0626*/ 	.short	(.L_291 - .L_290)
	.align		4
.L_290:
        /*0628*/ 	.word	index@(_ZN2at6native53_GLOBAL__N__3bfe7fd5_20_UpSampleNearest2d_cu_198c5ce237upsample_nearest2d_backward_out_frameIN3c108BFloat16EfXadL_ZNS0_46nearest_neighbor_exact_bw_compute_source_indexEfiiEEEEvPKT_mmmmmmPS5_ff)
        /*062c*/ 	.word	0x00000000


	//----- nvinfo : EIATTR_MIN_STACK_SIZE
	.align		4
.L_291:
        /*0630*/ 	.byte	0x04, 0x12
        /*0632*/ 	.short	(.L_293 - .L_292)
	.align		4
.L_292:
        /*0634*/ 	.word	index@(_ZN2at6native53_GLOBAL__N__3bfe7fd5_20_UpSampleNearest2d_cu_198c5ce237upsample_nearest2d_backward_out_frameIN3c104HalfEfXadL_ZNS0_46nearest_neighbor_exact_bw_compute_source_indexEfiiEEEEvPKT_mmmmmmPS5_ff)
        /*0638*/ 	.word	0x00000000


	//----- nvinfo : EIATTR_MIN_STACK_SIZE
	.align		4
.L_293:
        /*063c*/ 	.byte	0x04, 0x12
        /*063e*/ 	.short	(.L_295 - .L_294)
	.align		4
.L_294:
        /*0640*/ 	.word	index@(_ZN2at6native53_GLOBAL__N__3bfe7fd5_20_UpSampleNearest2d_cu_198c5ce237upsample_nearest2d_backward_out_frameIffXadL_ZNS0_46nearest_neighbor_exact_bw_compute_source_indexEfiiEEEEvPKT_mmmmmmPS3_ff)
        /*0644*/ 	.word	0x00000000


	//----- nvinfo : EIATTR_MIN_STACK_SIZE
	.align		4
.L_295:
        /*0648*/ 	.byte	0x04, 0x12
        /*064a*/ 	.short	(.L_297 - .L_296)
	.align		4
.L_296:
        /*064c*/ 	.word	index@(_ZN2at6native53_GLOBAL__N__3bfe7fd5_20_UpSampleNearest2d_cu_198c5ce237upsample_nearest2d_backward_out_frameIddXadL_ZNS0_46nearest_neighbor_exact_bw_compute_source_indexEfiiEEEEvPKT_mmmmmmPS3_ff)
        /*0650*/ 	.word	0x00000000


	//----- nvinfo : EIATTR_MIN_STACK_SIZE
	.align		4
.L_297:
        /*0654*/ 	.byte	0x04, 0x12
        /*0656*/ 	.short	(.L_299 - .L_298)
	.align		4
.L_298:
        /*0658*/ 	.word	index@(_ZN2at6native53_GLOBAL__N__3bfe7fd5_20_UpSampleNearest2d_cu_198c5ce242upsample_nearest2d_backward_nhwc_out_frameIhlXadL_ZNS0_46nearest_neighbor_exact_bw_compute_source_indexEfiiEEEEvPKT_PS3_mmmmmffm)
        /*065c*/ 	.word	0x00000000


	//----- nvinfo : EIATTR_MIN_STACK_SIZE
	.align		4
.L_299:
        /*0660*/ 	.byte	0x04, 0x12
        /*0662*/ 	.short	(.L_301 - .L_300)
	.align		4
.L_300:
        /*0664*/ 	.word	index@(_ZN2at6native53_GLOBAL__N__3bfe7fd5_20_UpSampleNearest2d_cu_198c5ce242upsample_nearest2d_backward_nhwc_out_frameIN3c108BFloat16EfXadL_ZNS0_46nearest_neighbor_exact_bw_compute_source_indexEfiiEEEEvPKT_PS5_mmmmmffm)
        /*0668*/ 	.word	0x00000000


	//----- nvinfo : EIATTR_MIN_STACK_SIZE
	.align		4
.L_301:
        /*066c*/ 	.byte	0x04, 0x12
        /*066e*/ 	.short	(.L_303 - .L_302)
	.align		4
.L_302:
        /*0670*/ 	.word	index@(_ZN2at6native53_GLOBAL__N__3bfe7fd5_20_UpSampleNearest2d_cu_198c5ce242upsample_nearest2d_backward_nhwc_out_frameIN3c104HalfEfXadL_ZNS0_46nearest_neighbor_exact_bw_compute_source_indexEfiiEEEEvPKT_PS5_mmmmmffm)
        /*0674*/ 	.word	0x00000000


	//----- nvinfo : EIATTR_MIN_STACK_SIZE
	.align		4
.L_303:
        /*0678*/ 	.byte	0x04, 0x12
        /*067a*/ 	.short	(.L_305 - .L_304)
	.align		4
.L_304:
        /*067c*/ 	.word	index@(_ZN2at6native53_GLOBAL__N__3bfe7fd5_20_UpSampleNearest2d_cu_198c5ce242upsample_nearest2d_backward_nhwc_out_frameIffXadL_ZNS0_46nearest_neighbor_exact_bw_compute_source_indexEfiiEEEEvPKT_PS3_mmmmmffm)
        /*0680*/ 	.word	0x00000000


	//----- nvinfo : EIATTR_MIN_STACK_SIZE
	.align		4
.L_305:
        /*0684*/ 	.byte	0x04, 0x12
        /*0686*/ 	.short	(.L_307 - .L_306)
	.align		4
.L_306:
        /*0688*/ 	.word	index@(_ZN2at6native53_GLOBAL__N__3bfe7fd5_20_UpSampleNearest2d_cu_198c5ce242upsample_nearest2d_backward_nhwc_out_frameIddXadL_ZNS0_46nearest_neighbor_exact_bw_compute_source_indexEfiiEEEEvPKT_PS3_mmmmmffm)
        /*068c*/ 	.word	0x00000010


	//----- nvinfo : EIATTR_MIN_STACK_SIZE
	.align		4
.L_307:
        /*0690*/ 	.byte	0x04, 0x12
        /*0692*/ 	.short	(.L_309 - .L_308)
	.align		4
.L_308:
        /*0694*/ 	.word	index@(_ZN2at6native53_GLOBAL__N__3bfe7fd5_20_UpSampleNearest2d_cu_198c5ce237upsample_nearest2d_backward_out_frameIhlXadL_ZNS0_40nearest_neighbor_bw_compute_source_indexEfiiEEEEvPKT_mmmmmmPS3_ff)
        /*0698*/ 	.word	0x00000000


	//----- nvinfo : EIATTR_MIN_STACK_SIZE
	.align		4
.L_309:
        /*069c*/ 	.byte	0x04, 0x12
        /*069e*/ 	.short	(.L_311 - .L_310)
	.align		4
.L_310:
        /*06a0*/ 	.word	index@(_ZN2at6native53_GLOBAL__N__3bfe7fd5_20_UpSampleNearest2d_cu_198c5ce237upsample_nearest2d_backward_out_frameIN3c108BFloat16EfXadL_ZNS0_40nearest_neighbor_bw_compute_source_indexEfiiEEEEvPKT_mmmmmmPS5_ff)
        /*06a4*/ 	.word	0x00000000


	//----- nvinfo : EIATTR_MIN_STACK_SIZE
	.align		4
.L_311:
        /*06a8*/ 	.byte	0x04, 0x12
        /*06aa*/ 	.short	(.L_313 - .L_312)
	.align		4
.L_312:
        /*06ac*/ 	.word	index@(_ZN2at6native53_GLOBAL__N__3bfe7fd5_20_UpSampleNearest2d_cu_198c5ce237upsample_nearest2d_backward_out_frameIN3c104HalfEfXadL_ZNS0_40nearest_neighbor_bw_compute_source_indexEfiiEEEEvPKT_mmmmmmPS5_ff)
        /*06b0*/ 	.word	0x00000000


	//----- nvinfo : EIATTR_MIN_STACK_SIZE
	.align		4
.L_313:
        /*06b4*/ 	.byte	0x04, 0x12
        /*06b6*/ 	.short	(.L_315 - .L_314)
	.align		4
.L_314:
        /*06b8*/ 	.word	index@(_ZN2at6native53_GLOBAL__N__3bfe7fd5_20_UpSampleNearest2d_cu_198c5ce237upsample_nearest2d_backward_out_frameIffXadL_ZNS0_40nearest_neighbor_bw_compute_source_indexEfiiEEEEvPKT_mmmmmmPS3_ff)
        /*06bc*/ 	.word	0x00000000


	//----- nvinfo : EIATTR_MIN_STACK_SIZE
	.align		4
.L_315:
        /*06c0*/ 	.byte	0x04, 0x12
        /*06c2*/ 	.short	(.L_317 - .L_316)
	.align		4
.L_316:
        /*06c4*/ 	.word	index@(_ZN2at6native53_GLOBAL__N__3bfe7fd5_20_UpSampleNearest2d_cu_198c5ce237upsample_nearest2d_backward_out_frameIddXadL_ZNS0_40nearest_neighbor_bw_compute_source_indexEfiiEEEEvPKT_mmmmmmPS3_ff)
        /*06c8*/ 	.word	0x00000000


	//----- nvinfo : EIATTR_MIN_STACK_SIZE
	.align		4
.L_317:
        /*06cc*/ 	.byte	0x04, 0x12
        /*06ce*/ 	.short	(.L_319 - .L_318)
	.align		4
.L_318:
        /*06d0*/ 	.word	index@(_ZN2at6native53_GLOBAL__N__3bfe7fd5_20_UpSampleNearest2d_cu_198c5ce242upsample_nearest2d_backward_nhwc_out_frameIhlXadL_ZNS0_40nearest_neighbor_bw_compute_source_indexEfiiEEEEvPKT_PS3_mmmmmffm)
        /*06d4*/ 	.word	0x00000000


	//----- nvinfo : EIATTR_MIN_STACK_SIZE
	.align		4
.L_319:
        /*06d8*/ 	.byte	0x04, 0x12
        /*06da*/ 	.short	(.L_321 - .L_320)
	.align		4
.L_320:
        /*06dc*/ 	.word	index@(_ZN2at6native53_GLOBAL__N__3bfe7fd5_20_UpSampleNearest2d_cu_198c5ce242upsample_nearest2d_backward_nhwc_out_frameIN3c108BFloat16EfXadL_ZNS0_40nearest_neighbor_bw_compute_source_indexEfiiEEEEvPKT_PS5_mmmmmffm)
        /*06e0*/ 	.word	0x00000000


	//----- nvinfo : EIATTR_MIN_STACK_SIZE
	.align		4
.L_321:
        /*06e4*/ 	.byte	0x04, 0x12
        /*06e6*/ 	.short	(.L_323 - .L_322)
	.align		4
.L_322:
        /*06e8*/ 	.word	index@(_ZN2at6native53_GLOBAL__N__3bfe7fd5_20_UpSampleNearest2d_cu_198c5ce242upsample_nearest2d_backward_nhwc_out_frameIN3c104HalfEfXadL_ZNS0_40nearest_neighbor_bw_compute_source_indexEfiiEEEEvPKT_PS5_mmmmmffm)
        /*06ec*/ 	.word	0x00000000


	//----- nvinfo : EIATTR_MIN_STACK_SIZE
	.align		4
.L_323:
        /*06f0*/ 	.byte	0x04, 0x12
        /*06f2*/ 	.short	(.L_325 - .L_324)
	.align		4
.L_324:
        /*06f4*/ 	.word	index@(_ZN2at6native53_GLOBAL__N__3bfe7fd5_20_UpSampleNearest2d_cu_198c5ce242upsample_nearest2d_backward_nhwc_out_frameIffXadL_ZNS0_40nearest_neighbor_bw_compute_source_indexEfiiEEEEvPKT_PS3_mmmmmffm)
        /*06f8*/ 	.word	0x00000000


	//----- nvinfo : EIATTR_MIN_STACK_SIZE
	.align		4
.L_325:
        /*06fc*/ 	.byte	0x04, 0x12
        /*06fe*/ 	.short	(.L_327 - .L_326)
	.align		4
.L_326:
        /*0700*/ 	.word	index@(_ZN2at6native53_GLOBAL__N__3bfe7fd5_20_UpSampleNearest2d_cu_198c5ce242upsample_nearest2d_backward_nhwc_out_frameIddXadL_ZNS0_40nearest_neighbor_bw_compute_source_indexEfiiEEEEvPKT_PS3_mmmmmffm)
        /*0704*/ 	.word	0x00000010


	//----- nvinfo : EIATTR_MIN_STACK_SIZE
	.align		4
.L_327:
        /*0708*/ 	.byte	0x04, 0x12
        /*070a*/ 	.short	(.L_329 - .L_328)
	.align		4
.L_328:
        /*070c*/ 	.word	index@(_ZN2at6native53_GLOBAL__N__3bfe7fd5_20_UpSampleNearest2d_cu_198c5ce228upsample_nearest2d_out_frameIhXadL_ZNS0_43nearest_neighbor_exact_compute_source_indexEfiiEEEEvPKT_PS3_mmmmmff)
        /*0710*/ 	.word	0x00000000


	//----- nvinfo : EIATTR_MIN_STACK_SIZE
	.align		4
.L_329:
        /*0714*/ 	.byte	0x04, 0x12
        /*0716*/ 	.short	(.L_331 - .L_330)
	.align		4
.L_330:
        /*0718*/ 	.word	index@(_ZN2at6native53_GLOBAL__N__3bfe7fd5_20_UpSampleNearest2d_cu_198c5ce228upsample_nearest2d_out_frameIN3c108BFloat16EXadL_ZNS0_43nearest_neighbor_exact_compute_source_indexEfiiEEEEvPKT_PS5_mmmmmff)
        /*071c*/ 	.word	0x00000000


	//----- nvinfo : EIATTR_MIN_STACK_SIZE
	.align		4
.L_331:
        /*0720*/ 	.byte	0x04, 0x12
        /*0722*/ 	.short	(.L_333 - .L_332)
	.align		4
.L_332:
        /*0724*/ 	.word	index@(_ZN2at6native53_GLOBAL__N__3bfe7fd5_20_UpSampleNearest2d_cu_198c5ce228upsample_nearest2d_out_frameIN3c104HalfEXadL_ZNS0_43nearest_neighbor_exact_compute_source_indexEfiiEEEEvPKT_PS5_mmmmmff)
        /*0728*/ 	.word	0x00000000


	//----- nvinfo : EIATTR_MIN_STACK_SIZE
	.align		4
.L_333:
        /*072c*/ 	.byte	0x04, 0x12
        /*072e*/ 	.short	(.L_335 - .L_334)
	.align		4
.L_334:
        /*0730*/ 	.word	index@(_ZN2at6native53_GLOBAL__N__3bfe7fd5_20_UpSampleNearest2d_cu_198c5ce228upsample_nearest2d_out_frameIfXadL_ZNS0_43nearest_neighbor_exact_compute_source_indexEfiiEEEEvPKT_PS3_mmmmmff)
        /*0734*/ 	.word	0x00000000


	//----- nvinfo : EIATTR_MIN_STACK_SIZE
	.align		4
.L_335:
        /*0738*/ 	.byte	0x04, 0x12
        /*073a*/ 	.short	(.L_337 - .L_336)
	.align		4
.L_336:
        /*073c*/ 	.word	index@(_ZN2at6native53_GLOBAL__N__3bfe7fd5_20_UpSampleNearest2d_cu_198c5ce228upsample_nearest2d_out_frameIdXadL_ZNS0_43nearest_neighbor_exact_compute_source_indexEfiiEEEEvPKT_PS3_mmmmmff)
        /*0740*/ 	.word	0x00000000


	//----- nvinfo : EIATTR_MIN_STACK_SIZE
	.align		4
.L_337:
        /*0744*/ 	.byte	0x04, 0x12
        /*0746*/ 	.short	(.L_339 - .L_338)
	.align		4
.L_338:
        /*0748*/ 	.word	index@(_ZN2at6native53_GLOBAL__N__3bfe7fd5_20_UpSampleNearest2d_cu_198c5ce233upsample_nearest2d_nhwc_out_frameIhXadL_ZNS0_43nearest_neighbor_exact_compute_source_indexEfiiEEEEvPKT_PS3_mmmmmffm)
        /*074c*/ 	.word	0x00000000


	//----- nvinfo : EIATTR_MIN_STACK_SIZE
	.align		4
.L_339:
        /*0750*/ 	.byte	0x04, 0x12
        /*0752*/ 	.short	(.L_341 - .L_340)
	.align		4
.L_340:
        /*0754*/ 	.word	index@(_ZN2at6native53_GLOBAL__N__3bfe7fd5_20_UpSampleNearest2d_cu_198c5ce233upsample_nearest2d_nhwc_out_frameIN3c108BFloat16EXadL_ZNS0_43nearest_neighbor_exact_compute_source_indexEfiiEEEEvPKT_PS5_mmmmmffm)
        /*0758*/ 	.word	0x00000000


	//----- nvinfo : EIATTR_MIN_STACK_SIZE
	.align		4
.L_341:
        /*075c*/ 	.byte	0x04, 0x12
        /*075e*/ 	.short	(.L_343 - .L_342)
	.align		4
.L_342:
        /*0760*/ 	.word	index@(_ZN2at6native53_GLOBAL__N__3bfe7fd5_20_UpSampleNearest2d_cu_198c5ce233upsample_nearest2d_nhwc_out_frameIN3c104HalfEXadL_ZNS0_43nearest_neighbor_exact_compute_source_indexEfiiEEEEvPKT_PS5_mmmmmffm)
        /*0764*/ 	.word	0x00000000


	//----- nvinfo : EIATTR_MIN_STACK_SIZE
	.align		4
.L_343:
        /*0768*/ 	.byte	0x04, 0x12
        /*076a*/ 	.short	(.L_345 - .L_344)
	.align		4
.L_344:
        /*076c*/ 	.word	index@(_ZN2at6native53_GLOBAL__N__3bfe7fd5_20_UpSampleNearest2d_cu_198c5ce233upsample_nearest2d_nhwc_out_frameIfXadL_ZNS0_43nearest_neighbor_exact_compute_source_indexEfiiEEEEvPKT_PS3_mmmmmffm)
        /*0770*/ 	.word	0x00000000


	//----- nvinfo : EIATTR_MIN_STACK_SIZE
	.align		4
.L_345:
        /*0774*/ 	.byte	0x04, 0x12
        /*0776*/ 	.short	(.L_347 - .L_346)
	.align		4
.L_346:
        /*0778*/ 	.word	index@(_ZN2at6native53_GLOBAL__N__3bfe7fd5_20_UpSampleNearest2d_cu_198c5ce233upsample_nearest2d_nhwc_out_frameIdXadL_ZNS0_43nearest_neighbor_exact_compute_source_indexEfiiEEEEvPKT_PS3_mmmmmffm)
        /*077c*/ 	.word	0x00000000


	//----- nvinfo : EIATTR_MIN_STACK_SIZE
	.align		4
.L_347:
        /*0780*/ 	.byte	0x04, 0x12
        /*0782*/ 	.short	(.L_349 - .L_348)
	.align		4
.L_348:
        /*0784*/ 	.word	index@(_ZN2at6native53_GLOBAL__N__3bfe7fd5_20_UpSampleNearest2d_cu_198c5ce228upsample_nearest2d_out_frameIhXadL_ZNS0_37nearest_neighbor_compute_source_indexEfiiEEEEvPKT_PS3_mmmmmff)
        /*0788*/ 	.word	0x00000000


	//----- nvinfo : EIATTR_MIN_STACK_SIZE
	.align		4
.L_349:
        /*078c*/ 	.byte	0x04, 0x12
        /*078e*/ 	.short	(.L_351 - .L_350)
	.align		4
.L_350:
        /*0790*/ 	.word	index@(_ZN2at6native53_GLOBAL__N__3bfe7fd5_20_UpSampleNearest2d_cu_198c5ce228upsample_nearest2d_out_frameIN3c108BFloat16EXadL_ZNS0_37nearest_neighbor_compute_source_indexEfiiEEEEvPKT_PS5_mmmmmff)
        /*0794*/ 	.word	0x00000000


	//----- nvinfo : EIATTR_MIN_STACK_SIZE
	.align		4
.L_351:
        /*0798*/ 	.byte	0x04, 0x12
        /*079a*/ 	.short	(.L_353 - .L_352)
	.align		4
.L_352:
        /*079c*/ 	.word	index@(_ZN2at6native53_GLOBAL__N__3bfe7fd5_20_UpSampleNearest2d_cu_198c5ce228upsample_nearest2d_out_frameIN3c104HalfEXadL_ZNS0_37nearest_neighbor_compute_source_indexEfiiEEEEvPKT_PS5_mmmmmff)
        /*07a0*/ 	.word	0x00000000


	//----- nvinfo : EIATTR_MIN_STACK_SIZE
	.align		4
.L_353:
        /*07a4*/ 	.byte	0x04, 0x12
        /*07a6*/ 	.short	(.L_355 - .L_354)
	.align		4
.L_354:
        /*07a8*/ 	.word	index@(_ZN2at6native53_GLOBAL__N__3bfe7fd5_20_UpSampleNearest2d_cu_198c5ce228upsample_nearest2d_out_frameIfXadL_ZNS0_37nearest_neighbor_compute_source_indexEfiiEEEEvPKT_PS3_mmmmmff)
        /*07ac*/ 	.word	0x00000000


	//----- nvinfo : EIATTR_MIN_STACK_SIZE
	.align		4
.L_355:
        /*07b0*/ 	.byte	0x04, 0x12
        /*07b2*/ 	.short	(.L_357 - .L_356)
	.align		4
.L_356:
        /*07b4*/ 	.word	index@(_ZN2at6native53_GLOBAL__N__3bfe7fd5_20_UpSampleNearest2d_cu_198c5ce228upsample_nearest2d_out_frameIdXadL_ZNS0_37nearest_neighbor_compute_source_indexEfiiEEEEvPKT_PS3_mmmmmff)
        /*07b8*/ 	.word	0x00000000


	//----- nvinfo : EIATTR_MIN_STACK_SIZE
	.align		4
.L_357:
        /*07bc*/ 	.byte	0x04, 0x12
        /*07be*/ 	.short	(.L_359 - .L_358)
	.align		4
.L_358:
        /*07c0*/ 	.word	index@(_ZN2at6native53_GLOBAL__N__3bfe7fd5_20_UpSampleNearest2d_cu_198c5ce233upsample_nearest2d_nhwc_out_frameIhXadL_ZNS0_37nearest_neighbor_compute_source_indexEfiiEEEEvPKT_PS3_mmmmmffm)
        /*07c4*/ 	.word	0x00000000


	//----- nvinfo : EIATTR_MIN_STACK_SIZE
	.align		4
.L_359:
        /*07c8*/ 	.byte	0x04, 0x12
        /*07ca*/ 	.short	(.L_361 - .L_360)
	.align		4
.L_360:
        /*07cc*/ 	.word	index@(_ZN2at6native53_GLOBAL__N__3bfe7fd5_20_UpSampleNearest2d_cu_198c5ce233upsample_nearest2d_nhwc_out_frameIN3c108BFloat16EXadL_ZNS0_37nearest_neighbor_compute_source_indexEfiiEEEEvPKT_PS5_mmmmmffm)
        /*07d0*/ 	.word	0x00000000


	//----- nvinfo : EIATTR_MIN_STACK_SIZE
	.align		4
.L_361:
        /*07d4*/ 	.byte	0x04, 0x12
        /*07d6*/ 	.short	(.L_363 - .L_362)
	.align		4
.L_362:
        /*07d8*/ 	.word	index@(_ZN2at6native53_GLOBAL__N__3bfe7fd5_20_UpSampleNearest2d_cu_198c5ce233upsample_nearest2d_nhwc_out_frameIN3c104HalfEXadL_ZNS0_37nearest_neighbor_compute_source_indexEfiiEEEEvPKT_PS5_mmmmmffm)
        /*07dc*/ 	.word	0x00000000


	//----- nvinfo : EIATTR_MIN_STACK_SIZE
	.align		4
.L_363:
        /*07e0*/ 	.byte	0x04, 0x12
        /*07e2*/ 	.short	(.L_365 - .L_364)
	.align		4
.L_364:
        /*07e4*/ 	.word	index@(_ZN2at6native53_GLOBAL__N__3bfe7fd5_20_UpSampleNearest2d_cu_198c5ce233upsample_nearest2d_nhwc_out_frameIfXadL_ZNS0_37nearest_neighbor_compute_source_indexEfiiEEEEvPKT_PS3_mmmmmffm)
        /*07e8*/ 	.word	0x00000000


	//----- nvinfo : EIATTR_MIN_STACK_SIZE
	.align		4
.L_365:
        /*07ec*/ 	.byte	0x04, 0x12
        /*07ee*/ 	.short	(.L_367 - .L_366)
	.align		4
.L_366:
        /*07f0*/ 	.word	index@(_ZN2at6native53_GLOBAL__N__3bfe7fd5_20_UpSampleNearest2d_cu_198c5ce233upsample_nearest2d_nhwc_out_frameIdXadL_ZNS0_37nearest_neighbor_compute_source_indexEfiiEEEEvPKT_PS3_mmmmmffm)
        /*07f4*/ 	.word	0x00000000
.L_367:


//--------------------- .nv.compat                --------------------------
	.section	.nv.compat,"",@"SHT_CUDA_COMPAT_INFO"
	.align	4
        /*0000*/ 	.byte	0x02, 0x09, 0x01, 0x00, 0x02, 0x02, 0x01, 0x00, 0x02, 0x05, 0x05, 0x00, 0x03, 0x07, 0x01, 0x01
        /*0010*/ 	.byte	0x02, 0x03, 0x00, 0x00, 0x02, 0x06, 0x01, 0x00, 0x04, 0x0b, 0x08, 0x00, 0x00, 0x00, 0x00, 0x00
        /*0020*/ 	.byte	0x00, 0x00, 0x00, 0x00


//--------------------- .nv.info._ZN2at6native53_GLOBAL__N__3bfe7fd5_20_UpSampleNearest2d_cu_198c5ce237upsample_nearest2d_backward_out_frameIhlXadL_ZNS0_46nearest_neighbor_exact_bw_compute_source_indexEfiiEEEEvPKT_mmmmmmPS3_ff --------------------------
	.section	.nv.info._ZN2at6native53_GLOBAL__N__3bfe7fd5_20_UpSampleNearest2d_cu_198c5ce237upsample_nearest2d_backward_out_frameIhlXadL_ZNS0_46nearest_neighbor_exact_bw_compute_source_indexEfiiEEEEvPKT_mmmmmmPS3_ff,"",@"SHT_CUDA_INFO"
	.sectionflags	@""
	.align	4


	//----- nvinfo : EIATTR_CUDA_API_VERSION
	.align		4
        /*0000*/ 	.byte	0x04, 0x37
        /*0002*/ 	.short	(.L_369 - .L_368)
.L_368:
        /*0004*/ 	.word	0x00000082


	//----- nvinfo : EIATTR_KPARAM_INFO
	.align		4
.L_369:
        /*0008*/ 	.byte	0x04, 0x17
        /*000a*/ 	.short	(.L_371 - .L_370)
.L_370:
        /*000c*/ 	.word	0x00000000
        /*0010*/ 	.short	0x0009
        /*0012*/ 	.short	0x0044
        /*0014*/ 	.byte	0x00, 0xf0, 0x11, 0x00


	//----- nvinfo : EIATTR_KPARAM_INFO
	.align		4
.L_371:
        /*0018*/ 	.byte	0x04, 0x17
        /*001a*/ 	.short	(.L_373 - .L_372)
.L_372:
        /*001c*/ 	.word	0x00000000
        /*0020*/ 	.short	0x0008
        /*0022*/ 	.short	0x0040
        /*0024*/ 	.byte	0x00, 0xf0, 0x11, 0x00


	//----- nvinfo : EIATTR_KPARAM_INFO
	.align		4
.L_373:
        /*0028*/ 	.byte	0x04, 0x17
        /*002a*/ 	.short	(.L_375 - .L_374)
.L_374:
        /*002c*/ 	.word	0x00000000
        /*0030*/ 	.short	0x0007
        /*0032*/ 	.short	0x0038
        /*0034*/ 	.byte	0x00, 0xf5, 0x21, 0x00


	//----- nvinfo : EIATTR_KPARAM_INFO
	.align		4
.L_375:
        /*0038*/ 	.byte	0x04, 0x17
        /*003a*/ 	.short	(.L_377 - .L_376)
.L_376:
        /*003c*/ 	.word	0x00000000
        /*0040*/ 	.short	0x0006
        /*0042*/ 	.short	0x0030
        /*0044*/ 	.byte	0x00, 0xf0, 0x21, 0x00


	//----- nvinfo : EIATTR_KPARAM_INFO
	.align		4
.L_377:
        /*0048*/ 	.byte	0x04, 0x17
        /*004a*/ 	.short	(.L_379 - .L_378)
.L_378:
        /*004c*/ 	.word	0x00000000
        /*0050*/ 	.short	0x0005
        /*0052*/ 	.short	0x0028
        /*0054*/ 	.byte	0x00, 0xf0, 0x21, 0x00


	//----- nvinfo : EIATTR_KPARAM_INFO
	.align		4
.L_379:
        /*0058*/ 	.byte	0x04, 0x17
        /*005a*/ 	.short	(.L_381 - .L_380)
.L_380:
        /*005c*/ 	.word	0x00000000
        /*0060*/ 	.short	0x0004
        /*0062*/ 	.short	0x0020
        /*0064*/ 	.byte	0x00, 0xf0, 0x21, 0x00


	//----- nvinfo : EIATTR_KPARAM_INFO
	.align		4
.L_381:
        /*0068*/ 	.byte	0x04, 0x17
        /*006a*/ 	.short	(.L_383 - .L_382)
.L_382:
        /*006c*/ 	.word	0x00000000
        /*0070*/ 	.short	0x0003
        /*0072*/ 	.short	0x0018
        /*0074*/ 	.byte	0x00, 0xf0, 0x21, 0x00


	//----- nvinfo : EIATTR_KPARAM_INFO
	.align		4
.L_383:
        /*0078*/ 	.byte	0x04, 0x17
        /*007a*/ 	.short	(.L_385 - .L_384)
.L_384:
        /*007c*/ 	.word	0x00000000
        /*0080*/ 	.short	0x0002
        /*0082*/ 	.short	0x0010
        /*0084*/ 	.byte	0x00, 0xf0, 0x21, 0x00


	//----- nvinfo : EIATTR_KPARAM_INFO
	.align		4
.L_385:
        /*0088*/ 	.byte	0x04, 0x17
        /*008a*/ 	.short	(.L_387 - .L_386)
.L_386:
        /*008c*/ 	.word	0x00000000
        /*0090*/ 	.short	0x0001
        /*0092*/ 	.short	0x0008
        /*0094*/ 	.byte	0x00, 0xf0, 0x21, 0x00


	//----- nvinfo : EIATTR_KPARAM_INFO
	.align		4
.L_387:
        /*0098*/ 	.byte	0x04, 0x17
        /*009a*/ 	.short	(.L_389 - .L_388)
.L_388:
        /*009c*/ 	.word	0x00000000
        /*00a0*/ 	.short	0x0000
        /*00a2*/ 	.short	0x0000
        /*00a4*/ 	.byte	0x00, 0xf5, 0x21, 0x00


	//----- nvinfo : EIATTR_SPARSE_MMA_MASK
	.align		4
.L_389:
        /*00a8*/ 	.byte	0x03, 0x50
        /*00aa*/ 	.short	0x0000


	//----- nvinfo : EIATTR_MAXREG_COUNT
	.align		4
        /*00ac*/ 	.byte	0x03, 0x1b
        /*00ae*/ 	.short	0x0040


	//----- nvinfo : EIATTR_MERCURY_ISA_VERSION
	.align		4
        /*00b0*/ 	.byte	0x03, 0x5f
        /*00b2*/ 	.short	0x0101


	//----- nvinfo : EIATTR_VRC_CTA_INIT_COUNT
	.align		4
        /*00b4*/ 	.byte	0x02, 0x4a
	.zero		1
	.zero		1


	//----- nvinfo : EIATTR_EXIT_INSTR_OFFSETS
	.align		4
        /*00b8*/ 	.byte	0x04, 0x1c
        /*00ba*/ 	.short	(.L_391 - .L_390)


	//   ....[0]....
.L_390:
        /*00bc*/ 	.word	0x00000130


	//   ....[1]....
        /*00c0*/ 	.word	0x00000a50


	//   ....[2]....
        /*00c4*/ 	.word	0x00001640


	//----- nvinfo : EIATTR_MAX_THREADS
	.align		4
.L_391:
        /*00c8*/ 	.byte	0x04, 0x05
        /*00ca*/ 	.short	(.L_393 - .L_392)
.L_392:
        /*00cc*/ 	.word	0x00000400
        /*00d0*/ 	.word	0x00000001
        /*00d4*/ 	.word	0x00000001


	//----- nvinfo : EIATTR_CRS_STACK_SIZE
	.align		4
.L_393:
        /*00d8*/ 	.byte	0x04, 0x1e
        /*00da*/ 	.short	(.L_395 - .L_394)
.L_394:
        /*00dc*/ 	.word	0x00000000


	//----- nvinfo : EIATTR_CBANK_PARAM_SIZE
	.align		4
.L_395:
        /*00e0*/ 	.byte	0x03, 0x19
        /*00e2*/ 	.short	0x0048


	//----- nvinfo : EIATTR_PARAM_CBANK
	.align		4
        /*00e4*/ 	.byte	0x04, 0x0a
        /*00e6*/ 	.short	(.L_397 - .L_396)
	.align		4
.L_396:
        /*00e8*/ 	.word	index@(.nv.constant0._ZN2at6native53_GLOBAL__N__3bfe7fd5_20_UpSampleNearest2d_cu_198c5ce237upsample_nearest2d_backward_out_frameIhlXadL_ZNS0_46nearest_neighbor_exact_bw_compute_source_indexEfiiEEEEvPKT_mmmmmmPS3_ff)
        /*00ec*/ 	.short	0x0380
        /*00ee*/ 	.short	0x0048


	//----- nvinfo : EIATTR_SW_WAR
	.align		4
.L_397:
        /*00f0*/ 	.byte	0x04, 0x36
        /*00f2*/ 	.short	(.L_399 - .L_398)
.L_398:
        /*00f4*/ 	.word	0x00000008
.L_399:


//--------------------- .nv.info._ZN2at6native53_GLOBAL__N__3bfe7fd5_20_UpSampleNearest2d_cu_198c5ce237upsample_nearest2d_backward_out_frameIN3c108BFloat16EfXadL_ZNS0_46nearest_neighbor_exact_bw_compute_source_indexEfiiEEEEvPKT_mmmmmmPS5_ff --------------------------
	.section	.nv.info._ZN2at6native53_GLOBAL__N__3bfe7fd5_20_UpSampleNearest2d_cu_198c5ce237upsample_nearest2d_backward_out_frameIN3c108BFloat16EfXadL_ZNS0_46nearest_neighbor_exact_bw_compute_source_indexEfiiEEEEvPKT_mmmmmmPS5_ff,"",@"SHT_CUDA_INFO"
	.sectionflags	@""
	.align	4


	//----- nvinfo : EIATTR_CUDA_API_VERSION
	.align		4
        /*0000*/ 	.byte	0x04, 0x37
        /*0002*/ 	.short	(.L_401 - .L_400)
.L_400:
        /*0004*/ 	.word	0x00000082


	//----- nvinfo : EIATTR_KPARAM_INFO
	.align		4
.L_401:
        /*0008*/ 	.byte	0x04, 0x17
        /*000a*/ 	.short	(.L_403 - .L_402)
.L_402:
        /*000c*/ 	.word	0x00000000
        /*0010*/ 	.short	0x0009
        /*0012*/ 	.short	0x0044
        /*0014*/ 	.byte	0x00, 0xf0, 0x11, 0x00


	//----- nvinfo : EIATTR_KPARAM_INFO
	.align		4
.L_403:
        /*0018*/ 	.byte	0x04, 0x17
        /*001a*/ 	.short	(.L_405 - .L_404)
.L_404:
        /*001c*/ 	.word	0x00000000
        /*0020*/ 	.short	0x0008
        /*0022*/ 	.short	0x0040
        /*0024*/ 	.byte	0x00, 0xf0, 0x11, 0x00


	//----- nvinfo : EIATTR_KPARAM_INFO
	.align		4
.L_405:
        /*0028*/ 	.byte	0x04, 0x17
        /*002a*/ 	.short	(.L_407 - .L_406)
.L_406:
        /*002c*/ 	.word	0x00000000
        /*0030*/ 	.short	0x0007
        /*0032*/ 	.short	0x0038
        /*0034*/ 	.byte	0x00, 0xf5, 0x21, 0x00


	//----- nvinfo : EIATTR_KPARAM_INFO
	.align		4
.L_407:
        /*0038*/ 	.byte	0x04, 0x17
        /*003a*/ 	.short	(.L_409 - .L_408)
.L_408:
        /*003c*/ 	.word	0x00000000
        /*0040*/ 	.short	0x0006
        /*0042*/ 	.short	0x0030
        /*0044*/ 	.byte	0x00, 0xf0, 0x21, 0x00


	//----- nvinfo : EIATTR_KPARAM_INFO
	.align		4
.L_409:
        /*0048*/ 	.byte	0x04, 0x17
        /*004a*/ 	.short	(.L_411 - .L_410)
.L_410:
        /*004c*/ 	.word	0x00000000
        /*0050*/ 	.short	0x0005
        /*0052*/ 	.short	0x0028
        /*0054*/ 	.byte	0x00, 0xf0, 0x21, 0x00


	//----- nvinfo : EIATTR_KPARAM_INFO
	.align		4
.L_411:
        /*0058*/ 	.byte	0x04, 0x17
        /*005a*/ 	.short	(.L_413 - .L_412)
.L_412:
        /*005c*/ 	.word	0x00000000
        /*0060*/ 	.short	0x0004
        /*0062*/ 	.short	0x0020
        /*0064*/ 	.byte	0x00, 0xf0, 0x21, 0x00


	//----- nvinfo : EIATTR_KPARAM_INFO
	.align		4
.L_413:
        /*0068*/ 	.byte	0x04, 0x17
        /*006a*/ 	.short	(.L_415 - .L_414)
.L_414:
        /*006c*/ 	.word	0x00000000
        /*0070*/ 	.short	0x0003
        /*0072*/ 	.short	0x0018
        /*0074*/ 	.byte	0x00, 0xf0, 0x21, 0x00


	//----- nvinfo : EIATTR_KPARAM_INFO
	.align		4
.L_415:
        /*0078*/ 	.byte	0x04, 0x17
        /*007a*/ 	.short	(.L_417 - .L_416)
.L_416:
        /*007c*/ 	.word	0x00000000
        /*0080*/ 	.short	0x0002
        /*0082*/ 	.short	0x0010
        /*0084*/ 	.byte	0x00, 0xf0, 0x21, 0x00


	//----- nvinfo : EIATTR_KPARAM_INFO
	.align		4
.L_417:
        /*0088*/ 	.byte	0x04, 0x17
        /*008a*/ 	.short	(.L_419 - .L_418)
.L_418:
        /*008c*/ 	.word	0x00000000
        /*0090*/ 	.short	0x0001
        /*0092*/ 	.short	0x0008
        /*0094*/ 	.byte	0x00, 0xf0, 0x21, 0x00


	//----- nvinfo : EIATTR_KPARAM_INFO
	.align		4
.L_419:
        /*0098*/ 	.byte	0x04, 0x17
        /*009a*/ 	.short	(.L_421 - .L_420)
.L_420:
        /*009c*/ 	.word	0x00000000
        /*00a0*/ 	.short	0x0000
        /*00a2*/ 	.short	0x0000
        /*00a4*/ 	.byte	0x00, 0xf5, 0x21, 0x00


	//----- nvinfo : EIATTR_SPARSE_MMA_MASK
	.align		4
.L_421:
        /*00a8*/ 	.byte	0x03, 0x50
        /*00aa*/ 	.short	0x0000


	//----- nvinfo : EIATTR_MAXREG_COUNT
	.align		4
        /*00ac*/ 	.byte	0x03, 0x1b
        /*00ae*/ 	.short	0x0040


	//----- nvinfo : EIATTR_MERCURY_ISA_VERSION
	.align		4
        /*00b0*/ 	.byte	0x03, 0x5f
        /*00b2*/ 	.short	0x0101


	//----- nvinfo : EIATTR_VRC_CTA_INIT_COUNT
	.align		4
        /*00b4*/ 	.byte	0x02, 0x4a
	.zero		1
	.zero		1


	//----- nvinfo : EIATTR_EXIT_INSTR_OFFSETS
	.align		4
        /*00b8*/ 	.byte	0x04, 0x1c
        /*00ba*/ 	.short	(.L_423 - .L_422)


	//   ....[0]....
.L_422:
        /*00bc*/ 	.word	0x00000130


	//   ....[1]....
        /*00c0*/ 	.word	0x00000a60


	//   ....[2]....
        /*00c4*/ 	.word	0x00001960


	//----- nvinfo : EIATTR_MAX_THREADS
	.align		4
.L_423:
        /*00c8*/ 	.byte	0x04, 0x05
        /*00ca*/ 	.short	(.L_425 - .L_424)
.L_424:
        /*00cc*/ 	.word	0x00000400
        /*00d0*/ 	.word	0x00000001
        /*00d4*/ 	.word	0x00000001


	//----- nvinfo : EIATTR_CRS_STACK_SIZE
	.align		4
.L_425:
        /*00d8*/ 	.byte	0x04, 0x1e
        /*00da*/ 	.short	(.L_427 - .L_426)
.L_426:
        /*00dc*/ 	.word	0x00000000


	//----- nvinfo : EIATTR_CBANK_PARAM_SIZE
	.align		4
.L_427:
        /*00e0*/ 	.byte	0x03, 0x19
        /*00e2*/ 	.short	0x0048


	//----- nvinfo : EIATTR_PARAM_CBANK
	.align		4
        /*00e4*/ 	.byte	0x04, 0x0a
        /*00e6*/ 	.short	(.L_429 - .L_428)
	.align		4
.L_428:
        /*00e8*/ 	.word	index@(.nv.constant0._ZN2at6native53_GLOBAL__N__3bfe7fd5_20_UpSampleNearest2d_cu_198c5ce237upsample_nearest2d_backward_out_frameIN3c108BFloat16EfXadL_ZNS0_46nearest_neighbor_exact_bw_compute_source_indexEfiiEEEEvPKT_mmmmmmPS5_ff)
        /*00ec*/ 	.short	0x0380
        /*00ee*/ 	.short	0x0048


	//----- nvinfo : EIATTR_SW_WAR
	.align		4
.L_429:
        /*00f0*/ 	.byte	0x04, 0x36
        /*00f2*/ 	.short	(.L_431 - .L_430)
.L_430:
        /*00f4*/ 	.word	0x00000008
.L_431:


//--------------------- .nv.info._ZN2at6native53_GLOBAL__N__3bfe7fd5_20_UpSampleNearest2d_cu_198c5ce237upsample_nearest2d_backward_out_frameIN3c104HalfEfXadL_ZNS0_46nearest_neighbor_exact_bw_compute_source_indexEfiiEEEEvPKT_mmmmmmPS5_ff --------------------------
	.section	.nv.info._ZN2at6native53_GLOBAL__N__3bfe7fd5_20_UpSampleNearest2d_cu_198c5ce237upsample_nearest2d_backward_out_frameIN3c104HalfEfXadL_ZNS0_46nearest_neighbor_exact_bw_compute_source_indexEfiiEEEEvPKT_mmmmmmPS5_ff,"",@"SHT_CUDA_INFO"
	.sectionflags	@""
	.align	4


	//----- nvinfo : EIATTR_CUDA_API_VERSION
	.align		4
        /*0000*/ 	.byte	0x04, 0x37
        /*0002*/ 	.short	(.L_433 - .L_432)
.L_432:
        /*0004*/ 	.word	0x00000082


	//----- nvinfo : EIATTR_KPARAM_INFO
	.align		4
.L_433:
        /*0008*/ 	.byte	0x04, 0x17
        /*000a*/ 	.short	(.L_435 - .L_434)
.L_434:
        /*000c*/ 	.word	0x00000000
        /*0010*/ 	.short	0x0009
        /*0012*/ 	.short	0x0044
        /*0014*/ 	.byte	0x00, 0xf0, 0x11, 0x00


	//----- nvinfo : EIATTR_KPARAM_INFO
	.align		4
.L_435:
        /*0018*/ 	.byte	0x04, 0x17
        /*001a*/ 	.short	(.L_437 - .L_436)
.L_436:
        /*001c*/ 	.word	0x00000000
        /*0020*/ 	.short	0x0008
        /*0022*/ 	.short	0x0040
        /*0024*/ 	.byte	0x00, 0xf0, 0x11, 0x00


	//----- nvinfo : EIATTR_KPARAM_INFO
	.align		4
.L_437:
        /*0028*/ 	.byte	0x04, 0x17
        /*002a*/ 	.short	(.L_439 - .L_438)
.L_438:
        /*002c*/ 	.word	0x00000000
        /*0030*/ 	.short	0x0007
        /*0032*/ 	.short	0x0038
        /*0034*/ 	.byte	0x00, 0xf5, 0x21, 0x00


	//----- nvinfo : EIATTR_KPARAM_INFO
	.align		4
.L_439:
        /*0038*/ 	.byte	0x04, 0x17
        /*003a*/ 	.short	(.L_441 - .L_440)
.L_440:
        /*003c*/ 	.word	0x00000000
        /*0040*/ 	.short	0x0006
        /*0042*/ 	.short	0x0030
        /*0044*/ 	.byte	0x00, 0xf0, 0x21, 0x00


	//----- nvinfo : EIATTR_KPARAM_INFO
	.align		4
.L_441:
        /*0048*/ 	.byte	0x04, 0x17
        /*004a*/ 	.short	(.L_443 - .L_442)
.L_442:
        /*004c*/ 	.word	0x00000000
        /*0050*/ 	.short	0x0005
        /*0052*/ 	.short	0x0028
        /*0054*/ 	.byte	0x00, 0xf0, 0x21, 0x00


	//----- nvinfo : EIATTR_KPARAM_INFO
	.align		4
.L_443:
        /*0058*/ 	.byte	0x04, 0x17
        /*005a*/ 	.short	(.L_445 - .L_444)
.L_444:
        /*005c*/ 	.word	0x00000000
        /*0060*/ 	.short	0x0004
        /*0062*/ 	.short	0x0020
        /*0064*/ 	.byte	0x00, 0xf0, 0x21, 0x00


	//----- nvinfo : EIATTR_KPARAM_INFO
	.align		4
.L_445:
        /*0068*/ 	.byte	0x04, 0x17
        /*006a*/ 	.short	(.L_447 - .L_446)
.L_446:
        /*006c*/ 	.word	0x00000000
        /*0070*/ 	.short	0x0003
        /*0072*/ 	.short	0x0018
        /*0074*/ 	.byte	0x00, 0xf0, 0x21, 0x00


	//----- nvinfo : EIATTR_KPARAM_INFO
	.align		4
.L_447:
        /*0078*/ 	.byte	0x04, 0x17
        /*007a*/ 	.short	(.L_449 - .L_448)
.L_448:
        /*007c*/ 	.word	0x00000000
        /*0080*/ 	.short	0x0002
        /*0082*/ 	.short	0x0010
        /*0084*/ 	.byte	0x00, 0xf0, 0x21, 0x00


	//----- nvinfo : EIATTR_KPARAM_INFO
	.align		4
.L_449:
        /*0088*/ 	.byte	0x04, 0x17
        /*008a*/ 	.short	(.L_451 - .L_450)
.L_450:
        /*008c*/ 	.word	0x00000000
        /*0090*/ 	.short	0x0001
        /*0092*/ 	.short	0x0008
        /*0094*/ 	.byte	0x00, 0xf0, 0x21, 0x00


	//----- nvinfo : EIATTR_KPARAM_INFO
	.align		4
.L_451:
        /*0098*/ 	.byte	0x04, 0x17
        /*009a*/ 	.short	(.L_453 - .L_452)
.L_452:
        /*009c*/ 	.word	0x00000000
        /*00a0*/ 	.short	0x0000
        /*00a2*/ 	.short	0x0000
        /*00a4*/ 	.byte	0x00, 0xf5, 0x21, 0x00


	//----- nvinfo : EIATTR_SPARSE_MMA_MASK
	.align		4
.L_453:
        /*00a8*/ 	.byte	0x03, 0x50
        /*00aa*/ 	.short	0x0000


	//----- nvinfo : EIATTR_MAXREG_COUNT
	.align		4
        /*00ac*/ 	.byte	0x03, 0x1b
        /*00ae*/ 	.short	0x0040


	//----- nvinfo : EIATTR_MERCURY_ISA_VERSION
	.align		4
        /*00b0*/ 	.byte	0x03, 0x5f
        /*00b2*/ 	.short	0x0101


	//----- nvinfo : EIATTR_VRC_CTA_INIT_COUNT
	.align		4
        /*00b4*/ 	.byte	0x02, 0x4a
	.zero		1
	.zero		1


	//----- nvinfo : EIATTR_EXIT_INSTR_OFFSETS
	.align		4
        /*00b8*/ 	.byte	0x04, 0x1c
        /*00ba*/ 	.short	(.L_455 - .L_454)


	//   ....[0]....
.L_454:
        /*00bc*/ 	.word	0x00000130


	//   ....[1]....
        /*00c0*/ 	.word	0x00000a60


	//   ....[2]....
        /*00c4*/ 	.word	0x00001960


	//----- nvinfo : EIATTR_MAX_THREADS
	.align		4
.L_455:
        /*00c8*/ 	.byte	0x04, 0x05
        /*00ca*/ 	.short	(.L_457 - .L_456)
.L_456:
        /*00cc*/ 	.word	0x00000400
        /*00d0*/ 	.word	0x00000001
        /*00d4*/ 	.word	0x00000001


	//----- nvinfo : EIATTR_CRS_STACK_SIZE
	.align		4
.L_457:
        /*00d8*/ 	.byte	0x04, 0x1e
        /*00da*/ 	.short	(.L_459 - .L_458)
.L_458:
        /*00dc*/ 	.word	0x00000000


	//----- nvinfo : EIATTR_CBANK_PARAM_SIZE
	.align		4
.L_459:
        /*00e0*/ 	.byte	0x03, 0x19
        /*00e2*/ 	.short	0x0048


	//----- nvinfo : EIATTR_PARAM_CBANK
	.align		4
        /*00e4*/ 	.byte	0x04, 0x0a
        /*00e6*/ 	.short	(.L_461 - .L_460)
	.align		4
.L_460:
        /*00e8*/ 	.word	index@(.nv.constant0._ZN2at6native53_GLOBAL__N__3bfe7fd5_20_UpSampleNearest2d_cu_198c5ce237upsample_nearest2d_backward_out_frameIN3c104HalfEfXadL_ZNS0_46nearest_neighbor_exact_bw_compute_source_indexEfiiEEEEvPKT_mmmmmmPS5_ff)
        /*00ec*/ 	.short	0x0380
        /*00ee*/ 	.short	0x0048


	//----- nvinfo : EIATTR_SW_WAR
	.align		4
.L_461:
        /*00f0*/ 	.byte	0x04, 0x36
        /*00f2*/ 	.short	(.L_463 - .L_462)
.L_462:
        /*00f4*/ 	.word	0x00000008
.L_463:


//--------------------- .nv.info._ZN2at6native53_GLOBAL__N__3bfe7fd5_20_UpSampleNearest2d_cu_198c5ce237upsample_nearest2d_backward_out_frameIffXadL_ZNS0_46nearest_neighbor_exact_bw_compute_source_indexEfiiEEEEvPKT_mmmmmmPS3_ff --------------------------
	.section	.nv.info._ZN2at6native53_GLOBAL__N__3bfe7fd5_20_UpSampleNearest2d_cu_198c5ce237upsample_nearest2d_backward_out_frameIffXadL_ZNS0_46nearest_neighbor_exact_bw_compute_source_indexEfiiEEEEvPKT_mmmmmmPS3_ff,"",@"SHT_CUDA_INFO"
	.sectionflags	@""
	.align	4


	//----- nvinfo : EIATTR_CUDA_API_VERSION
	.align		4
        /*0000*/ 	.byte	0x04, 0x37
        /*0002*/ 	.short	(.L_465 - .L_464)
.L_464:
        /*0004*/ 	.word	0x00000082


	//----- nvinfo : EIATTR_KPARAM_INFO
	.align		4
.L_465:
        /*0008*/ 	.byte	0x04, 0x17
        /*000a*/ 	.short	(.L_467 - .L_466)
.L_466:
        /*000c*/ 	.word	0x00000000
        /*0010*/ 	.short	0x0009
        /*0012*/ 	.short	0x0044
        /*0014*/ 	.byte	0x00, 0xf0, 0x11, 0x00


	//----- nvinfo : EIATTR_KPARAM_INFO
	.align		4
.L_467:
        /*0018*/ 	.byte	0x04, 0x17
        /*001a*/ 	.short	(.L_469 - .L_468)
.L_468:
        /*001c*/ 	.word	0x00000000
        /*0020*/ 	.short	0x0008
        /*0022*/ 	.short	0x0040
        /*0024*/ 	.byte	0x00, 0xf0, 0x11, 0x00


	//----- nvinfo : EIATTR_KPARAM_INFO
	.align		4
.L_469:
        /*0028*/ 	.byte	0x04, 0x17
        /*002a*/ 	.short	(.L_471 - .L_470)
.L_470:
        /*002c*/ 	.word	0x00000000
        /*0030*/ 	.short	0x0007
        /*0032*/ 	.short	0x0038
        /*0034*/ 	.byte	0x00, 0xf5, 0x21, 0x00


	//----- nvinfo : EIATTR_KPARAM_INFO
	.align		4
.L_471:
        /*0038*/ 	.byte	0x04, 0x17
        /*003a*/ 	.short	(.L_473 - .L_472)
.L_472:
        /*003c*/ 	.word	0x00000000
        /*0040*/ 	.short	0x0006
        /*0042*/ 	.short	0x0030
        /*0044*/ 	.byte	0x00, 0xf0, 0x21, 0x00


	//----- nvinfo : EIATTR_KPARAM_INFO
	.align		4
.L_473:
        /*0048*/ 	.byte	0x04, 0x17
        /*004a*/ 	.short	(.L_475 - .L_474)
.L_474:
        /*004c*/ 	.word	0x00000000
        /*0050*/ 	.short	0x0005
        /*0052*/ 	.short	0x0028
        /*0054*/ 	.byte	0x00, 0xf0, 0x21, 0x00


	//----- nvinfo : EIATTR_KPARAM_INFO
	.align		4
.L_475:
        /*0058*/ 	.byte	0x04, 0x17
        /*005a*/ 	.short	(.L_477 - .L_476)
.L_476:
        /*005c*/ 	.word	0x00000000
        /*0060*/ 	.short	0x0004
        /*0062*/ 	.short	0x0020
        /*0064*/ 	.byte	0x00, 0xf0, 0x21, 0x00


	//----- nvinfo : EIATTR_KPARAM_INFO
	.align		4
.L_477:
        /*0068*/ 	.byte	0x04, 0x17
        /*006a*/ 	.short	(.L_479 - .L_478)
.L_478:
        /*006c*/ 	.word	0x00000000
        /*0070*/ 	.short	0x0003
        /*0072*/ 	.short	0x0018
        /*0074*/ 	.byte	0x00, 0xf0, 0x21, 0x00


	//----- nvinfo : EIATTR_KPARAM_INFO
	.align		4
.L_479:
        /*0078*/ 	.byte	0x04, 0x17
        /*007a*/ 	.short	(.L_481 - .L_480)
.L_480:
        /*007c*/ 	.word	0x00000000
        /*0080*/ 	.short	0x0002
        /*0082*/ 	.short	0x0010
        /*0084*/ 	.byte	0x00, 0xf0, 0x21, 0x00


	//----- nvinfo : EIATTR_KPARAM_INFO
	.align		4
.L_481:
        /*0088*/ 	.byte	0x04, 0x17
        /*008a*/ 	.short	(.L_483 - .L_482)
.L_482:
        /*008c*/ 	.word	0x00000000
        /*0090*/ 	.short	0x0001
        /*0092*/ 	.short	0x0008
        /*0094*/ 	.byte	0x00, 0xf0, 0x21, 0x00


	//----- nvinfo : EIATTR_KPARAM_INFO
	.align		4
.L_483:
        /*0098*/ 	.byte	0x04, 0x17
        /*009a*/ 	.short	(.L_485 - .L_484)
.L_484:
        /*009c*/ 	.word	0x00000000
        /*00a0*/ 	.short	0x0000
        /*00a2*/ 	.short	0x0000
        /*00a4*/ 	.byte	0x00, 0xf5, 0x21, 0x00


	//----- nvinfo : EIATTR_SPARSE_MMA_MASK
	.align		4
.L_485:
        /*00a8*/ 	.byte	0x03, 0x50
        /*00aa*/ 	.short	0x0000


	//----- nvinfo : EIATTR_MAXREG_COUNT
	.align		4
        /*00ac*/ 	.byte	0x03, 0x1b
        /*00ae*/ 	.short	0x0040


	//----- nvinfo : EIATTR_MERCURY_ISA_VERSION
	.align		4
        /*00b0*/ 	.byte	0x03, 0x5f
        /*00b2*/ 	.short	0x0101


	//----- nvinfo : EIATTR_VRC_CTA_INIT_COUNT
	.align		4
        /*00b4*/ 	.byte	0x02, 0x4a
	.zero		1
	.zero		1


	//----- nvinfo : EIATTR_EXIT_INSTR_OFFSETS
	.align		4
        /*00b8*/ 	.byte	0x04, 0x1c
        /*00ba*/ 	.short	(.L_487 - .L_486)


	//   ....[0]....
.L_486:
        /*00bc*/ 	.word	0x00000130


	//   ....[1]....
        /*00c0*/ 	.word	0x00000a60


	//   ....[2]....
        /*00c4*/ 	.word	0x00001720


	//----- nvinfo : EIATTR_MAX_THREADS
	.align		4
.L_487:
        /*00c8*/ 	.byte	0x04, 0x05
        /*00ca*/ 	.short	(.L_489 - .L_488)
.L_488:
        /*00cc*/ 	.word	0x00000400
        /*00d0*/ 	.word	0x00000001
        /*00d4*/ 	.word	0x00000001


	//----- nvinfo : EIATTR_CRS_STACK_SIZE
	.align		4
.L_489:
        /*00d8*/ 	.byte	0x04, 0x1e
        /*00da*/ 	.short	(.L_491 - .L_490)
.L_490:
        /*00dc*/ 	.word	0x00000000


	//----- nvinfo : EIATTR_CBANK_PARAM_SIZE
	.align		4
.L_491:
        /*00e0*/ 	.byte	0x03, 0x19
        /*00e2*/ 	.short	0x0048


	//----- nvinfo : EIATTR_PARAM_CBANK
	.align		4
        /*00e4*/ 	.byte	0x04, 0x0a
        /*00e6*/ 	.short	(.L_493 - .L_492)
	.align		4
.L_492:
        /*00e8*/ 	.word	index@(.nv.constant0._ZN2at6native53_GLOBAL__N__3bfe7fd5_20_UpSampleNearest2d_cu_198c5ce237upsample_nearest2d_backward_out_frameIffXadL_ZNS0_46nearest_neighbor_exact_bw_compute_source_indexEfiiEEEEvPKT_mmmmmmPS3_ff)
        /*00ec*/ 	.short	0x0380
        /*00ee*/ 	.short	0x0048


	//----- nvinfo : EIATTR_SW_WAR
	.align		4
.L_493:
        /*00f0*/ 	.byte	0x04, 0x36
        /*00f2*/ 	.short	(.L_495 - .L_494)
.L_494:
        /*00f4*/ 	.word	0x00000008
.L_495:


//--------------------- .nv.info._ZN2at6native53_GLOBAL__N__3bfe7fd5_20_UpSampleNearest2d_cu_198c5ce237upsample_nearest2d_backward_out_frameIddXadL_ZNS0_46nearest_neighbor_exact_bw_compute_source_indexEfiiEEEEvPKT_mmmmmmPS3_ff --------------------------
	.section	.nv.info._ZN2at6native53_GLOBAL__N__3bfe7fd5_20_UpSampleNearest2d_cu_198c5ce237upsample_nearest2d_backward_out_frameIddXadL_ZNS0_46nearest_neighbor_exact_bw_compute_source_indexEfiiEEEEvPKT_mmmmmmPS3_ff,"",@"SHT_CUDA_INFO"
	.sectionflags	@""
	.align	4


	//----- nvinfo : EIATTR_CUDA_API_VERSION
	.align		4
        /*0000*/ 	.byte	0x04, 0x37
        /*0002*/ 	.short	(.L_497 - .L_496)
.L_496:
        /*0004*/ 	.word	0x00000082


	//----- nvinfo : EIATTR_KPARAM_INFO
	.align		4
.L_497:
        /*0008*/ 	.byte	0x04, 0x17
        /*000a*/ 	.short	(.L_499 - .L_498)
.L_498:
        /*000c*/ 	.word	0x00000000
        /*0010*/ 	.short	0x0009
        /*0012*/ 	.short	0x0044
        /*0014*/ 	.byte	0x00, 0xf0, 0x11, 0x00


	//----- nvinfo : EIATTR_KPARAM_INFO
	.align		4
.L_499:
        /*0018*/ 	.byte	0x04, 0x17
        /*001a*/ 	.short	(.L_501 - .L_500)
.L_500:
        /*001c*/ 	.word	0x00000000
        /*0020*/ 	.short	0x0008
        /*0022*/ 	.short	0x0040
        /*0024*/ 	.byte	0x00, 0xf0, 0x11, 0x00


	//----- nvinfo : EIATTR_KPARAM_INFO
	.align		4
.L_501:
        /*0028*/ 	.byte	0x04, 0x17
        /*002a*/ 	.short	(.L_503 - .L_502)
.L_502:
        /*002c*/ 	.word	0x00000000
        /*0030*/ 	.short	0x0007
        /*0032*/ 	.short	0x0038
        /*0034*/ 	.byte	0x00, 0xf5, 0x21, 0x00


	//----- nvinfo : EIATTR_KPARAM_INFO
	.align		4
.L_503:
        /*0038*/ 	.byte	0x04, 0x17
        /*003a*/ 	.short	(.L_505 - .L_504)
.L_504:
        /*003c*/ 	.word	0x00000000
        /*0040*/ 	.short	0x0006
        /*0042*/ 	.short	0x0030
        /*0044*/ 	.byte	0x00, 0xf0, 0x21, 0x00


	//----- nvinfo : EIATTR_KPARAM_INFO
	.align		4
.L_505:
        /*0048*/ 	.byte	0x04, 0x17
        /*004a*/ 	.short	(.L_507 - .L_506)
.L_506:
        /*004c*/ 	.word	0x00000000
        /*0050*/ 	.short	0x0005
        /*0052*/ 	.short	0x0028
        /*0054*/ 	.byte	0x00, 0xf0, 0x21, 0x00


	//----- nvinfo : EIATTR_KPARAM_INFO
	.align		4
.L_507:
        /*0058*/ 	.byte	0x04, 0x17
        /*005a*/ 	.short	(.L_509 - .L_508)
.L_508:
        /*005c*/ 	.word	0x00000000
        /*0060*/ 	.short	0x0004
        /*0062*/ 	.short	0x0020
        /*0064*/ 	.byte	0x00, 0xf0, 0x21, 0x00


	//----- nvinfo : EIATTR_KPARAM_INFO
	.align		4
.L_509:
        /*0068*/ 	.byte	0x04, 0x17
        /*006a*/ 	.short	(.L_511 - .L_510)
.L_510:
        /*006c*/ 	.word	0x00000000
        /*0070*/ 	.short	0x0003
        /*0072*/ 	.short	0x0018
        /*0074*/ 	.byte	0x00, 0xf0, 0x21, 0x00


	//----- nvinfo : EIATTR_KPARAM_INFO
	.align		4
.L_511:
        /*0078*/ 	.byte	0x04, 0x17
        /*007a*/ 	.short	(.L_513 - .L_512)
.L_512:
        /*007c*/ 	.word	0x00000000
        /*0080*/ 	.short	0x0002
        /*0082*/ 	.short	0x0010
        /*0084*/ 	.byte	0x00, 0xf0, 0x21, 0x00


	//----- nvinfo : EIATTR_KPARAM_INFO
	.align		4
.L_513:
        /*0088*/ 	.byte	0x04, 0x17
        /*008a*/ 	.short	(.L_515 - .L_514)
.L_514:
        /*008c*/ 	.word	0x00000000
        /*0090*/ 	.short	0x0001
        /*0092*/ 	.short	0x0008
        /*0094*/ 	.byte	0x00, 0xf0, 0x21, 0x00


	//----- nvinfo : EIATTR_KPARAM_INFO
	.align		4
.L_515:
        /*0098*/ 	.byte	0x04, 0x17
        /*009a*/ 	.short	(.L_517 - .L_516)
.L_516:
        /*009c*/ 	.word	0x00000000
        /*00a0*/ 	.short	0x0000
        /*00a2*/ 	.short	0x0000
        /*00a4*/ 	.byte	0x00, 0xf5, 0x21, 0x00


	//----- nvinfo : EIATTR_SPARSE_MMA_MASK
	.align		4
.L_517:
        /*00a8*/ 	.byte	0x03, 0x50
        /*00aa*/ 	.short	0x0000


	//----- nvinfo : EIATTR_MAXREG_COUNT
	.align		4
        /*00ac*/ 	.byte	0x03, 0x1b
        /*00ae*/ 	.short	0x0040


	//----- nvinfo : EIATTR_MERCURY_ISA_VERSION
	.align		4
        /*00b0*/ 	.byte	0x03, 0x5f
        /*00b2*/ 	.short	0x0101


	//----- nvinfo : EIATTR_VRC_CTA_INIT_COUNT
	.align		4
        /*00b4*/ 	.byte	0x02, 0x4a
	.zero		1
	.zero		1


	//----- nvinfo : EIATTR_EXIT_INSTR_OFFSETS
	.align		4
        /*00b8*/ 	.byte	0x04, 0x1c
        /*00ba*/ 	.short	(.L_519 - .L_518)


	//   ....[0]....
.L_518:
        /*00bc*/ 	.word	0x00000130


	//   ....[1]....
        /*00c0*/ 	.word	0x00000a30


	//   ....[2]....
        /*00c4*/ 	.word	0x00001d50


	//----- nvinfo : EIATTR_MAX_THREADS
	.align		4
.L_519:
        /*00c8*/ 	.byte	0x04, 0x05
        /*00ca*/ 	.short	(.L_521 - .L_520)
.L_520:
        /*00cc*/ 	.word	0x00000400
        /*00d0*/ 	.word	0x00000001
        /*00d4*/ 	.word	0x00000001


	//----- nvinfo : EIATTR_CRS_STACK_SIZE
	.align		4
.L_521:
        /*00d8*/ 	.byte	0x04, 0x1e
        /*00da*/ 	.short	(.L_523 - .L_522)
.L_522:
        /*00dc*/ 	.word	0x00000000


	//----- nvinfo : EIATTR_CBANK_PARAM_SIZE
	.align		4
.L_523:
        /*00e0*/ 	.byte	0x03, 0x19
        /*00e2*/ 	.short	0x0048


	//----- nvinfo : EIATTR_PARAM_CBANK
	.align		4
        /*00e4*/ 	.byte	0x04, 0x0a
        /*00e6*/ 	.short	(.L_525 - .L_524)
	.align		4
.L_524:
        /*00e8*/ 	.word	index@(.nv.constant0._ZN2at6native53_GLOBAL__N__3bfe7fd5_20_UpSampleNearest2d_cu_198c5ce237upsample_nearest2d_backward_out_frameIddXadL_ZNS0_46nearest_neighbor_exact_bw_compute_source_indexEfiiEEEEvPKT_mmmmmmPS3_ff)
        /*00ec*/ 	.short	0x0380
        /*00ee*/ 	.short	0x0048


	//----- nvinfo : EIATTR_SW_WAR
	.align		4
.L_525:
        /*00f0*/ 	.byte	0x04, 0x36
        /*00f2*/ 	.short	(.L_527 - .L_526)
.L_526:
        /*00f4*/ 	.word	0x00000008
.L_527:


//--------------------- .nv.info._ZN2at6native53_GLOBAL__N__3bfe7fd5_20_UpSampleNearest2d_cu_198c5ce242upsample_nearest2d_backward_nhwc_out_frameIhlXadL_ZNS0_46nearest_neighbor_exact_bw_compute_source_indexEfiiEEEEvPKT_PS3_mmmmmffm --------------------------
	.section	.nv.info._ZN2at6native53_GLOBAL__N__3bfe7fd5_20_UpSampleNearest2d_cu_198c5ce242upsample_nearest2d_backward_nhwc_out_frameIhlXadL_ZNS0_46nearest_neighbor_exact_bw_compute_source_indexEfiiEEEEvPKT_PS3_mmmmmffm,"",@"SHT_CUDA_INFO"
	.sectionflags	@""
	.align	4


	//----- nvinfo : EIATTR_CUDA_API_VERSION
	.align		4
        /*0000*/ 	.byte	0x04, 0x37
        /*0002*/ 	.short	(.L_529 - .L_528)
.L_528:
        /*0004*/ 	.word	0x00000082


	//----- nvinfo : EIATTR_KPARAM_INFO
	.align		4
.L_529:
        /*0008*/ 	.byte	0x04, 0x17
        /*000a*/ 	.short	(.L_531 - .L_530)
.L_530:
        /*000c*/ 	.word	0x00000000
        /*0010*/ 	.short	0x0009
        /*0012*/ 	.short	0x0040
        /*0014*/ 	.byte	0x00, 0xf0, 0x21, 0x00


	//----- nvinfo : EIATTR_KPARAM_INFO
	.align		4
.L_531:
        /*0018*/ 	.byte	0x04, 0x17
        /*001a*/ 	.short	(.L_533 - .L_532)
.L_532:
        /*001c*/ 	.word	0x00000000
        /*0020*/ 	.short	0x0008
        /*0022*/ 	.short	0x003c
        /*0024*/ 	.byte	0x00, 0xf0, 0x11, 0x00


	//----- nvinfo : EIATTR_KPARAM_INFO
	.align		4
.L_533:
        /*0028*/ 	.byte	0x04, 0x17
        /*002a*/ 	.short	(.L_535 - .L_534)
.L_534:
        /*002c*/ 	.word	0x00000000
        /*0030*/ 	.short	0x0007
        /*0032*/ 	.short	0x0038
        /*0034*/ 	.byte	0x00, 0xf0, 0x11, 0x00


	//----- nvinfo : EIATTR_KPARAM_INFO
	.align		4
.L_535:
        /*0038*/ 	.byte	0x04, 0x17
        /*003a*/ 	.short	(.L_537 - .L_536)
.L_536:
        /*003c*/ 	.word	0x00000000
        /*0040*/ 	.short	0x0006
        /*0042*/ 	.short	0x0030
        /*0044*/ 	.byte	0x00, 0xf0, 0x21, 0x00


	//----- nvinfo : EIATTR_KPARAM_INFO
	.align		4
.L_537:
        /*0048*/ 	.byte	0x04, 0x17
        /*004a*/ 	.short	(.L_539 - .L_538)
.L_538:
        /*004c*/ 	.word	0x00000000
        /*0050*/ 	.short	0x0005
        /*0052*/ 	.short	0x0028
        /*0054*/ 	.byte	0x00, 0xf0, 0x21, 0x00


	//----- nvinfo : EIATTR_KPARAM_INFO
	.align		4
.L_539:
        /*0058*/ 	.byte	0x04, 0x17
        /*005a*/ 	.short	(.L_541 - .L_540)
.L_540:
        /*005c*/ 	.word	0x00000000
        /*0060*/ 	.short	0x0004
        /*0062*/ 	.short	0x0020
        /*0064*/ 	.byte	0x00, 0xf0, 0x21, 0x00


	//----- nvinfo : EIATTR_KPARAM_INFO
	.align		4
.L_541:
        /*0068*/ 	.byte	0x04, 0x17
        /*006a*/ 	.short	(.L_543 - .L_542)
.L_542:
        /*006c*/ 	.word	0x00000000
        /*0070*/ 	.short	0x0003
        /*0072*/ 	.short	0x0018
        /*0074*/ 	.byte	0x00, 0xf0, 0x21, 0x00


	//----- nvinfo : EIATTR_KPARAM_INFO
	.align		4
.L_543:
        /*0078*/ 	.byte	0x04, 0x17
        /*007a*/ 	.short	(.L_545 - .L_544)
.L_544:
        /*007c*/ 	.word	0x00000000
        /*0080*/ 	.short	0x0002
        /*0082*/ 	.short	0x0010
        /*0084*/ 	.byte	0x00, 0xf0, 0x21, 0x00


	//----- nvinfo : EIATTR_KPARAM_INFO
	.align		4
.L_545:
        /*0088*/ 	.byte	0x04, 0x17
        /*008a*/ 	.short	(.L_547 - .L_546)
.L_546:
        /*008c*/ 	.word	0x00000000
        /*0090*/ 	.short	0x0001
        /*0092*/ 	.short	0x0008
        /*0094*/ 	.byte	0x00, 0xf5, 0x21, 0x00


	//----- nvinfo : EIATTR_KPARAM_INFO
	.align		4
.L_547:
        /*0098*/ 	.byte	0x04, 0x17
        /*009a*/ 	.short	(.L_549 - .L_548)
.L_548:
        /*009c*/ 	.word	0x00000000
        /*00a0*/ 	.short	0x0000
        /*00a2*/ 	.short	0x0000
        /*00a4*/ 	.byte	0x00, 0xf5, 0x21, 0x00


	//----- nvinfo : EIATTR_SPARSE_MMA_MASK
	.align		4
.L_549:
        /*00a8*/ 	.byte	0x03, 0x50
        /*00aa*/ 	.short	0x0000


	//----- nvinfo : EIATTR_MAXREG_COUNT
	.align		4
        /*00ac*/ 	.byte	0x03, 0x1b
        /*00ae*/ 	.short	0x0040


	//----- nvinfo : EIATTR_MERCURY_ISA_VERSION
	.align		4
        /*00b0*/ 	.byte	0x03, 0x5f
        /*00b2*/ 	.short	0x0101


	//----- nvinfo : EIATTR_VRC_CTA_INIT_COUNT
	.align		4
        /*00b4*/ 	.byte	0x02, 0x4a
	.zero		1
	.zero		1


	//----- nvinfo : EIATTR_EXIT_INSTR_OFFSETS
	.align		4
        /*00b8*/ 	.byte	0x04, 0x1c
        /*00ba*/ 	.short	(.L_551 - .L_550)


	//   ....[0]....
.L_550:
        /*00bc*/ 	.word	0x00000090


	//   ....[1]....
        /*00c0*/ 	.word	0x00001980


	//----- nvinfo : EIATTR_MAX_THREADS
	.align		4
.L_551:
        /*00c4*/ 	.byte	0x04, 0x05
        /*00c6*/ 	.short	(.L_553 - .L_552)
.L_552:
        /*00c8*/ 	.word	0x00000400
        /*00cc*/ 	.word	0x00000001
        /*00d0*/ 	.word	0x00000001


	//----- nvinfo : EIATTR_CRS_STACK_SIZE
	.align		4
.L_553:
        /*00d4*/ 	.byte	0x04, 0x1e
        /*00d6*/ 	.short	(.L_555 - .L_554)
.L_554:
        /*00d8*/ 	.word	0x00000000


	//----- nvinfo : EIATTR_CBANK_PARAM_SIZE
	.align		4
.L_555:
        /*00dc*/ 	.byte	0x03, 0x19
        /*00de*/ 	.short	0x0048


	//----- nvinfo : EIATTR_PARAM_CBANK
	.align		4
        /*00e0*/ 	.byte	0x04, 0x0a
        /*00e2*/ 	.short	(.L_557 - .L_556)
	.align		4
.L_556:
        /*00e4*/ 	.word	index@(.nv.constant0._ZN2at6native53_GLOBAL__N__3bfe7fd5_20_UpSampleNearest2d_cu_198c5ce242upsample_nearest2d_backward_nhwc_out_frameIhlXadL_ZNS0_46nearest_neighbor_exact_bw_compute_source_indexEfiiEEEEvPKT_PS3_mmmmmffm)
        /*00e8*/ 	.short	0x0380
        /*00ea*/ 	.short	0x0048


	//----- nvinfo : EIATTR_SW_WAR
	.align		4
.L_557:
        /*00ec*/ 	.byte	0x04, 0x36
        /*00ee*/ 	.short	(.L_559 - .L_558)
.L_558:
        /*00f0*/ 	.word	0x00000008
.L_559:


//--------------------- .nv.info._ZN2at6native53_GLOBAL__N__3bfe7fd5_20_UpSampleNearest2d_cu_198c5ce242upsample_nearest2d_backward_nhwc_out_frameIN3c108BFloat16EfXadL_ZNS0_46nearest_neighbor_exact_bw_compute_source_indexEfiiEEEEvPKT_PS5_mmmmmffm --------------------------
	.section	.nv.info._ZN2at6native53_GLOBAL__N__3bfe7fd5_20_UpSampleNearest2d_cu_198c5ce242upsample_nearest2d_backward_nhwc_out_frameIN3c108BFloat16EfXadL_ZNS0_46nearest_neighbor_exact_bw_compute_source_indexEfiiEEEEvPKT_PS5_mmmmmffm,"",@"SHT_CUDA_INFO"
	.sectionflags	@""
	.align	4


	//----- nvinfo : EIATTR_CUDA_API_VERSION
	.align		4
        /*0000*/ 	.byte	0x04, 0x37
        /*0002*/ 	.short	(.L_561 - .L_560)
.L_560:
        /*0004*/ 	.word	0x00000082


	//----- nvinfo : EIATTR_KPARAM_INFO
	.align		4
.L_561:
        /*0008*/ 	.byte	0x04, 0x17
        /*000a*/ 	.short	(.L_563 - .L_562)
.L_562:
        /*000c*/ 	.word	0x00000000
        /*0010*/ 	.short	0x0009
        /*0012*/ 	.short	0x0040
        /*0014*/ 	.byte	0x00, 0xf0, 0x21, 0x00


	//----- nvinfo : EIATTR_KPARAM_INFO
	.align		4
.L_563:
        /*0018*/ 	.byte	0x04, 0x17
        /*001a*/ 	.short	(.L_565 - .L_564)
.L_564:
        /*001c*/ 	.word	0x00000000
        /*0020*/ 	.short	0x0008
        /*0022*/ 	.short	0x003c
        /*0024*/ 	.byte	0x00, 0xf0, 0x11, 0x00


	//----- nvinfo : EIATTR_KPARAM_INFO
	.align		4
.L_565:
        /*0028*/ 	.byte	0x04, 0x17
        /*002a*/ 	.short	(.L_567 - .L_566)
.L_566:
        /*002c*/ 	.word	0x00000000
        /*0030*/ 	.short	0x0007
        /*0032*/ 	.short	0x0038
        /*0034*/ 	.byte	0x00, 0xf0, 0x11, 0x00


	//----- nvinfo : EIATTR_KPARAM_INFO
	.align		4
.L_567:
        /*0038*/ 	.byte	0x04, 0x17
        /*003a*/ 	.short	(.L_569 - .L_568)
.L_568:
        /*003c*/ 	.word	0x00000000
        /*0040*/ 	.short	0x0006
        /*0042*/ 	.short	0x0030
        /*0044*/ 	.byte	0x00, 0xf0, 0x21, 0x00


	//----- nvinfo : EIATTR_KPARAM_INFO
	.align		4
.L_569:
        /*0048*/ 	.byte	0x04, 0x17
        /*004a*/ 	.short	(.L_571 - .L_570)
.L_570:
        /*004c*/ 	.word	0x00000000
        /*0050*/ 	.short	0x0005
        /*0052*/ 	.short	0x0028
        /*0054*/ 	.byte	0x00, 0xf0, 0x21, 0x00


	//----- nvinfo : EIATTR_KPARAM_INFO
	.align		4
.L_571:
        /*0058*/ 	.byte	0x04, 0x17
        /*005a*/ 	.short	(.L_573 - .L_572)
.L_572:
        /*005c*/ 	.word	0x00000000
        /*0060*/ 	.short	0x0004
        /*0062*/ 	.short	0x0020
        /*0064*/ 	.byte	0x00, 0xf0, 0x21, 0x00


	//----- nvinfo : EIATTR_KPARAM_INFO
	.align		4
.L_573:
        /*0068*/ 	.byte	0x04, 0x17
        /*006a*/ 	.short	(.L_575 - .L_574)
.L_574:
        /*006c*/ 	.word	0x00000000
        /*0070*/ 	.short	0x0003
        /*0072*/ 	.short	0x0018
        /*0074*/ 	.byte	0x00, 0xf0, 0x21, 0x00


	//----- nvinfo : EIATTR_KPARAM_INFO
	.align		4
.L_575:
        /*0078*/ 	.byte	0x04, 0x17
        /*007a*/ 	.short	(.L_577 - .L_576)
.L_576:
        /*007c*/ 	.word	0x00000000
        /*0080*/ 	.short	0x0002
        /*0082*/ 	.short	0x0010
        /*0084*/ 	.byte	0x00, 0xf0, 0x21, 0x00


	//----- nvinfo : EIATTR_KPARAM_INFO
	.align		4
.L_577:
        /*0088*/ 	.byte	0x04, 0x17
        /*008a*/ 	.short	(.L_579 - .L_578)
.L_578:
        /*008c*/ 	.word	0x00000000
        /*0090*/ 	.short	0x0001
        /*0092*/ 	.short	0x0008
        /*0094*/ 	.byte	0x00, 0xf5, 0x21, 0x00


	//----- nvinfo : EIATTR_KPARAM_INFO
	.align		4
.L_579:
        /*0098*/ 	.byte	0x04, 0x17
        /*009a*/ 	.short	(.L_581 - .L_580)
.L_580:
        /*009c*/ 	.word	0x00000000
        /*00a0*/ 	.short	0x0000
        /*00a2*/ 	.short	0x0000
        /*00a4*/ 	.byte	0x00, 0xf5, 0x21, 0x00


	//----- nvinfo : EIATTR_SPARSE_MMA_MASK
	.align		4
.L_581:
        /*00a8*/ 	.byte	0x03, 0x50
        /*00aa*/ 	.short	0x0000


	//----- nvinfo : EIATTR_MAXREG_COUNT
	.align		4
        /*00ac*/ 	.byte	0x03, 0x1b
        /*00ae*/ 	.short	0x0040


	//----- nvinfo : EIATTR_MERCURY_ISA_VERSION
	.align		4
        /*00b0*/ 	.byte	0x03, 0x5f
        /*00b2*/ 	.short	0x0101


	//----- nvinfo : EIATTR_VRC_CTA_INIT_COUNT
	.align		4
        /*00b4*/ 	.byte	0x02, 0x4a
	.zero		1
	.zero		1


	//----- nvinfo : EIATTR_EXIT_INSTR_OFFSETS
	.align		4
        /*00b8*/ 	.byte	0x04, 0x1c
        /*00ba*/ 	.short	(.L_583 - .L_582)


	//   ....[0]....
.L_582:
        /*00bc*/ 	.word	0x00000090


	//   ....[1]....
        /*00c0*/ 	.word	0x00002900


	//----- nvinfo : EIATTR_MAX_THREADS
	.align		4
.L_583:
        /*00c4*/ 	.byte	0x04, 0x05
        /*00c6*/ 	.short	(.L_585 - .L_584)
.L_584:
        /*00c8*/ 	.word	0x00000400
        /*00cc*/ 	.word	0x00000001
        /*00d0*/ 	.word	0x00000001


	//----- nvinfo : EIATTR_CRS_STACK_SIZE
	.align		4
.L_585:
        /*00d4*/ 	.byte	0x04, 0x1e
        /*00d6*/ 	.short	(.L_587 - .L_586)
.L_586:
        /*00d8*/ 	.word	0x00000000


	//----- nvinfo : EIATTR_CBANK_PARAM_SIZE
	.align		4
.L_587:
        /*00dc*/ 	.byte	0x03, 0x19
        /*00de*/ 	.short	0x0048


	//----- nvinfo : EIATTR_PARAM_CBANK
	.align		4
        /*00e0*/ 	.byte	0x04, 0x0a
        /*00e2*/ 	.short	(.L_589 - .L_588)
	.align		4
.L_588:
        /*00e4*/ 	.word	index@(.nv.constant0._ZN2at6native53_GLOBAL__N__3bfe7fd5_20_UpSampleNearest2d_cu_198c5ce242upsample_nearest2d_backward_nhwc_out_frameIN3c108BFloat16EfXadL_ZNS0_46nearest_neighbor_exact_bw_compute_source_indexEfiiEEEEvPKT_PS5_mmmmmffm)
        /*00e8*/ 	.short	0x0380
        /*00ea*/ 	.short	0x0048


	//----- nvinfo : EIATTR_SW_WAR
	.align		4
.L_589:
        /*00ec*/ 	.byte	0x04, 0x36
        /*00ee*/ 	.short	(.L_591 - .L_590)
.L_590:
        /*00f0*/ 	.word	0x00000008
.L_591:


//--------------------- .nv.info._ZN2at6native53_GLOBAL__N__3bfe7fd5_20_UpSampleNearest2d_cu_198c5ce242upsample_nearest2d_backward_nhwc_out_frameIN3c104HalfEfXadL_ZNS0_46nearest_neighbor_exact_bw_compute_source_indexEfiiEEEEvPKT_PS5_mmmmmffm --------------------------
	.section	.nv.info._ZN2at6native53_GLOBAL__N__3bfe7fd5_20_UpSampleNearest2d_cu_198c5ce242upsample_nearest2d_backward_nhwc_out_frameIN3c104HalfEfXadL_ZNS0_46nearest_neighbor_exact_bw_compute_source_indexEfiiEEEEvPKT_PS5_mmmmmffm,"",@"SHT_CUDA_INFO"
	.sectionflags	@""
	.align	4


	//----- nvinfo : EIATTR_CUDA_API_VERSION
	.align		4
        /*0000*/ 	.byte	0x04, 0x37
        /*0002*/ 	.short	(.L_593 - .L_592)
.L_592:
        /*0004*/ 	.word	0x00000082


	//----- nvinfo : EIATTR_KPARAM_INFO
	.align		4
.L_593:
        /*0008*/ 	.byte	0x04, 0x17
        /*000a*/ 	.short	(.L_595 - .L_594)
.L_594:
        /*000c*/ 	.word	0x00000000
        /*0010*/ 	.short	0x0009
        /*0012*/ 	.short	0x0040
        /*0014*/ 	.byte	0x00, 0xf0, 0x21, 0x00


	//----- nvinfo : EIATTR_KPARAM_INFO
	.align		4
.L_595:
        /*0018*/ 	.byte	0x04, 0x17
        /*001a*/ 	.short	(.L_597 - .L_596)
.L_596:
        /*001c*/ 	.word	0x00000000
        /*0020*/ 	.short	0x0008
        /*0022*/ 	.short	0x003c
        /*0024*/ 	.byte	0x00, 0xf0, 0x11, 0x00


	//----- nvinfo : EIATTR_KPARAM_INFO
	.align		4
.L_597:
        /*0028*/ 	.byte	0x04, 0x17
        /*002a*/ 	.short	(.L_599 - .L_598)
.L_598:
        /*002c*/ 	.word	0x00000000
        /*0030*/ 	.short	0x0007
        /*0032*/ 	.short	0x0038
        /*0034*/ 	.byte	0x00, 0xf0, 0x11, 0x00


	//----- nvinfo : EIATTR_KPARAM_INFO
	.align		4
.L_599:
        /*0038*/ 	.byte	0x04, 0x17
        /*003a*/ 	.short	(.L_601 - .L_600)
.L_600:
        /*003c*/ 	.word	0x00000000
        /*0040*/ 	.short	0x0006
        /*0042*/ 	.short	0x0030
        /*0044*/ 	.byte	0x00, 0xf0, 0x21, 0x00


	//----- nvinfo : EIATTR_KPARAM_INFO
	.align		4
.L_601:
        /*0048*/ 	.byte	0x04, 0x17
        /*004a*/ 	.short	(.L_603 - .L_602)
.L_602:
        /*004c*/ 	.word	0x00000000
        /*0050*/ 	.short	0x0005
        /*0052*/ 	.short	0x0028
        /*0054*/ 	.byte	0x00, 0xf0, 0x21, 0x00


	//----- nvinfo : EIATTR_KPARAM_INFO
	.align		4
.L_603:
        /*0058*/ 	.byte	0x04, 0x17
        /*005a*/ 	.short	(.L_605 - .L_604)
.L_604:
        /*005c*/ 	.word	0x00000000
        /*0060*/ 	.short	0x0004
        /*0062*/ 	.short	0x0020
        /*0064*/ 	.byte	0x00, 0xf0, 0x21, 0x00


	//----- nvinfo : EIATTR_KPARAM_INFO
	.align		4
.L_605:
        /*0068*/ 	.byte	0x04, 0x17
        /*006a*/ 	.short	(.L_607 - .L_606)
.L_606:
        /*006c*/ 	.word	0x00000000
        /*0070*/ 	.short	0x0003
        /*0072*/ 	.short	0x0018
        /*0074*/ 	.byte	0x00, 0xf0, 0x21, 0x00


	//----- nvinfo : EIATTR_KPARAM_INFO
	.align		4
.L_607:
        /*0078*/ 	.byte	0x04, 0x17
        /*007a*/ 	.short	(.L_609 - .L_608)
.L_608:
        /*007c*/ 	.word	0x00000000
        /*0080*/ 	.short	0x0002
        /*0082*/ 	.short	0x0010
        /*0084*/ 	.byte	0x00, 0xf0, 0x21, 0x00


	//----- nvinfo : EIATTR_KPARAM_INFO
	.align		4
.L_609:
        /*0088*/ 	.byte	0x04, 0x17
        /*008a*/ 	.short	(.L_611 - .L_610)
.L_610:
        /*008c*/ 	.word	0x00000000
        /*0090*/ 	.short	0x0001
        /*0092*/ 	.short	0x0008
        /*0094*/ 	.byte	0x00, 0xf5, 0x21, 0x00


	//----- nvinfo : EIATTR_KPARAM_INFO
	.align		4
.L_611:
        /*0098*/ 	.byte	0x04, 0x17
        /*009a*/ 	.short	(.L_613 - .L_612)
.L_612:
        /*009c*/ 	.word	0x00000000
        /*00a0*/ 	.short	0x0000
        /*00a2*/ 	.short	0x0000
        /*00a4*/ 	.byte	0x00, 0xf5, 0x21, 0x00


	//----- nvinfo : EIATTR_SPARSE_MMA_MASK
	.align		4
.L_613:
        /*00a8*/ 	.byte	0x03, 0x50
        /*00aa*/ 	.short	0x0000


	//----- nvinfo : EIATTR_MAXREG_COUNT
	.align		4
        /*00ac*/ 	.byte	0x03, 0x1b
        /*00ae*/ 	.short	0x0040


	//----- nvinfo : EIATTR_MERCURY_ISA_VERSION
	.align		4
        /*00b0*/ 	.byte	0x03, 0x5f
        /*00b2*/ 	.short	0x0101


	//----- nvinfo : EIATTR_VRC_CTA_INIT_COUNT
	.align		4
        /*00b4*/ 	.byte	0x02, 0x4a
	.zero		1
	.zero		1


	//----- nvinfo : EIATTR_EXIT_INSTR_OFFSETS
	.align		4
        /*00b8*/ 	.byte	0x04, 0x1c
        /*00ba*/ 	.short	(.L_615 - .L_614)


	//   ....[0]....
.L_614:
        /*00bc*/ 	.word	0x00000090


	//   ....[1]....
        /*00c0*/ 	.word	0x00002900


	//----- nvinfo : EIATTR_MAX_THREADS
	.align		4
.L_615:
        /*00c4*/ 	.byte	0x04, 0x05
        /*00c6*/ 	.short	(.L_617 - .L_616)
.L_616:
        /*00c8*/ 	.word	0x00000400
        /*00cc*/ 	.word	0x00000001
        /*00d0*/ 	.word	0x00000001


	//----- nvinfo : EIATTR_CRS_STACK_SIZE
	.align		4
.L_617:
        /*00d4*/ 	.byte	0x04, 0x1e
        /*00d6*/ 	.short	(.L_619 - .L_618)
.L_618:
        /*00d8*/ 	.word	0x00000000


	//----- nvinfo : EIATTR_CBANK_PARAM_SIZE
	.align		4
.L_619:
        /*00dc*/ 	.byte	0x03, 0x19
        /*00de*/ 	.short	0x0048


	//----- nvinfo : EIATTR_PARAM_CBANK
	.align		4
        /*00e0*/ 	.byte	0x04, 0x0a
        /*00e2*/ 	.short	(.L_621 - .L_620)
	.align		4
.L_620:
        /*00e4*/ 	.word	index@(.nv.constant0._ZN2at6native53_GLOBAL__N__3bfe7fd5_20_UpSampleNearest2d_cu_198c5ce242upsample_nearest2d_backward_nhwc_out_frameIN3c104HalfEfXadL_ZNS0_46nearest_neighbor_exact_bw_compute_source_indexEfiiEEEEvPKT_PS5_mmmmmffm)
        /*00e8*/ 	.short	0x0380
        /*00ea*/ 	.short	0x0048


	//----- nvinfo : EIATTR_SW_WAR
	.align		4
.L_621:
        /*00ec*/ 	.byte	0x04, 0x36
        /*00ee*/ 	.short	(.L_623 - .L_622)
.L_622:
        /*00f0*/ 	.word	0x00000008
.L_623:


//--------------------- .nv.info._ZN2at6native53_GLOBAL__N__3bfe7fd5_20_UpSampleNearest2d_cu_198c5ce242upsample_nearest2d_backward_nhwc_out_frameIffXadL_ZNS0_46nearest_neighbor_exact_bw_compute_source_indexEfiiEEEEvPKT_PS3_mmmmmffm --------------------------
	.section	.nv.info._ZN2at6native53_GLOBAL__N__3bfe7fd5_20_UpSampleNearest2d_cu_198c5ce242upsample_nearest2d_backward_nhwc_out_frameIffXadL_ZNS0_46nearest_neighbor_exact_bw_compute_source_indexEfiiEEEEvPKT_PS3_mmmmmffm,"",@"SHT_CUDA_INFO"
	.sectionflags	@""
	.align	4


	//----- nvinfo : EIATTR_CUDA_API_VERSION
	.align		4
        /*0000*/ 	.byte	0x04, 0x37
        /*0002*/ 	.short	(.L_625 - .L_624)
.L_624:
        /*0004*/ 	.word	0x00000082


	//----- nvinfo : EIATTR_KPARAM_INFO
	.align		4
.L_625:
        /*0008*/ 	.byte	0x04, 0x17
        /*000a*/ 	.short	(.L_627 - .L_626)
.L_626:
        /*000c*/ 	.word	0x00000000
        /*0010*/ 	.short	0x0009
        /*0012*/ 	.short	0x0040
        /*0014*/ 	.byte	0x00, 0xf0, 0x21, 0x00


	//----- nvinfo : EIATTR_KPARAM_INFO
	.align		4
.L_627:
        /*0018*/ 	.byte	0x04, 0x17
        /*001a*/ 	.short	(.L_629 - .L_628)
.L_628:
        /*001c*/ 	.word	0x00000000
        /*0020*/ 	.short	0x0008
        /*0022*/ 	.short	0x003c
        /*0024*/ 	.byte	0x00, 0xf0, 0x11, 0x00


	//----- nvinfo : EIATTR_KPARAM_INFO
	.align		4
.L_629:
        /*0028*/ 	.byte	0x04, 0x17
        /*002a*/ 	.short	(.L_631 - .L_630)
.L_630:
        /*002c*/ 	.word	0x00000000
        /*0030*/ 	.short	0x0007
        /*0032*/ 	.short	0x0038
        /*0034*/ 	.byte	0x00, 0xf0, 0x11, 0x00


	//----- nvinfo : EIATTR_KPARAM_INFO
	.align		4
.L_631:
        /*0038*/ 	.byte	0x04, 0x17
        /*003a*/ 	.short	(.L_633 - .L_632)
.L_632:
        /*003c*/ 	.word	0x00000000
        /*0040*/ 	.short	0x0006
        /*0042*/ 	.short	0x0030
        /*0044*/ 	.byte	0x00, 0xf0, 0x21, 0x00


	//----- nvinfo : EIATTR_KPARAM_INFO
	.align		4
.L_633:
        /*0048*/ 	.byte	0x04, 0x17
        /*004a*/ 	.short	(.L_635 - .L_634)
.L_634:
        /*004c*/ 	.word	0x00000000
        /*0050*/ 	.short	0x0005
        /*0052*/ 	.short	0x0028
        /*0054*/ 	.byte	0x00, 0xf0, 0x21, 0x00


	//----- nvinfo : EIATTR_KPARAM_INFO
	.align		4
.L_635:
        /*0058*/ 	.byte	0x04, 0x17
        /*005a*/ 	.short	(.L_637 - .L_636)
.L_636:
        /*005c*/ 	.word	0x00000000
        /*0060*/ 	.short	0x0004
        /*0062*/ 	.short	0x0020
        /*0064*/ 	.byte	0x00, 0xf0, 0x21, 0x00


	//----- nvinfo : EIATTR_KPARAM_INFO
	.align		4
.L_637:
        /*0068*/ 	.byte	0x04, 0x17
        /*006a*/ 	.short	(.L_639 - .L_638)
.L_638:
        /*006c*/ 	.word	0x00000000
        /*0070*/ 	.short	0x0003
        /*0072*/ 	.short	0x0018
        /*0074*/ 	.byte	0x00, 0xf0, 0x21, 0x00


	//----- nvinfo : EIATTR_KPARAM_INFO
	.align		4
.L_639:
        /*0078*/ 	.byte	0x04, 0x17
        /*007a*/ 	.short	(.L_641 - .L_640)
.L_640:
        /*007c*/ 	.word	0x00000000
        /*0080*/ 	.short	0x0002
        /*0082*/ 	.short	0x0010
        /*0084*/ 	.byte	0x00, 0xf0, 0x21, 0x00


	//----- nvinfo : EIATTR_KPARAM_INFO
	.align		4
.L_641:
        /*0088*/ 	.byte	0x04, 0x17
        /*008a*/ 	.short	(.L_643 - .L_642)
.L_642:
        /*008c*/ 	.word	0x00000000
        /*0090*/ 	.short	0x0001
        /*0092*/ 	.short	0x0008
        /*0094*/ 	.byte	0x00, 0xf5, 0x21, 0x00


	//----- nvinfo : EIATTR_KPARAM_INFO
	.align		4
.L_643:
        /*0098*/ 	.byte	0x04, 0x17
        /*009a*/ 	.short	(.L_645 - .L_644)
.L_644:
        /*009c*/ 	.word	0x00000000
        /*00a0*/ 	.short	0x0000
        /*00a2*/ 	.short	0x0000
        /*00a4*/ 	.byte	0x00, 0xf5, 0x21, 0x00


	//----- nvinfo : EIATTR_SPARSE_MMA_MASK
	.align		4
.L_645:
        /*00a8*/ 	.byte	0x03, 0x50
        /*00aa*/ 	.short	0x0000


	//----- nvinfo : EIATTR_MAXREG_COUNT
	.align		4
        /*00ac*/ 	.byte	0x03, 0x1b
        /*00ae*/ 	.short	0x0040


	//----- nvinfo : EIATTR_MERCURY_ISA_VERSION
	.align		4
        /*00b0*/ 	.byte	0x03, 0x5f
        /*00b2*/ 	.short	0x0101


	//----- nvinfo : EIATTR_VRC_CTA_INIT_COUNT
	.align		4
        /*00b4*/ 	.byte	0x02, 0x4a
	.zero		1
	.zero		1


	//----- nvinfo : EIATTR_EXIT_INSTR_OFFSETS
	.align		4
        /*00b8*/ 	.byte	0x04, 0x1c
        /*00ba*/ 	.short	(.L_647 - .L_646)


	//   ....[0]....
.L_646:
        /*00bc*/ 	.word	0x00000090


	//   ....[1]....
        /*00c0*/ 	.word	0x00002700


	//----- nvinfo : EIATTR_MAX_THREADS
	.align		4
.L_647:
        /*00c4*/ 	.byte	0x04, 0x05
        /*00c6*/ 	.short	(.L_649 - .L_648)
.L_648:
        /*00c8*/ 	.word	0x00000400
        /*00cc*/ 	.word	0x00000001
        /*00d0*/ 	.word	0x00000001


	//----- nvinfo : EIATTR_CRS_STACK_SIZE
	.align		4
.L_649:
        /*00d4*/ 	.byte	0x04, 0x1e
        /*00d6*/ 	.short	(.L_651 - .L_650)
.L_650:
        /*00d8*/ 	.word	0x00000000


	//----- nvinfo : EIATTR_CBANK_PARAM_SIZE
	.align		4
.L_651:
        /*00dc*/ 	.byte	0x03, 0x19
        /*00de*/ 	.short	0x0048


	//----- nvinfo : EIATTR_PARAM_CBANK
	.align		4
        /*00e0*/ 	.byte	0x04, 0x0a
        /*00e2*/ 	.short	(.L_653 - .L_652)
	.align		4
.L_652:
        /*00e4*/ 	.word	index@(.nv.constant0._ZN2at6native53_GLOBAL__N__3bfe7fd5_20_UpSampleNearest2d_cu_198c5ce242upsample_nearest2d_backward_nhwc_out_frameIffXadL_ZNS0_46nearest_neighbor_exact_bw_compute_source_indexEfiiEEEEvPKT_PS3_mmmmmffm)
        /*00e8*/ 	.short	0x0380
        /*00ea*/ 	.short	0x0048


	//----- nvinfo : EIATTR_SW_WAR
	.align		4
.L_653:
        /*00ec*/ 	.byte	0x04, 0x36
        /*00ee*/ 	.short	(.L_655 - .L_654)
.L_654:
        /*00f0*/ 	.word	0x00000008
.L_655:


//--------------------- .nv.info._ZN2at6native53_GLOBAL__N__3bfe7fd5_20_UpSampleNearest2d_cu_198c5ce242upsample_nearest2d_backward_nhwc_out_frameIddXadL_ZNS0_46nearest_neighbor_exact_bw_compute_source_indexEfiiEEEEvPKT_PS3_mmmmmffm --------------------------
	.section	.nv.info._ZN2at6native53_GLOBAL__N__3bfe7fd5_20_UpSampleNearest2d_cu_198c5ce242upsample_nearest2d_backward_nhwc_out_frameIddXadL_ZNS0_46nearest_neighbor_exact_bw_compute_source_indexEfiiEEEEvPKT_PS3_mmmmmffm,"",@"SHT_CUDA_INFO"
	.sectionflags	@""
	.align	4


	//----- nvinfo : EIATTR_CUDA_API_VERSION
	.align		4
        /*0000*/ 	.byte	0x04, 0x37
        /*0002*/ 	.short	(.L_657 - .L_656)
.L_656:
        /*0004*/ 	.word	0x00000082


	//----- nvinfo : EIATTR_KPARAM_INFO
	.align		4
.L_657:
        /*0008*/ 	.byte	0x04, 0x17
        /*000a*/ 	.short	(.L_659 - .L_658)
.L_658:
        /*000c*/ 	.word	0x00000000
        /*0010*/ 	.short	0x0009
        /*0012*/ 	.short	0x0040
        /*0014*/ 	.byte	0x00, 0xf0, 0x21, 0x00


	//----- nvinfo : EIATTR_KPARAM_INFO
	.align		4
.L_659:
        /*0018*/ 	.byte	0x04, 0x17
        /*001a*/ 	.short	(.L_661 - .L_660)
.L_660:
        /*001c*/ 	.word	0x00000000
        /*0020*/ 	.short	0x0008
        /*0022*/ 	.short	0x003c
        /*0024*/ 	.byte	0x00, 0xf0, 0x11, 0x00


	//----- nvinfo : EIATTR_KPARAM_INFO
	.align		4
.L_661:
        /*0028*/ 	.byte	0x04, 0x17
        /*002a*/ 	.short	(.L_663 - .L_662)
.L_662:
        /*002c*/ 	.word	0x00000000
        /*0030*/ 	.short	0x0007
        /*0032*/ 	.short	0x0038
        /*0034*/ 	.byte	0x00, 0xf0, 0x11, 0x00


	//----- nvinfo : EIATTR_KPARAM_INFO
	.align		4
.L_663:
        /*0038*/ 	.byte	0x04, 0x17
        /*003a*/ 	.short	(.L_665 - .L_664)
.L_664:
        /*003c*/ 	.word	0x00000000
        /*0040*/ 	.short	0x0006
        /*0042*/ 	.short	0x0030
        /*0044*/ 	.byte	0x00, 0xf0, 0x21, 0x00


	//----- nvinfo : EIATTR_KPARAM_INFO
	.align		4
.L_665:
        /*0048*/ 	.byte	0x04, 0x17
        /*004a*/ 	.short	(.L_667 - .L_666)
.L_666:
        /*004c*/ 	.word	0x00000000
        /*0050*/ 	.short	0x0005
        /*0052*/ 	.short	0x0028
        /*0054*/ 	.byte	0x00, 0xf0, 0x21, 0x00


	//----- nvinfo : EIATTR_KPARAM_INFO
	.align		4
.L_667:
        /*0058*/ 	.byte	0x04, 0x17
        /*005a*/ 	.short	(.L_669 - .L_668)
.L_668:
        /*005c*/ 	.word	0x00000000
        /*0060*/ 	.short	0x0004
        /*0062*/ 	.short	0x0020
        /*0064*/ 	.byte	0x00, 0xf0, 0x21, 0x00


	//----- nvinfo : EIATTR_KPARAM_INFO
	.align		4
.L_669:
        /*0068*/ 	.byte	0x04, 0x17
        /*006a*/ 	.short	(.L_671 - .L_670)
.L_670:
        /*006c*/ 	.word	0x00000000
        /*0070*/ 	.short	0x0003
        /*0072*/ 	.short	0x0018
        /*0074*/ 	.byte	0x00, 0xf0, 0x21, 0x00


	//----- nvinfo : EIATTR_KPARAM_INFO
	.align		4
.L_671:
        /*0078*/ 	.byte	0x04, 0x17
        /*007a*/ 	.short	(.L_673 - .L_672)
.L_672:
        /*007c*/ 	.word	0x00000000
        /*0080*/ 	.short	0x0002
        /*0082*/ 	.short	0x0010
        /*0084*/ 	.byte	0x00, 0xf0, 0x21, 0x00


	//----- nvinfo : EIATTR_KPARAM_INFO
	.align		4
.L_673:
        /*0088*/ 	.byte	0x04, 0x17
        /*008a*/ 	.short	(.L_675 - .L_674)
.L_674:
        /*008c*/ 	.word	0x00000000
        /*0090*/ 	.short	0x0001
        /*0092*/ 	.short	0x0008
        /*0094*/ 	.byte	0x00, 0xf5, 0x21, 0x00


	//----- nvinfo : EIATTR_KPARAM_INFO
	.align		4
.L_675:
        /*0098*/ 	.byte	0x04, 0x17
        /*009a*/ 	.short	(.L_677 - .L_676)
.L_676:
        /*009c*/ 	.word	0x00000000
        /*00a0*/ 	.short	0x0000
        /*00a2*/ 	.short	0x0000
        /*00a4*/ 	.byte	0x00, 0xf5, 0x21, 0x00


	//----- nvinfo : EIATTR_SPARSE_MMA_MASK
	.align		4
.L_677:
        /*00a8*/ 	.byte	0x03, 0x50
        /*00aa*/ 	.short	0x0000


	//----- nvinfo : EIATTR_MAXREG_COUNT
	.align		4
        /*00ac*/ 	.byte	0x03, 0x1b
        /*00ae*/ 	.short	0x0040


	//----- nvinfo : EIATTR_ANNOTATIONS
	.align		4
        /*00b0*/ 	.byte	0x04, 0x55
        /*00b2*/ 	.short	(.L_679 - .L_678)


	//   ....[0]....
.L_678:
        /*00b4*/ 	.word	0x00000001
        /*00b8*/ 	.byte	0x90, 0x0a, 0x00, 0x00, 0x01, 0x00, 0x00, 0x00, 0xc0, 0x0a, 0x00, 0x00, 0x01, 0x00, 0x00, 0x00
        /*00c8*/ 	.byte	0x30, 0x0b, 0x00, 0x00, 0x01, 0x00, 0x00, 0x00, 0x40, 0x0b, 0x00, 0x00, 0x01, 0x00, 0x00, 0x00
        /*00d8*/ 	.byte	0x80, 0x0b, 0x00, 0x00, 0x01, 0x00, 0x00, 0x00, 0x30, 0x0c, 0x00, 0x00, 0x01, 0x00, 0x00, 0x00
        /*00e8*/ 	.byte	0x40, 0x0c, 0x00, 0x00, 0x01, 0x00, 0x00, 0x00, 0x90, 0x1a, 0x00, 0x00


	//----- nvinfo : EIATTR_MERCURY_ISA_VERSION
	.align		4
.L_679:
        /*00f4*/ 	.byte	0x03, 0x5f
        /*00f6*/ 	.short	0x0101


	//----- nvinfo : EIATTR_VRC_CTA_INIT_COUNT
	.align		4
        /*00f8*/ 	.byte	0x02, 0x4a
	.zero		1
	.zero		1


	//----- nvinfo : EIATTR_EXIT_INSTR_OFFSETS
	.align		4
        /*00fc*/ 	.byte	0x04, 0x1c
        /*00fe*/ 	.short	(.L_681 - .L_680)


	//   ....[0]....
.L_680:
        /*0100*/ 	.word	0x000000a0


	//   ....[1]....
        /*0104*/ 	.word	0x00002ab0


	//----- nvinfo : EIATTR_MAX_THREADS
	.align		4
.L_681:
        /*0108*/ 	.byte	0x04, 0x05
        /*010a*/ 	.short	(.L_683 - .L_682)
.L_682:
        /*010c*/ 	.word	0x00000400
        /*0110*/ 	.word	0x00000001
        /*0114*/ 	.word	0x00000001


	//----- nvinfo : EIATTR_CRS_STACK_SIZE
	.align		4
.L_683:
        /*0118*/ 	.byte	0x04, 0x1e
        /*011a*/ 	.short	(.L_685 - .L_684)
.L_684:
        /*011c*/ 	.word	0x00000000


	//----- nvinfo : EIATTR_CBANK_PARAM_SIZE
	.align		4
.L_685:
        /*0120*/ 	.byte	0x03, 0x19
        /*0122*/ 	.short	0x0048


	//----- nvinfo : EIATTR_PARAM_CBANK
	.align		4
        /*0124*/ 	.byte	0x04, 0x0a
        /*0126*/ 	.short	(.L_687 - .L_686)
	.align		4
.L_686:
        /*0128*/ 	.word	index@(.nv.constant0._ZN2at6native53_GLOBAL__N__3bfe7fd5_20_UpSampleNearest2d_cu_198c5ce242upsample_nearest2d_backward_nhwc_out_frameIddXadL_ZNS0_46nearest_neighbor_exact_bw_compute_source_indexEfiiEEEEvPKT_PS3_mmmmmffm)
        /*012c*/ 	.short	0x0380
        /*012e*/ 	.short	0x0048


	//----- nvinfo : EIATTR_SW_WAR
	.align		4
.L_687:
        /*0130*/ 	.byte	0x04, 0x36
        /*0132*/ 	.short	(.L_689 - .L_688)
.L_688:
        /*0134*/ 	.word	0x00000008
.L_689:


//--------------------- .nv.info._ZN2at6native53_GLOBAL__N__3bfe7fd5_20_UpSampleNearest2d_cu_198c5ce237upsample_nearest2d_backward_out_frameIhlXadL_ZNS0_40nearest_neighbor_bw_compute_source_indexEfiiEEEEvPKT_mmmmmmPS3_ff --------------------------
	.section	.nv.info._ZN2at6native53_GLOBAL__N__3bfe7fd5_20_UpSampleNearest2d_cu_198c5ce237upsample_nearest2d_backward_out_frameIhlXadL_ZNS0_40nearest_neighbor_bw_compute_source_indexEfiiEEEEvPKT_mmmmmmPS3_ff,"",@"SHT_CUDA_INFO"
	.sectionflags	@""
	.align	4


	//----- nvinfo : EIATTR_CUDA_API_VERSION
	.align		4
        /*0000*/ 	.byte	0x04, 0x37
        /*0002*/ 	.short	(.L_691 - .L_690)
.L_690:
        /*0004*/ 	.word	0x00000082


	//----- nvinfo : EIATTR_KPARAM_INFO
	.align		4
.L_691:
        /*0008*/ 	.byte	0x04, 0x17
        /*000a*/ 	.short	(.L_693 - .L_692)
.L_692:
        /*000c*/ 	.word	0x00000000
        /*0010*/ 	.short	0x0009
        /*0012*/ 	.short	0x0044
        /*0014*/ 	.byte	0x00, 0xf0, 0x11, 0x00


	//----- nvinfo : EIATTR_KPARAM_INFO
	.align		4
.L_693:
        /*0018*/ 	.byte	0x04, 0x17
        /*001a*/ 	.short	(.L_695 - .L_694)
.L_694:
        /*001c*/ 	.word	0x00000000
        /*0020*/ 	.short	0x0008
        /*0022*/ 	.short	0x0040
        /*0024*/ 	.byte	0x00, 0xf0, 0x11, 0x00


	//----- nvinfo : EIATTR_KPARAM_INFO
	.align		4
.L_695:
        /*0028*/ 	.byte	0x04, 0x17
        /*002a*/ 	.short	(.L_697 - .L_696)
.L_696:
        /*002c*/ 	.word	0x00000000
        /*0030*/ 	.short	0x0007
        /*0032*/ 	.short	0x0038
        /*0034*/ 	.byte	0x00, 0xf5, 0x21, 0x00


	//----- nvinfo : EIATTR_KPARAM_INFO
	.align		4
.L_697:
        /*0038*/ 	.byte	0x04, 0x17
        /*003a*/ 	.short	(.L_699 - .L_698)
.L_698:
        /*003c*/ 	.word	0x00000000
        /*0040*/ 	.short	0x0006
        /*0042*/ 	.short	0x0030
        /*0044*/ 	.byte	0x00, 0xf0, 0x21, 0x00


	//----- nvinfo : EIATTR_KPARAM_INFO
	.align		4
.L_699:
        /*0048*/ 	.byte	0x04, 0x17
        /*004a*/ 	.short	(.L_701 - .L_700)
.L_700:
        /*004c*/ 	.word	0x00000000
        /*0050*/ 	.short	0x0005
        /*0052*/ 	.short	0x0028
        /*0054*/ 	.byte	0x00, 0xf0, 0x21, 0x00


	//----- nvinfo : EIATTR_KPARAM_INFO
	.align		4
.L_701:
        /*0058*/ 	.byte	0x04, 0x17
        /*005a*/ 	.short	(.L_703 - .L_702)
.L_702:
        /*005c*/ 	.word	0x00000000
        /*0060*/ 	.short	0x0004
        /*0062*/ 	.short	0x0020
        /*0064*/ 	.byte	0x00, 0xf0, 0x21, 0x00


	//----- nvinfo : EIATTR_KPARAM_INFO
	.align		4
.L_703:
        /*0068*/ 	.byte	0x04, 0x17
        /*006a*/ 	.short	(.L_705 - .L_704)
.L_704:
        /*006c*/ 	.word	0x00000000
        /*0070*/ 	.short	0x0003
        /*0072*/ 	.short	0x0018
        /*0074*/ 	.byte	0x00, 0xf0, 0x21, 0x00


	//----- nvinfo : EIATTR_KPARAM_INFO
	.align		4
.L_705:
        /*0078*/ 	.byte	0x04, 0x17
        /*007a*/ 	.short	(.L_707 - .L_706)
.L_706:
        /*007c*/ 	.word	0x00000000
        /*0080*/ 	.short	0x0002
        /*0082*/ 	.short	0x0010
        /*0084*/ 	.byte	0x00, 0xf0, 0x21, 0x00


	//----- nvinfo : EIATTR_KPARAM_INFO
	.align		4
.L_707:
        /*0088*/ 	.byte	0x04, 0x17
        /*008a*/ 	.short	(.L_709 - .L_708)
.L_708:
        /*008c*/ 	.word	0x00000000
        /*0090*/ 	.short	0x0001
        /*0092*/ 	.short	0x0008
        /*0094*/ 	.byte	0x00, 0xf0, 0x21, 0x00


	//----- nvinfo : EIATTR_KPARAM_INFO
	.align		4
.L_709:
        /*0098*/ 	.byte	0x04, 0x17
        /*009a*/ 	.short	(.L_711 - .L_710)
.L_710:
        /*009c*/ 	.word	0x00000000
        /*00a0*/ 	.short	0x0000
        /*00a2*/ 	.short	0x0000
        /*00a4*/ 	.byte	0x00, 0xf5, 0x21, 0x00


	//----- nvinfo : EIATTR_SPARSE_MMA_MASK
	.align		4
.L_711:
        /*00a8*/ 	.byte	0x03, 0x50
        /*00aa*/ 	.short	0x0000


	//----- nvinfo : EIATTR_MAXREG_COUNT
	.align		4
        /*00ac*/ 	.byte	0x03, 0x1b
        /*00ae*/ 	.short	0x0040


	//----- nvinfo : EIATTR_MERCURY_ISA_VERSION
	.align		4
        /*00b0*/ 	.byte	0x03, 0x5f
        /*00b2*/ 	.short	0x0101


	//----- nvinfo : EIATTR_VRC_CTA_INIT_COUNT
	.align		4
        /*00b4*/ 	.byte	0x02, 0x4a
	.zero		1
	.zero		1


	//----- nvinfo : EIATTR_EXIT_INSTR_OFFSETS
	.align		4
        /*00b8*/ 	.byte	0x04, 0x1c
        /*00ba*/ 	.short	(.L_713 - .L_712)


	//   ....[0]....
.L_712:
        /*00bc*/ 	.word	0x00000130


	//   ....[1]....
        /*00c0*/ 	.word	0x00000a50


	//   ....[2]....
        /*00c4*/ 	.word	0x00001640


	//----- nvinfo : EIATTR_MAX_THREADS
	.align		4
.L_713:
        /*00c8*/ 	.byte	0x04, 0x05
        /*00ca*/ 	.short	(.L_715 - .L_714)
.L_714:
        /*00cc*/ 	.word	0x00000400
        /*00d0*/ 	.word	0x00000001
        /*00d4*/ 	.word	0x00000001


	//----- nvinfo : EIATTR_CRS_STACK_SIZE
	.align		4
.L_715:
        /*00d8*/ 	.byte	0x04, 0x1e
        /*00da*/ 	.short	(.L_717 - .L_716)
.L_716:
        /*00dc*/ 	.word	0x00000000


	//----- nvinfo : EIATTR_CBANK_PARAM_SIZE
	.align		4
.L_717:
        /*00e0*/ 	.byte	0x03, 0x19
        /*00e2*/ 	.short	0x0048


	//----- nvinfo : EIATTR_PARAM_CBANK
	.align		4
        /*00e4*/ 	.byte	0x04, 0x0a
        /*00e6*/ 	.short	(.L_719 - .L_718)
	.align		4
.L_718:
        /*00e8*/ 	.word	index@(.nv.constant0._ZN2at6native53_GLOBAL__N__3bfe7fd5_20_UpSampleNearest2d_cu_198c5ce237upsample_nearest2d_backward_out_frameIhlXadL_ZNS0_40nearest_neighbor_bw_compute_source_indexEfiiEEEEvPKT_mmmmmmPS3_ff)
        /*00ec*/ 	.short	0x0380
        /*00ee*/ 	.short	0x0048


	//----- nvinfo : EIATTR_SW_WAR
	.align		4
.L_719:
        /*00f0*/ 	.byte	0x04, 0x36
        /*00f2*/ 	.short	(.L_721 - .L_720)
.L_720:
        /*00f4*/ 	.word	0x00000008
.L_721:


//--------------------- .nv.info._ZN2at6native53_GLOBAL__N__3bfe7fd5_20_UpSampleNearest2d_cu_198c5ce237upsample_nearest2d_backward_out_frameIN3c108BFloat16EfXadL_ZNS0_40nearest_neighbor_bw_compute_source_indexEfiiEEEEvPKT_mmmmmmPS5_ff --------------------------
	.section	.nv.info._ZN2at6native53_GLOBAL__N__3bfe7fd5_20_UpSampleNearest2d_cu_198c5ce237upsample_nearest2d_backward_out_frameIN3c108BFloat16EfXadL_ZNS0_40nearest_neighbor_bw_compute_source_indexEfiiEEEEvPKT_mmmmmmPS5_ff,"",@"SHT_CUDA_INFO"
	.sectionflags	@""
	.align	4


	//----- nvinfo : EIATTR_CUDA_API_VERSION
	.align		4
        /*0000*/ 	.byte	0x04, 0x37
        /*0002*/ 	.short	(.L_723 - .L_722)
.L_722:
        /*0004*/ 	.word	0x00000082


	//----- nvinfo : EIATTR_KPARAM_INFO
	.align		4
.L_723:
        /*0008*/ 	.byte	0x04, 0x17
        /*000a*/ 	.short	(.L_725 - .L_724)
.L_724:
        /*000c*/ 	.word	0x00000000
        /*0010*/ 	.short	0x0009
        /*0012*/ 	.short	0x0044
        /*0014*/ 	.byte	0x00, 0xf0, 0x11, 0x00


	//----- nvinfo : EIATTR_KPARAM_INFO
	.align		4
.L_725:
        /*0018*/ 	.byte	0x04, 0x17
        /*001a*/ 	.short	(.L_727 - .L_726)
.L_726:
        /*001c*/ 	.word	0x00000000
        /*0020*/ 	.short	0x0008
        /*0022*/ 	.short	0x0040
        /*0024*/ 	.byte	0x00, 0xf0, 0x11, 0x00


	//----- nvinfo : EIATTR_KPARAM_INFO
	.align		4
.L_727:
        /*0028*/ 	.byte	0x04, 0x17
        /*002a*/ 	.short	(.L_729 - .L_728)
.L_728:
        /*002c*/ 	.word	0x00000000
        /*0030*/ 	.short	0x0007
        /*0032*/ 	.short	0x0038
        /*0034*/ 	.byte	0x00, 0xf5, 0x21, 0x00


	//----- nvinfo : EIATTR_KPARAM_INFO
	.align		4
.L_729:
        /*0038*/ 	.byte	0x04, 0x17
        /*003a*/ 	.short	(.L_731 - .L_730)
.L_730:
        /*003c*/ 	.word	0x00000000
        /*0040*/ 	.short	0x0006
        /*0042*/ 	.short	0x0030
        /*0044*/ 	.byte	0x00, 0xf0, 0x21, 0x00


	//----- nvinfo : EIATTR_KPARAM_INFO
	.align		4
.L_731:
        /*0048*/ 	.byte	0x04, 0x17
        /*004a*/ 	.short	(.L_733 - .L_732)
.L_732:
        /*004c*/ 	.word	0x00000000
        /*0050*/ 	.short	0x0005
        /*0052*/ 	.short	0x0028
        /*0054*/ 	.byte	0x00, 0xf0, 0x21, 0x00


	//----- nvinfo : EIATTR_KPARAM_INFO
	.align		4
.L_733:
        /*0058*/ 	.byte	0x04, 0x17
        /*005a*/ 	.short	(.L_735 - .L_734)
.L_734:
        /*005c*/ 	.word	0x00000000
        /*0060*/ 	.short	0x0004
        /*0062*/ 	.short	0x0020
        /*0064*/ 	.byte	0x00, 0xf0, 0x21, 0x00


	//----- nvinfo : EIATTR_KPARAM_INFO
	.align		4
.L_735:
        /*0068*/ 	.byte	0x04, 0x17
        /*006a*/ 	.short	(.L_737 - .L_736)
.L_736:
        /*006c*/ 	.word	0x00000000
        /*0070*/ 	.short	0x0003
        /*0072*/ 	.short	0x0018
        /*0074*/ 	.byte	0x00, 0xf0, 0x21, 0x00


	//----- nvinfo : EIATTR_KPARAM_INFO
	.align		4
.L_737:
        /*0078*/ 	.byte	0x04, 0x17
        /*007a*/ 	.short	(.L_739 - .L_738)
.L_738:
        /*007c*/ 	.word	0x00000000
        /*0080*/ 	.short	0x0002
        /*0082*/ 	.short	0x0010
        /*0084*/ 	.byte	0x00, 0xf0, 0x21, 0x00


	//----- nvinfo : EIATTR_KPARAM_INFO
	.align		4
.L_739:
        /*0088*/ 	.byte	0x04, 0x17
        /*008a*/ 	.short	(.L_741 - .L_740)
.L_740:
        /*008c*/ 	.word	0x00000000
        /*0090*/ 	.short	0x0001
        /*0092*/ 	.short	0x0008
        /*0094*/ 	.byte	0x00, 0xf0, 0x21, 0x00


	//----- nvinfo : EIATTR_KPARAM_INFO
	.align		4
.L_741:
        /*0098*/ 	.byte	0x04, 0x17
        /*009a*/ 	.short	(.L_743 - .L_742)
.L_742:
        /*009c*/ 	.word	0x00000000
        /*00a0*/ 	.short	0x0000
        /*00a2*/ 	.short	0x0000
        /*00a4*/ 	.byte	0x00, 0xf5, 0x21, 0x00


	//----- nvinfo : EIATTR_SPARSE_MMA_MASK
	.align		4
.L_743:
        /*00a8*/ 	.byte	0x03, 0x50
        /*00aa*/ 	.short	0x0000


	//----- nvinfo : EIATTR_MAXREG_COUNT
	.align		4
        /*00ac*/ 	.byte	0x03, 0x1b
        /*00ae*/ 	.short	0x0040


	//----- nvinfo : EIATTR_MERCURY_ISA_VERSION
	.align		4
        /*00b0*/ 	.byte	0x03, 0x5f
        /*00b2*/ 	.short	0x0101


	//----- nvinfo : EIATTR_VRC_CTA_INIT_COUNT
	.align		4
        /*00b4*/ 	.byte	0x02, 0x4a
	.zero		1
	.zero		1


	//----- nvinfo : EIATTR_EXIT_INSTR_OFFSETS
	.align		4
        /*00b8*/ 	.byte	0x04, 0x1c
        /*00ba*/ 	.short	(.L_745 - .L_744)


	//   ....[0]....
.L_744:
        /*00bc*/ 	.word	0x00000130


	//   ....[1]....
        /*00c0*/ 	.word	0x00000a40


	//   ....[2]....
        /*00c4*/ 	.word	0x00001940


	//----- nvinfo : EIATTR_MAX_THREADS
	.align		4
.L_745:
        /*00c8*/ 	.byte	0x04, 0x05
        /*00ca*/ 	.short	(.L_747 - .L_746)
.L_746:
        /*00cc*/ 	.word	0x00000400
        /*00d0*/ 	.word	0x00000001
        /*00d4*/ 	.word	0x00000001


	//----- nvinfo : EIATTR_CRS_STACK_SIZE
	.align		4
.L_747:
        /*00d8*/ 	.byte	0x04, 0x1e
        /*00da*/ 	.short	(.L_749 - .L_748)
.L_748:
        /*00dc*/ 	.word	0x00000000


	//----- nvinfo : EIATTR_CBANK_PARAM_SIZE
	.align		4
.L_749:
        /*00e0*/ 	.byte	0x03, 0x19
        /*00e2*/ 	.short	0x0048


	//----- nvinfo : EIATTR_PARAM_CBANK
	.align		4
        /*00e4*/ 	.byte	0x04, 0x0a
        /*00e6*/ 	.short	(.L_751 - .L_750)
	.align		4
.L_750:
        /*00e8*/ 	.word	index@(.nv.constant0._ZN2at6native53_GLOBAL__N__3bfe7fd5_20_UpSampleNearest2d_cu_198c5ce237upsample_nearest2d_backward_out_frameIN3c108BFloat16EfXadL_ZNS0_40nearest_neighbor_bw_compute_source_indexEfiiEEEEvPKT_mmmmmmPS5_ff)
        /*00ec*/ 	.short	0x0380
        /*00ee*/ 	.short	0x0048


	//----- nvinfo : EIATTR_SW_WAR
	.align		4
.L_751:
        /*00f0*/ 	.byte	0x04, 0x36
        /*00f2*/ 	.short	(.L_753 - .L_752)
.L_752:
        /*00f4*/ 	.word	0x00000008
.L_753:


//--------------------- .nv.info._ZN2at6native53_GLOBAL__N__3bfe7fd5_20_UpSampleNearest2d_cu_198c5ce237upsample_nearest2d_backward_out_frameIN3c104HalfEfXadL_ZNS0_40nearest_neighbor_bw_compute_source_indexEfiiEEEEvPKT_mmmmmmPS5_ff --------------------------
	.section	.nv.info._ZN2at6native53_GLOBAL__N__3bfe7fd5_20_UpSampleNearest2d_cu_198c5ce237upsample_nearest2d_backward_out_frameIN3c104HalfEfXadL_ZNS0_40nearest_neighbor_bw_compute_source_indexEfiiEEEEvPKT_mmmmmmPS5_ff,"",@"SHT_CUDA_INFO"
	.sectionflags	@""
	.align	4


	//----- nvinfo : EIATTR_CUDA_API_VERSION
	.align		4
        /*0000*/ 	.byte	0x04, 0x37
        /*0002*/ 	.short	(.L_755 - .L_754)
.L_754:
        /*0004*/ 	.word	0x00000082


	//----- nvinfo : EIATTR_KPARAM_INFO
	.align		4
.L_755:
        /*0008*/ 	.byte	0x04, 0x17
        /*000a*/ 	.short	(.L_757 - .L_756)
.L_756:
        /*000c*/ 	.word	0x00000000
        /*0010*/ 	.short	0x0009
        /*0012*/ 	.short	0x0044
        /*0014*/ 	.byte	0x00, 0xf0, 0x11, 0x00


	//----- nvinfo : EIATTR_KPARAM_INFO
	.align		4
.L_757:
        /*0018*/ 	.byte	0x04, 0x17
        /*001a*/ 	.short	(.L_759 - .L_758)
.L_758:
        /*001c*/ 	.word	0x00000000
        /*0020*/ 	.short	0x0008
        /*0022*/ 	.short	0x0040
        /*0024*/ 	.byte	0x00, 0xf0, 0x11, 0x00


	//----- nvinfo : EIATTR_KPARAM_INFO
	.align		4
.L_759:
        /*0028*/ 	.byte	0x04, 0x17
        /*002a*/ 	.short	(.L_761 - .L_760)
.L_760:
        /*002c*/ 	.word	0x00000000
        /*0030*/ 	.short	0x0007
        /*0032*/ 	.short	0x0038
        /*0034*/ 	.byte	0x00, 0xf5, 0x21, 0x00


	//----- nvinfo : EIATTR_KPARAM_INFO
	.align		4
.L_761:
        /*0038*/ 	.byte	0x04, 0x17
        /*003a*/ 	.short	(.L_763 - .L_762)
.L_762:
        /*003c*/ 	.word	0x00000000
        /*0040*/ 	.short	0x0006
        /*0042*/ 	.short	0x0030
        /*0044*/ 	.byte	0x00, 0xf0, 0x21, 0x00


	//----- nvinfo : EIATTR_KPARAM_INFO
	.align		4
.L_763:
        /*0048*/ 	.byte	0x04, 0x17
        /*004a*/ 	.short	(.L_765 - .L_764)
.L_764:
        /*004c*/ 	.word	0x00000000
        /*0050*/ 	.short	0x0005
        /*0052*/ 	.short	0x0028
        /*0054*/ 	.byte	0x00, 0xf0, 0x21, 0x00


	//----- nvinfo : EIATTR_KPARAM_INFO
	.align		4
.L_765:
        /*0058*/ 	.byte	0x04, 0x17
        /*005a*/ 	.short	(.L_767 - .L_766)
.L_766:
        /*005c*/ 	.word	0x00000000
        /*0060*/ 	.short	0x0004
        /*0062*/ 	.short	0x0020
        /*0064*/ 	.byte	0x00, 0xf0, 0x21, 0x00


	//----- nvinfo : EIATTR_KPARAM_INFO
	.align		4
.L_767:
        /*0068*/ 	.byte	0x04, 0x17
        /*006a*/ 	.short	(.L_769 - .L_768)
.L_768:
        /*006c*/ 	.word	0x00000000
        /*0070*/ 	.short	0x0003
        /*0072*/ 	.short	0x0018
        /*0074*/ 	.byte	0x00, 0xf0, 0x21, 0x00


	//----- nvinfo : EIATTR_KPARAM_INFO
	.align		4
.L_769:
        /*0078*/ 	.byte	0x04, 0x17
        /*007a*/ 	.short	(.L_771 - .L_770)
.L_770:
        /*007c*/ 	.word	0x00000000
        /*0080*/ 	.short	0x0002
        /*0082*/ 	.short	0x0010
        /*0084*/ 	.byte	0x00, 0xf0, 0x21, 0x00


	//----- nvinfo : EIATTR_KPARAM_INFO
	.align		4
.L_771:
        /*0088*/ 	.byte	0x04, 0x17
        /*008a*/ 	.short	(.L_773 - .L_772)
.L_772:
        /*008c*/ 	.word	0x00000000
        /*0090*/ 	.short	0x0001
        /*0092*/ 	.short	0x0008
        /*0094*/ 	.byte	0x00, 0xf0, 0x21, 0x00


	//----- nvinfo : EIATTR_KPARAM_INFO
	.align		4
.L_773:
        /*0098*/ 	.byte	0x04, 0x17
        /*009a*/ 	.short	(.L_775 - .L_774)
.L_774:
        /*009c*/ 	.word	0x00000000
        /*00a0*/ 	.short	0x0000
        /*00a2*/ 	.short	0x0000
        /*00a4*/ 	.byte	0x00, 0xf5, 0x21, 0x00


	//----- nvinfo : EIATTR_SPARSE_MMA_MASK
	.align		4
.L_775:
        /*00a8*/ 	.byte	0x03, 0x50
        /*00aa*/ 	.short	0x0000


	//----- nvinfo : EIATTR_MAXREG_COUNT
	.align		4
        /*00ac*/ 	.byte	0x03, 0x1b
        /*00ae*/ 	.short	0x0040


	//----- nvinfo : EIATTR_MERCURY_ISA_VERSION
	.align		4
        /*00b0*/ 	.byte	0x03, 0x5f
        /*00b2*/ 	.short	0x0101


	//----- nvinfo : EIATTR_VRC_CTA_INIT_COUNT
	.align		4
        /*00b4*/ 	.byte	0x02, 0x4a
	.zero		1
	.zero		1


	//----- nvinfo : EIATTR_EXIT_INSTR_OFFSETS
	.align		4
        /*00b8*/ 	.byte	0x04, 0x1c
        /*00ba*/ 	.short	(.L_777 - .L_776)


	//   ....[0]....
.L_776:
        /*00bc*/ 	.word	0x00000130


	//   ....[1]....
        /*00c0*/ 	.word	0x00000a40


	//   ....[2]....
        /*00c4*/ 	.word	0x00001940


	//----- nvinfo : EIATTR_MAX_THREADS
	.align		4
.L_777:
        /*00c8*/ 	.byte	0x04, 0x05
        /*00ca*/ 	.short	(.L_779 - .L_778)
.L_778:
        /*00cc*/ 	.word	0x00000400
        /*00d0*/ 	.word	0x00000001
        /*00d4*/ 	.word	0x00000001


	//----- nvinfo : EIATTR_CRS_STACK_SIZE
	.align		4
.L_779:
        /*00d8*/ 	.byte	0x04, 0x1e
        /*00da*/ 	.short	(.L_781 - .L_780)
.L_780:
        /*00dc*/ 	.word	0x00000000


	//----- nvinfo : EIATTR_CBANK_PARAM_SIZE
	.align		4
.L_781:
        /*00e0*/ 	.byte	0x03, 0x19
        /*00e2*/ 	.short	0x0048


	//----- nvinfo : EIATTR_PARAM_CBANK
	.align		4
        /*00e4*/ 	.byte	0x04, 0x0a
        /*00e6*/ 	.short	(.L_783 - .L_782)
	.align		4
.L_782:
        /*00e8*/ 	.word	index@(.nv.constant0._ZN2at6native53_GLOBAL__N__3bfe7fd5_20_UpSampleNearest2d_cu_198c5ce237upsample_nearest2d_backward_out_frameIN3c104HalfEfXadL_ZNS0_40nearest_neighbor_bw_compute_source_indexEfiiEEEEvPKT_mmmmmmPS5_ff)
        /*00ec*/ 	.short	0x0380
        /*00ee*/ 	.short	0x0048


	//----- nvinfo : EIATTR_SW_WAR
	.align		4
.L_783:
        /*00f0*/ 	.byte	0x04, 0x36
        /*00f2*/ 	.short	(.L_785 - .L_784)
.L_784:
        /*00f4*/ 	.word	0x00000008
.L_785:


//--------------------- .nv.info._ZN2at6native53_GLOBAL__N__3bfe7fd5_20_UpSampleNearest2d_cu_198c5ce237upsample_nearest2d_backward_out_frameIffXadL_ZNS0_40nearest_neighbor_bw_compute_source_indexEfiiEEEEvPKT_mmmmmmPS3_ff --------------------------
	.section	.nv.info._ZN2at6native53_GLOBAL__N__3bfe7fd5_20_UpSampleNearest2d_cu_198c5ce237upsample_nearest2d_backward_out_frameIffXadL_ZNS0_40nearest_neighbor_bw_compute_source_indexEfiiEEEEvPKT_mmmmmmPS3_ff,"",@"SHT_CUDA_INFO"
	.sectionflags	@""
	.align	4


	//----- nvinfo : EIATTR_CUDA_API_VERSION
	.align		4
        /*0000*/ 	.byte	0x04, 0x37
        /*0002*/ 	.short	(.L_787 - .L_786)
.L_786:
        /*0004*/ 	.word	0x00000082


	//----- nvinfo : EIATTR_KPARAM_INFO
	.align		4
.L_787:
        /*0008*/ 	.byte	0x04, 0x17
        /*000a*/ 	.short	(.L_789 - .L_788)
.L_788:
        /*000c*/ 	.word	0x00000000
        /*0010*/ 	.short	0x0009
        /*0012*/ 	.short	0x0044
        /*0014*/ 	.byte	0x00, 0xf0, 0x11, 0x00


	//----- nvinfo : EIATTR_KPARAM_INFO
	.align		4
.L_789:
        /*0018*/ 	.byte	0x04, 0x17
        /*001a*/ 	.short	(.L_791 - .L_790)
.L_790:
        /*001c*/ 	.word	0x00000000
        /*0020*/ 	.short	0x0008
        /*0022*/ 	.short	0x0040
        /*0024*/ 	.byte	0x00, 0xf0, 0x11, 0x00


	//----- nvinfo : EIATTR_KPARAM_INFO
	.align		4
.L_791:
        /*0028*/ 	.byte	0x04, 0x17
        /*002a*/ 	.short	(.L_793 - .L_792)
.L_792:
        /*002c*/ 	.word	0x00000000
        /*0030*/ 	.short	0x0007
        /*0032*/ 	.short	0x0038
        /*0034*/ 	.byte	0x00, 0xf5, 0x21, 0x00


	//----- nvinfo : EIATTR_KPARAM_INFO
	.align		4
.L_793:
        /*0038*/ 	.byte	0x04, 0x17
        /*003a*/ 	.short	(.L_795 - .L_794)
.L_794:
        /*003c*/ 	.word	0x00000000
        /*0040*/ 	.short	0x0006
        /*0042*/ 	.short	0x0030
        /*0044*/ 	.byte	0x00, 0xf0, 0x21, 0x00


	//----- nvinfo : EIATTR_KPARAM_INFO
	.align		4
.L_795:
        /*0048*/ 	.byte	0x04, 0x17
        /*004a*/ 	.short	(.L_797 - .L_796)
.L_796:
        /*004c*/ 	.word	0x00000000
        /*0050*/ 	.short	0x0005
        /*0052*/ 	.short	0x0028
        /*0054*/ 	.byte	0x00, 0xf0, 0x21, 0x00


	//----- nvinfo : EIATTR_KPARAM_INFO
	.align		4
.L_797:
        /*0058*/ 	.byte	0x04, 0x17
        /*005a*/ 	.short	(.L_799 - .L_798)
.L_798:
        /*005c*/ 	.word	0x00000000
        /*0060*/ 	.short	0x0004
        /*0062*/ 	.short	0x0020
        /*0064*/ 	.byte	0x00, 0xf0, 0x21, 0x00


	//----- nvinfo : EIATTR_KPARAM_INFO
	.align		4
.L_799:
        /*0068*/ 	.byte	0x04, 0x17
        /*006a*/ 	.short	(.L_801 - .L_800)
.L_800:
        /*006c*/ 	.word	0x00000000
        /*0070*/ 	.short	0x0003
        /*0072*/ 	.short	0x0018
        /*0074*/ 	.byte	0x00, 0xf0, 0x21, 0x00


	//----- nvinfo : EIATTR_KPARAM_INFO
	.align		4
.L_801:
        /*0078*/ 	.byte	0x04, 0x17
        /*007a*/ 	.short	(.L_803 - .L_802)
.L_802:
        /*007c*/ 	.word	0x00000000
        /*0080*/ 	.short	0x0002
        /*0082*/ 	.short	0x0010
        /*0084*/ 	.byte	0x00, 0xf0, 0x21, 0x00


	//----- nvinfo : EIATTR_KPARAM_INFO
	.align		4
.L_803:
        /*0088*/ 	.byte	0x04, 0x17
        /*008a*/ 	.short	(.L_805 - .L_804)
.L_804:
        /*008c*/ 	.word	0x00000000
        /*0090*/ 	.short	0x0001
        /*0092*/ 	.short	0x0008
        /*0094*/ 	.byte	0x00, 0xf0, 0x21, 0x00


	//----- nvinfo : EIATTR_KPARAM_INFO
	.align		4
.L_805:
        /*0098*/ 	.byte	0x04, 0x17
        /*009a*/ 	.short	(.L_807 - .L_806)
.L_806:
        /*009c*/ 	.word	0x00000000
        /*00a0*/ 	.short	0x0000
        /*00a2*/ 	.short	0x0000
        /*00a4*/ 	.byte	0x00, 0xf5, 0x21, 0x00


	//----- nvinfo : EIATTR_SPARSE_MMA_MASK
	.align		4
.L_807:
        /*00a8*/ 	.byte	0x03, 0x50
        /*00aa*/ 	.short	0x0000


	//----- nvinfo : EIATTR_MAXREG_COUNT
	.align		4
        /*00ac*/ 	.byte	0x03, 0x1b
        /*00ae*/ 	.short	0x0040


	//----- nvinfo : EIATTR_MERCURY_ISA_VERSION
	.align		4
        /*00b0*/ 	.byte	0x03, 0x5f
        /*00b2*/ 	.short	0x0101


	//----- nvinfo : EIATTR_VRC_CTA_INIT_COUNT
	.align		4
        /*00b4*/ 	.byte	0x02, 0x4a
	.zero		1
	.zero		1


	//----- nvinfo : EIATTR_EXIT_INSTR_OFFSETS
	.align		4
        /*00b8*/ 	.byte	0x04, 0x1c
        /*00ba*/ 	.short	(.L_809 - .L_808)


	//   ....[0]....
.L_808:
        /*00bc*/ 	.word	0x00000130


	//   ....[1]....
        /*00c0*/ 	.word	0x00000a40


	//   ....[2]....
        /*00c4*/ 	.word	0x00001700


	//----- nvinfo : EIATTR_MAX_THREADS
	.align		4
.L_809:
        /*00c8*/ 	.byte	0x04, 0x05
        /*00ca*/ 	.short	(.L_811 - .L_810)
.L_810:
        /*00cc*/ 	.word	0x00000400
        /*00d0*/ 	.word	0x00000001
        /*00d4*/ 	.word	0x00000001


	//----- nvinfo : EIATTR_CRS_STACK_SIZE
	.align		4
.L_811:
        /*00d8*/ 	.byte	0x04, 0x1e
        /*00da*/ 	.short	(.L_813 - .L_812)
.L_812:
        /*00dc*/ 	.word	0x00000000


	//----- nvinfo : EIATTR_CBANK_PARAM_SIZE
	.align		4
.L_813:
        /*00e0*/ 	.byte	0x03, 0x19
        /*00e2*/ 	.short	0x0048


	//----- nvinfo : EIATTR_PARAM_CBANK
	.align		4
        /*00e4*/ 	.byte	0x04, 0x0a
        /*00e6*/ 	.short	(.L_815 - .L_814)
	.align		4
.L_814:
        /*00e8*/ 	.word	index@(.nv.constant0._ZN2at6native53_GLOBAL__N__3bfe7fd5_20_UpSampleNearest2d_cu_198c5ce237upsample_nearest2d_backward_out_frameIffXadL_ZNS0_40nearest_neighbor_bw_compute_source_indexEfiiEEEEvPKT_mmmmmmPS3_ff)
        /*00ec*/ 	.short	0x0380
        /*00ee*/ 	.short	0x0048


	//----- nvinfo : EIATTR_SW_WAR
	.align		4
.L_815:
        /*00f0*/ 	.byte	0x04, 0x36
        /*00f2*/ 	.short	(.L_817 - .L_816)
.L_816:
        /*00f4*/ 	.word	0x00000008
.L_817:


//--------------------- .nv.info._ZN2at6native53_GLOBAL__N__3bfe7fd5_20_UpSampleNearest2d_cu_198c5ce237upsample_nearest2d_backward_out_frameIddXadL_ZNS0_40nearest_neighbor_bw_compute_source_indexEfiiEEEEvPKT_mmmmmmPS3_ff --------------------------
	.section	.nv.info._ZN2at6native53_GLOBAL__N__3bfe7fd5_20_UpSampleNearest2d_cu_198c5ce237upsample_nearest2d_backward_out_frameIddXadL_ZNS0_40nearest_neighbor_bw_compute_source_indexEfiiEEEEvPKT_mmmmmmPS3_ff,"",@"SHT_CUDA_INFO"
	.sectionflags	@""
	.align	4


	//----- nvinfo : EIATTR_CUDA_API_VERSION
	.align		4
        /*0000*/ 	.byte	0x04, 0x37
        /*0002*/ 	.short	(.L_819 - .L_818)
.L_818:
        /*0004*/ 	.word	0x00000082


	//----- nvinfo : EIATTR_KPARAM_INFO
	.align		4
.L_819:
        /*0008*/ 	.byte	0x04, 0x17
        /*000a*/ 	.short	(.L_821 - .L_820)
.L_820:
        /*000c*/ 	.word	0x00000000
        /*0010*/ 	.short	0x0009
        /*0012*/ 	.short	0x0044
        /*0014*/ 	.byte	0x00, 0xf0, 0x11, 0x00


	//----- nvinfo : EIATTR_KPARAM_INFO
	.align		4
.L_821:
        /*0018*/ 	.byte	0x04, 0x17
        /*001a*/ 	.short	(.L_823 - .L_822)
.L_822:
        /*001c*/ 	.word	0x00000000
        /*0020*/ 	.short	0x0008
        /*0022*/ 	.short	0x0040
        /*0024*/ 	.byte	0x00, 0xf0, 0x11, 0x00


	//----- nvinfo : EIATTR_KPARAM_INFO
	.align		4
.L_823:
        /*0028*/ 	.byte	0x04, 0x17
        /*002a*/ 	.short	(.L_825 - .L_824)
.L_824:
        /*002c*/ 	.word	0x00000000
        /*0030*/ 	.short	0x0007
        /*0032*/ 	.short	0x0038
        /*0034*/ 	.byte	0x00, 0xf5, 0x21, 0x00


	//----- nvinfo : EIATTR_KPARAM_INFO
	.align		4
.L_825:
        /*0038*/ 	.byte	0x04, 0x17
        /*003a*/ 	.short	(.L_827 - .L_826)
.L_826:
        /*003c*/ 	.word	0x00000000
        /*0040*/ 	.short	0x0006
        /*0042*/ 	.short	0x0030
        /*0044*/ 	.byte	0x00, 0xf0, 0x21, 0x00


	//----- nvinfo : EIATTR_KPARAM_INFO
	.align		4
.L_827:
        /*0048*/ 	.byte	0x04, 0x17
        /*004a*/ 	.short	(.L_829 - .L_828)
.L_828:
        /*004c*/ 	.word	0x00000000
        /*0050*/ 	.short	0x0005
        /*0052*/ 	.short	0x0028
        /*0054*/ 	.byte	0x00, 0xf0, 0x21, 0x00


	//----- nvinfo : EIATTR_KPARAM_INFO
	.align		4
.L_829:
        /*0058*/ 	.byte	0x04, 0x17
        /*005a*/ 	.short	(.L_831 - .L_830)
.L_830:
        /*005c*/ 	.word	0x00000000
        /*0060*/ 	.short	0x0004
        /*0062*/ 	.short	0x0020
        /*0064*/ 	.byte	0x00, 0xf0, 0x21, 0x00


	//----- nvinfo : EIATTR_KPARAM_INFO
	.align		4
.L_831:
        /*0068*/ 	.byte	0x04, 0x17
        /*006a*/ 	.short	(.L_833 - .L_832)
.L_832:
        /*006c*/ 	.word	0x00000000
        /*0070*/ 	.short	0x0003
        /*0072*/ 	.short	0x0018
        /*0074*/ 	.byte	0x00, 0xf0, 0x21, 0x00


	//----- nvinfo : EIATTR_KPARAM_INFO
	.align		4
.L_833:
        /*0078*/ 	.byte	0x04, 0x17
        /*007a*/ 	.short	(.L_835 - .L_834)
.L_834:
        /*007c*/ 	.word	0x00000000
        /*0080*/ 	.short	0x0002
        /*0082*/ 	.short	0x0010
        /*0084*/ 	.byte	0x00, 0xf0, 0x21, 0x00


	//----- nvinfo : EIATTR_KPARAM_INFO
	.align		4
.L_835:
        /*0088*/ 	.byte	0x04, 0x17
        /*008a*/ 	.short	(.L_837 - .L_836)
.L_836:
        /*008c*/ 	.word	0x00000000
        /*0090*/ 	.short	0x0001
        /*0092*/ 	.short	0x0008
        /*0094*/ 	.byte	0x00, 0xf0, 0x21, 0x00


	//----- nvinfo : EIATTR_KPARAM_INFO
	.align		4
.L_837:
        /*0098*/ 	.byte	0x04, 0x17
        /*009a*/ 	.short	(.L_839 - .L_838)
.L_838:
        /*009c*/ 	.word	0x00000000
        /*00a0*/ 	.short	0x0000
        /*00a2*/ 	.short	0x0000
        /*00a4*/ 	.byte	0x00, 0xf5, 0x21, 0x00


	//----- nvinfo : EIATTR_SPARSE_MMA_MASK
	.align		4
.L_839:
        /*00a8*/ 	.byte	0x03, 0x50
        /*00aa*/ 	.short	0x0000


	//----- nvinfo : EIATTR_MAXREG_COUNT
	.align		4
        /*00ac*/ 	.byte	0x03, 0x1b
        /*00ae*/ 	.short	0x0040


	//----- nvinfo : EIATTR_MERCURY_ISA_VERSION
	.align		4
        /*00b0*/ 	.byte	0x03, 0x5f
        /*00b2*/ 	.short	0x0101


	//----- nvinfo : EIATTR_VRC_CTA_INIT_COUNT
	.align		4
        /*00b4*/ 	.byte	0x02, 0x4a
	.zero		1
	.zero		1


	//----- nvinfo : EIATTR_EXIT_INSTR_OFFSETS
	.align		4
        /*00b8*/ 	.byte	0x04, 0x1c
        /*00ba*/ 	.short	(.L_841 - .L_840)


	//   ....[0]....
.L_840:
        /*00bc*/ 	.word	0x00000130


	//   ....[1]....
        /*00c0*/ 	.word	0x00000a30


	//   ....[2]....
        /*00c4*/ 	.word	0x00001d50


	//----- nvinfo : EIATTR_MAX_THREADS
	.align		4
.L_841:
        /*00c8*/ 	.byte	0x04, 0x05
        /*00ca*/ 	.short	(.L_843 - .L_842)
.L_842:
        /*00cc*/ 	.word	0x00000400
        /*00d0*/ 	.word	0x00000001
        /*00d4*/ 	.word	0x00000001


	//----- nvinfo : EIATTR_CRS_STACK_SIZE
	.align		4
.L_843:
        /*00d8*/ 	.byte	0x04, 0x1e
        /*00da*/ 	.short	(.L_845 - .L_844)
.L_844:
        /*00dc*/ 	.word	0x00000000


	//----- nvinfo : EIATTR_CBANK_PARAM_SIZE
	.align		4
.L_845:
        /*00e0*/ 	.byte	0x03, 0x19
        /*00e2*/ 	.short	0x0048


	//----- nvinfo : EIATTR_PARAM_CBANK
	.align		4
        /*00e4*/ 	.byte	0x04, 0x0a
        /*00e6*/ 	.short	(.L_847 - .L_846)
	.align		4
.L_846:
        /*00e8*/ 	.word	index@(.nv.constant0._ZN2at6native53_GLOBAL__N__3bfe7fd5_20_UpSampleNearest2d_cu_198c5ce237upsample_nearest2d_backward_out_frameIddXadL_ZNS0_40nearest_neighbor_bw_compute_source_indexEfiiEEEEvPKT_mmmmmmPS3_ff)
        /*00ec*/ 	.short	0x0380
        /*00ee*/ 	.short	0x0048


	//----- nvinfo : EIATTR_SW_WAR
	.align		4
.L_847:
        /*00f0*/ 	.byte	0x04, 0x36
        /*00f2*/ 	.short	(.L_849 - .L_848)
.L_848:
        /*00f4*/ 	.word	0x00000008
.L_849:


//--------------------- .nv.info._ZN2at6native53_GLOBAL__N__3bfe7fd5_20_UpSampleNearest2d_cu_198c5ce242upsample_nearest2d_backward_nhwc_out_frameIhlXadL_ZNS0_40nearest_neighbor_bw_compute_source_indexEfiiEEEEvPKT_PS3_mmmmmffm --------------------------
	.section	.nv.info._ZN2at6native53_GLOBAL__N__3bfe7fd5_20_UpSampleNearest2d_cu_198c5ce242upsample_nearest2d_backward_nhwc_out_frameIhlXadL_ZNS0_40nearest_neighbor_bw_compute_source_indexEfiiEEEEvPKT_PS3_mmmmmffm,"",@"SHT_CUDA_INFO"
	.sectionflags	@""
	.align	4


	//----- nvinfo : EIATTR_CUDA_API_VERSION
	.align		4
        /*0000*/ 	.byte	0x04, 0x37
        /*0002*/ 	.short	(.L_851 - .L_850)
.L_850:
        /*0004*/ 	.word	0x00000082


	//----- nvinfo : EIATTR_KPARAM_INFO
	.align		4
.L_851:
        /*0008*/ 	.byte	0x04, 0x17
        /*000a*/ 	.short	(.L_853 - .L_852)
.L_852:
        /*000c*/ 	.word	0x00000000
        /*0010*/ 	.short	0x0009
        /*0012*/ 	.short	0x0040
        /*0014*/ 	.byte	0x00, 0xf0, 0x21, 0x00


	//----- nvinfo : EIATTR_KPARAM_INFO
	.align		4
.L_853:
        /*0018*/ 	.byte	0x04, 0x17
        /*001a*/ 	.short	(.L_855 - .L_854)
.L_854:
        /*001c*/ 	.word	0x00000000
        /*0020*/ 	.short	0x0008
        /*0022*/ 	.short	0x003c
        /*0024*/ 	.byte	0x00, 0xf0, 0x11, 0x00


	//----- nvinfo : EIATTR_KPARAM_INFO
	.align		4
.L_855:
        /*0028*/ 	.byte	0x04, 0x17
        /*002a*/ 	.short	(.L_857 - .L_856)
.L_856:
        /*002c*/ 	.word	0x00000000
        /*0030*/ 	.short	0x0007
        /*0032*/ 	.short	0x0038
        /*0034*/ 	.byte	0x00, 0xf0, 0x11, 0x00


	//----- nvinfo : EIATTR_KPARAM_INFO
	.align		4
.L_857:
        /*0038*/ 	.byte	0x04, 0x17
        /*003a*/ 	.short	(.L_859 - .L_858)
.L_858:
        /*003c*/ 	.word	0x00000000
        /*0040*/ 	.short	0x0006
        /*0042*/ 	.short	0x0030
        /*0044*/ 	.byte	0x00, 0xf0, 0x21, 0x00


	//----- nvinfo : EIATTR_KPARAM_INFO
	.align		4
.L_859:
        /*0048*/ 	.byte	0x04, 0x17
        /*004a*/ 	.short	(.L_861 - .L_860)
.L_860:
        /*004c*/ 	.word	0x00000000
        /*0050*/ 	.short	0x0005
        /*0052*/ 	.short	0x0028
        /*0054*/ 	.byte	0x00, 0xf0, 0x21, 0x00


	//----- nvinfo : EIATTR_KPARAM_INFO
	.align		4
.L_861:
        /*0058*/ 	.byte	0x04, 0x17
        /*005a*/ 	.short	(.L_863 - .L_862)
.L_862:
        /*005c*/ 	.word	0x00000000
        /*0060*/ 	.short	0x0004
        /*0062*/ 	.short	0x0020
        /*0064*/ 	.byte	0x00, 0xf0, 0x21, 0x00


	//----- nvinfo : EIATTR_KPARAM_INFO
	.align		4
.L_863:
        /*0068*/ 	.byte	0x04, 0x17
        /*006a*/ 	.short	(.L_865 - .L_864)
.L_864:
        /*006c*/ 	.word	0x00000000
        /*0070*/ 	.short	0x0003
        /*0072*/ 	.short	0x0018
        /*0074*/ 	.byte	0x00, 0xf0, 0x21, 0x00


	//----- nvinfo : EIATTR_KPARAM_INFO
	.align		4
.L_865:
        /*0078*/ 	.byte	0x04, 0x17
        /*007a*/ 	.short	(.L_867 - .L_866)
.L_866:
        /*007c*/ 	.word	0x00000000
        /*0080*/ 	.short	0x0002
        /*0082*/ 	.short	0x0010
        /*0084*/ 	.byte	0x00, 0xf0, 0x21, 0x00


	//----- nvinfo : EIATTR_KPARAM_INFO
	.align		4
.L_867:
        /*0088*/ 	.byte	0x04, 0x17
        /*008a*/ 	.short	(.L_869 - .L_868)
.L_868:
        /*008c*/ 	.word	0x00000000
        /*0090*/ 	.short	0x0001
        /*0092*/ 	.short	0x0008
        /*0094*/ 	.byte	0x00, 0xf5, 0x21, 0x00


	//----- nvinfo : EIATTR_KPARAM_INFO
	.align		4
.L_869:
        /*0098*/ 	.byte	0x04, 0x17
        /*009a*/ 	.short	(.L_871 - .L_870)
.L_870:
        /*009c*/ 	.word	0x00000000
        /*00a0*/ 	.short	0x0000
        /*00a2*/ 	.short	0x0000
        /*00a4*/ 	.byte	0x00, 0xf5, 0x21, 0x00


	//----- nvinfo : EIATTR_SPARSE_MMA_MASK
	.align		4
.L_871:
        /*00a8*/ 	.byte	0x03, 0x50
        /*00aa*/ 	.short	0x0000


	//----- nvinfo : EIATTR_MAXREG_COUNT
	.align		4
        /*00ac*/ 	.byte	0x03, 0x1b
        /*00ae*/ 	.short	0x0040


	//----- nvinfo : EIATTR_MERCURY_ISA_VERSION
	.align		4
        /*00b0*/ 	.byte	0x03, 0x5f
        /*00b2*/ 	.short	0x0101


	//----- nvinfo : EIATTR_VRC_CTA_INIT_COUNT
	.align		4
        /*00b4*/ 	.byte	0x02, 0x4a
	.zero		1
	.zero		1


	//----- nvinfo : EIATTR_EXIT_INSTR_OFFSETS
	.align		4
        /*00b8*/ 	.byte	0x04, 0x1c
        /*00ba*/ 	.short	(.L_873 - .L_872)


	//   ....[0]....
.L_872:
        /*00bc*/ 	.word	0x00000090


	//   ....[1]....
        /*00c0*/ 	.word	0x00001980


	//----- nvinfo : EIATTR_MAX_THREADS
	.align		4
.L_873:
        /*00c4*/ 	.byte	0x04, 0x05
        /*00c6*/ 	.short	(.L_875 - .L_874)
.L_874:
        /*00c8*/ 	.word	0x00000400
        /*00cc*/ 	.word	0x00000001
        /*00d0*/ 	.word	0x00000001


	//----- nvinfo : EIATTR_CRS_STACK_SIZE
	.align		4
.L_875:
        /*00d4*/ 	.byte	0x04, 0x1e
        /*00d6*/ 	.short	(.L_877 - .L_876)
.L_876:
        /*00d8*/ 	.word	0x00000000


	//----- nvinfo : EIATTR_CBANK_PARAM_SIZE
	.align		4
.L_877:
        /*00dc*/ 	.byte	0x03, 0x19
        /*00de*/ 	.short	0x0048


	//----- nvinfo : EIATTR_PARAM_CBANK
	.align		4
        /*00e0*/ 	.byte	0x04, 0x0a
        /*00e2*/ 	.short	(.L_879 - .L_878)
	.align		4
.L_878:
        /*00e4*/ 	.word	index@(.nv.constant0._ZN2at6native53_GLOBAL__N__3bfe7fd5_20_UpSampleNearest2d_cu_198c5ce242upsample_nearest2d_backward_nhwc_out_frameIhlXadL_ZNS0_40nearest_neighbor_bw_compute_source_indexEfiiEEEEvPKT_PS3_mmmmmffm)
        /*00e8*/ 	.short	0x0380
        /*00ea*/ 	.short	0x0048


	//----- nvinfo : EIATTR_SW_WAR
	.align		4
.L_879:
        /*00ec*/ 	.byte	0x04, 0x36
        /*00ee*/ 	.short	(.L_881 - .L_880)
.L_880:
        /*00f0*/ 	.word	0x00000008
.L_881:


//--------------------- .nv.info._ZN2at6native53_GLOBAL__N__3bfe7fd5_20_UpSampleNearest2d_cu_198c5ce242upsample_nearest2d_backward_nhwc_out_frameIN3c108BFloat16EfXadL_ZNS0_40nearest_neighbor_bw_compute_source_indexEfiiEEEEvPKT_PS5_mmmmmffm --------------------------
	.section	.nv.info._ZN2at6native53_GLOBAL__N__3bfe7fd5_20_UpSampleNearest2d_cu_198c5ce242upsample_nearest2d_backward_nhwc_out_frameIN3c108BFloat16EfXadL_ZNS0_40nearest_neighbor_bw_compute_source_indexEfiiEEEEvPKT_PS5_mmmmmffm,"",@"SHT_CUDA_INFO"
	.sectionflags	@""
	.align	4


	//----- nvinfo : EIATTR_CUDA_API_VERSION
	.align		4
        /*0000*/ 	.byte	0x04, 0x37
        /*0002*/ 	.short	(.L_883 - .L_882)
.L_882:
        /*0004*/ 	.word	0x00000082


	//----- nvinfo : EIATTR_KPARAM_INFO
	.align		4
.L_883:
        /*0008*/ 	.byte	0x04, 0x17
        /*000a*/ 	.short	(.L_885 - .L_884)
.L_884:
        /*000c*/ 	.word	0x00000000
        /*0010*/ 	.short	0x0009
        /*0012*/ 	.short	0x0040
        /*0014*/ 	.byte	0x00, 0xf0, 0x21, 0x00


	//----- nvinfo : EIATTR_KPARAM_INFO
	.align		4
.L_885:
        /*0018*/ 	.byte	0x04, 0x17
        /*001a*/ 	.short	(.L_887 - .L_886)
.L_886:
        /*001c*/ 	.word	0x00000000
        /*0020*/ 	.short	0x0008
        /*0022*/ 	.short	0x003c
        /*0024*/ 	.byte	0x00, 0xf0, 0x11, 0x00


	//----- nvinfo : EIATTR_KPARAM_INFO
	.align		4
.L_887:
        /*0028*/ 	.byte	0x04, 0x17
        /*002a*/ 	.short	(.L_889 - .L_888)
.L_888:
        /*002c*/ 	.word	0x00000000
        /*0030*/ 	.short	0x0007
        /*0032*/ 	.short	0x0038
        /*0034*/ 	.byte	0x00, 0xf0, 0x11, 0x00


	//----- nvinfo : EIATTR_KPARAM_INFO
	.align		4
.L_889:
        /*0038*/ 	.byte	0x04, 0x17
        /*003a*/ 	.short	(.L_891 - .L_890)
.L_890:
        /*003c*/ 	.word	0x00000000
        /*0040*/ 	.short	0x0006
        /*0042*/ 	.short	0x0030
        /*0044*/ 	.byte	0x00, 0xf0, 0x21, 0x00


	//----- nvinfo : EIATTR_KPARAM_INFO
	.align		4
.L_891:
        /*0048*/ 	.byte	0x04, 0x17
        /*004a*/ 	.short	(.L_893 - .L_892)
.L_892:
        /*004c*/ 	.word	0x00000000
        /*0050*/ 	.short	0x0005
        /*0052*/ 	.short	0x0028
        /*0054*/ 	.byte	0x00, 0xf0, 0x21, 0x00


	//----- nvinfo : EIATTR_KPARAM_INFO
	.align		4
.L_893:
        /*0058*/ 	.byte	0x04, 0x17
        /*005a*/ 	.short	(.L_895 - .L_894)
.L_894:
        /*005c*/ 	.word	0x00000000
        /*0060*/ 	.short	0x0004
        /*0062*/ 	.short	0x0020
        /*0064*/ 	.byte	0x00, 0xf0, 0x21, 0x00


	//----- nvinfo : EIATTR_KPARAM_INFO
	.align		4
.L_895:
        /*0068*/ 	.byte	0x04, 0x17
        /*006a*/ 	.short	(.L_897 - .L_896)
.L_896:
        /*006c*/ 	.word	0x00000000
        /*0070*/ 	.short	0x0003
        /*0072*/ 	.short	0x0018
        /*0074*/ 	.byte	0x00, 0xf0, 0x21, 0x00


	//----- nvinfo : EIATTR_KPARAM_INFO
	.align		4
.L_897:
        /*0078*/ 	.byte	0x04, 0x17
        /*007a*/ 	.short	(.L_899 - .L_898)
.L_898:
        /*007c*/ 	.word	0x00000000
        /*0080*/ 	.short	0x0002
        /*0082*/ 	.short	0x0010
        /*0084*/ 	.byte	0x00, 0xf0, 0x21, 0x00


	//----- nvinfo : EIATTR_KPARAM_INFO
	.align		4
.L_899:
        /*0088*/ 	.byte	0x04, 0x17
        /*008a*/ 	.short	(.L_901 - .L_900)
.L_900:
        /*008c*/ 	.word	0x00000000
        /*0090*/ 	.short	0x0001
        /*0092*/ 	.short	0x0008
        /*0094*/ 	.byte	0x00, 0xf5, 0x21, 0x00


	//----- nvinfo : EIATTR_KPARAM_INFO
	.align		4
.L_901:
        /*0098*/ 	.byte	0x04, 0x17
        /*009a*/ 	.short	(.L_903 - .L_902)
.L_902:
        /*009c*/ 	.word	0x00000000
        /*00a0*/ 	.short	0x0000
        /*00a2*/ 	.short	0x0000
        /*00a4*/ 	.byte	0x00, 0xf5, 0x21, 0x00


	//----- nvinfo : EIATTR_SPARSE_MMA_MASK
	.align		4
.L_903:
        /*00a8*/ 	.byte	0x03, 0x50
        /*00aa*/ 	.short	0x0000


	//----- nvinfo : EIATTR_MAXREG_COUNT
	.align		4
        /*00ac*/ 	.byte	0x03, 0x1b
        /*00ae*/ 	.short	0x0040


	//----- nvinfo : EIATTR_MERCURY_ISA_VERSION
	.align		4
        /*00b0*/ 	.byte	0x03, 0x5f
        /*00b2*/ 	.short	0x0101


	//----- nvinfo : EIATTR_VRC_CTA_INIT_COUNT
	.align		4
        /*00b4*/ 	.byte	0x02, 0x4a
	.zero		1
	.zero		1


	//----- nvinfo : EIATTR_EXIT_INSTR_OFFSETS
	.align		4
        /*00b8*/ 	.byte	0x04, 0x1c
        /*00ba*/ 	.short	(.L_905 - .L_904)


	//   ....[0]....
.L_904:
        /*00bc*/ 	.word	0x00000090


	//   ....[1]....
        /*00c0*/ 	.word	0x00002900


	//----- nvinfo : EIATTR_MAX_THREADS
	.align		4
.L_905:
        /*00c4*/ 	.byte	0x04, 0x05
        /*00c6*/ 	.short	(.L_907 - .L_906)
.L_906:
        /*00c8*/ 	.word	0x00000400
        /*00cc*/ 	.word	0x00000001
        /*00d0*/ 	.word	0x00000001


	//----- nvinfo : EIATTR_CRS_STACK_SIZE
	.align		4
.L_907:
        /*00d4*/ 	.byte	0x04, 0x1e
        /*00d6*/ 	.short	(.L_909 - .L_908)
.L_908:
        /*00d8*/ 	.word	0x00000000


	//----- nvinfo : EIATTR_CBANK_PARAM_SIZE
	.align		4
.L_909:
        /*00dc*/ 	.byte	0x03, 0x19
        /*00de*/ 	.short	0x0048


	//----- nvinfo : EIATTR_PARAM_CBANK
	.align		4
        /*00e0*/ 	.byte	0x04, 0x0a
        /*00e2*/ 	.short	(.L_911 - .L_910)
	.align		4
.L_910:
        /*00e4*/ 	.word	index@(.nv.constant0._ZN2at6native53_GLOBAL__N__3bfe7fd5_20_UpSampleNearest2d_cu_198c5ce242upsample_nearest2d_backward_nhwc_out_frameIN3c108BFloat16EfXadL_ZNS0_40nearest_neighbor_bw_compute_source_indexEfiiEEEEvPKT_PS5_mmmmmffm)
        /*00e8*/ 	.short	0x0380
        /*00ea*/ 	.short	0x0048


	//----- nvinfo : EIATTR_SW_WAR
	.align		4
.L_911:
        /*00ec*/ 	.byte	0x04, 0x36
        /*00ee*/ 	.short	(.L_913 - .L_912)
.L_912:
        /*00f0*/ 	.word	0x00000008
.L_913:


//--------------------- .nv.info._ZN2at6native53_GLOBAL__N__3bfe7fd5_20_UpSampleNearest2d_cu_198c5ce242upsample_nearest2d_backward_nhwc_out_frameIN3c104HalfEfXadL_ZNS0_40nearest_neighbor_bw_compute_source_indexEfiiEEEEvPKT_PS5_mmmmmffm --------------------------
	.section	.nv.info._ZN2at6native53_GLOBAL__N__3bfe7fd5_20_UpSampleNearest2d_cu_198c5ce242upsample_nearest2d_backward_nhwc_out_frameIN3c104HalfEfXadL_ZNS0_40nearest_neighbor_bw_compute_source_indexEfiiEEEEvPKT_PS5_mmmmmffm,"",@"SHT_CUDA_INFO"
	.sectionflags	@""
	.align	4


	//----- nvinfo : EIATTR_CUDA_API_VERSION
	.align		4
        /*0000*/ 	.byte	0x04, 0x37
        /*0002*/ 	.short	(.L_915 - .L_914)
.L_914:
        /*0004*/ 	.word	0x00000082


	//----- nvinfo : EIATTR_KPARAM_INFO
	.align		4
.L_915:
        /*0008*/ 	.byte	0x04, 0x17
        /*000a*/ 	.short	(.L_917 - .L_916)
.L_916:
        /*000c*/ 	.word	0x00000000
        /*0010*/ 	.short	0x0009
        /*0012*/ 	.short	0x0040
        /*0014*/ 	.byte	0x00, 0xf0, 0x21, 0x00


	//----- nvinfo : EIATTR_KPARAM_INFO
	.align		4
.L_917:
        /*0018*/ 	.byte	0x04, 0x17
        /*001a*/ 	.short	(.L_919 - .L_918)
.L_918:
        /*001c*/ 	.word	0x00000000
        /*0020*/ 	.short	0x0008
        /*0022*/ 	.short	0x003c
        /*0024*/ 	.byte	0x00, 0xf0, 0x11, 0x00


	//----- nvinfo : EIATTR_KPARAM_INFO
	.align		4
.L_919:
        /*0028*/ 	.byte	0x04, 0x17
        /*002a*/ 	.short	(.L_921 - .L_920)
.L_920:
        /*002c*/ 	.word	0x00000000
        /*0030*/ 	.short	0x0007
        /*0032*/ 	.short	0x0038
        /*0034*/ 	.byte	0x00, 0xf0, 0x11, 0x00


	//----- nvinfo : EIATTR_KPARAM_INFO
	.align		4
.L_921:
        /*0038*/ 	.byte	0x04, 0x17
        /*003a*/ 	.short	(.L_923 - .L_922)
.L_922:
        /*003c*/ 	.word	0x00000000
        /*0040*/ 	.short	0x0006
        /*0042*/ 	.short	0x0030
        /*0044*/ 	.byte	0x00, 0xf0, 0x21, 0x00


	//----- nvinfo : EIATTR_KPARAM_INFO
	.align		4
.L_923:
        /*0048*/ 	.byte	0x04, 0x17
        /*004a*/ 	.short	(.L_925 - .L_924)
.L_924:
        /*004c*/ 	.word	0x00000000
        /*0050*/ 	.short	0x0005
        /*0052*/ 	.short	0x0028
        /*0054*/ 	.byte	0x00, 0xf0, 0x21, 0x00


	//----- nvinfo : EIATTR_KPARAM_INFO
	.align		4
.L_925:
        /*0058*/ 	.byte	0x04, 0x17
        /*005a*/ 	.short	(.L_927 - .L_926)
.L_926:
        /*005c*/ 	.word	0x00000000
        /*0060*/ 	.short	0x0004
        /*0062*/ 	.short	0x0020
        /*0064*/ 	.byte	0x00, 0xf0, 0x21, 0x00


	//----- nvinfo : EIATTR_KPARAM_INFO
	.align		4
.L_927:
        /*0068*/ 	.byte	0x04, 0x17
        /*006a*/ 	.short	(.L_929 - .L_928)
.L_928:
        /*006c*/ 	.word	0x00000000
        /*0070*/ 	.short	0x0003
        /*0072*/ 	.short	0x0018
        /*0074*/ 	.byte	0x00, 0xf0, 0x21, 0x00


	//----- nvinfo : EIATTR_KPARAM_INFO
	.align		4
.L_929:
        /*0078*/ 	.byte	0x04, 0x17
        /*007a*/ 	.short	(.L_931 - .L_930)
.L_930:
        /*007c*/ 	.word	0x00000000
        /*0080*/ 	.short	0x0002
        /*0082*/ 	.short	0x0010
        /*0084*/ 	.byte	0x00, 0xf0, 0x21, 0x00


	//----- nvinfo : EIATTR_KPARAM_INFO
	.align		4
.L_931:
        /*0088*/ 	.byte	0x04, 0x17
        /*008a*/ 	.short	(.L_933 - .L_932)
.L_932:
        /*008c*/ 	.word	0x00000000
        /*0090*/ 	.short	0x0001
        /*0092*/ 	.short	0x0008
        /*0094*/ 	.byte	0x00, 0xf5, 0x21, 0x00


	//----- nvinfo : EIATTR_KPARAM_INFO
	.align		4
.L_933:
        /*0098*/ 	.byte	0x04, 0x17
        /*009a*/ 	.short	(.L_935 - .L_934)
.L_934:
        /*009c*/ 	.word	0x00000000
        /*00a0*/ 	.short	0x0000
        /*00a2*/ 	.short	0x0000
        /*00a4*/ 	.byte	0x00, 0xf5, 0x21, 0x00


	//----- nvinfo : EIATTR_SPARSE_MMA_MASK
	.align		4
.L_935:
        /*00a8*/ 	.byte	0x03, 0x50
        /*00aa*/ 	.short	0x0000


	//----- nvinfo : EIATTR_MAXREG_COUNT
	.align		4
        /*00ac*/ 	.byte	0x03, 0x1b
        /*00ae*/ 	.short	0x0040


	//----- nvinfo : EIATTR_MERCURY_ISA_VERSION
	.align		4
        /*00b0*/ 	.byte	0x03, 0x5f
        /*00b2*/ 	.short	0x0101


	//----- nvinfo : EIATTR_VRC_CTA_INIT_COUNT
	.align		4
        /*00b4*/ 	.byte	0x02, 0x4a
	.zero		1
	.zero		1


	//----- nvinfo : EIATTR_EXIT_INSTR_OFFSETS
	.align		4
        /*00b8*/ 	.byte	0x04, 0x1c
        /*00ba*/ 	.short	(.L_937 - .L_936)


	//   ....[0]....
.L_936:
        /*00bc*/ 	.word	0x00000090


	//   ....[1]....
        /*00c0*/ 	.word	0x00002900


	//----- nvinfo : EIATTR_MAX_THREADS
	.align		4
.L_937:
        /*00c4*/ 	.byte	0x04, 0x05
        /*00c6*/ 	.short	(.L_939 - .L_938)
.L_938:
        /*00c8*/ 	.word	0x00000400
        /*00cc*/ 	.word	0x00000001
        /*00d0*/ 	.word	0x00000001


	//----- nvinfo : EIATTR_CRS_STACK_SIZE
	.align		4
.L_939:
        /*00d4*/ 	.byte	0x04, 0x1e
        /*00d6*/ 	.short	(.L_941 - .L_940)
.L_940:
        /*00d8*/ 	.word	0x00000000


	//----- nvinfo : EIATTR_CBANK_PARAM_SIZE
	.align		4
.L_941:
        /*00dc*/ 	.byte	0x03, 0x19
        /*00de*/ 	.short	0x0048


	//----- nvinfo : EIATTR_PARAM_CBANK
	.align		4
        /*00e0*/ 	.byte	0x04, 0x0a
        /*00e2*/ 	.short	(.L_943 - .L_942)
	.align		4
.L_942:
        /*00e4*/ 	.word	index@(.nv.constant0._ZN2at6native53_GLOBAL__N__3bfe7fd5_20_UpSampleNearest2d_cu_198c5ce242upsample_nearest2d_backward_nhwc_out_frameIN3c104HalfEfXadL_ZNS0_40nearest_neighbor_bw_compute_source_indexEfiiEEEEvPKT_PS5_mmmmmffm)
        /*00e8*/ 	.short	0x0380
        /*00ea*/ 	.short	0x0048


	//----- nvinfo : EIATTR_SW_WAR
	.align		4
.L_943:
        /*00ec*/ 	.byte	0x04, 0x36
        /*00ee*/ 	.short	(.L_945 - .L_944)
.L_944:
        /*00f0*/ 	.word	0x00000008
.L_945:


//--------------------- .nv.info._ZN2at6native53_GLOBAL__N__3bfe7fd5_20_UpSampleNearest2d_cu_198c5ce242upsample_nearest2d_backward_nhwc_out_frameIffXadL_ZNS0_40nearest_neighbor_bw_compute_source_indexEfiiEEEEvPKT_PS3_mmmmmffm --------------------------
	.section	.nv.info._ZN2at6native53_GLOBAL__N__3bfe7fd5_20_UpSampleNearest2d_cu_198c5ce242upsample_nearest2d_backward_nhwc_out_frameIffXadL_ZNS0_40nearest_neighbor_bw_compute_source_indexEfiiEEEEvPKT_PS3_mmmmmffm,"",@"SHT_CUDA_INFO"
	.sectionflags	@""
	.align	4


	//----- nvinfo : EIATTR_CUDA_API_VERSION
	.align		4
        /*0000*/ 	.byte	0x04, 0x37
        /*0002*/ 	.short	(.L_947 - .L_946)
.L_946:
        /*0004*/ 	.word	0x00000082


	//----- nvinfo : EIATTR_KPARAM_INFO
	.align		4
.L_947:
        /*0008*/ 	.byte	0x04, 0x17
        /*000a*/ 	.short	(.L_949 - .L_948)
.L_948:
        /*000c*/ 	.word	0x00000000
        /*0010*/ 	.short	0x0009
        /*0012*/ 	.short	0x0040
        /*0014*/ 	.byte	0x00, 0xf0, 0x21, 0x00


	//----- nvinfo : EIATTR_KPARAM_INFO
	.align		4
.L_949:
        /*0018*/ 	.byte	0x04, 0x17
        /*001a*/ 	.short	(.L_951 - .L_950)
.L_950:
        /*001c*/ 	.word	0x00000000
        /*0020*/ 	.short	0x0008
        /*0022*/ 	.short	0x003c
        /*0024*/ 	.byte	0x00, 0xf0, 0x11, 0x00


	//----- nvinfo : EIATTR_KPARAM_INFO
	.align		4
.L_951:
        /*0028*/ 	.byte	0x04, 0x17
        /*002a*/ 	.short	(.L_953 - .L_952)
.L_952:
        /*002c*/ 	.word	0x00000000
        /*0030*/ 	.short	0x0007
        /*0032*/ 	.short	0x0038
        /*0034*/ 	.byte	0x00, 0xf0, 0x11, 0x00


	//----- nvinfo : EIATTR_KPARAM_INFO
	.align		4
.L_953:
        /*0038*/ 	.byte	0x04, 0x17
        /*003a*/ 	.short	(.L_955 - .L_954)
.L_954:
        /*003c*/ 	.word	0x00000000
        /*0040*/ 	.short	0x0006
        /*0042*/ 	.short	0x0030
        /*0044*/ 	.byte	0x00, 0xf0, 0x21, 0x00


	//----- nvinfo : EIATTR_KPARAM_INFO
	.align		4
.L_955:
        /*0048*/ 	.byte	0x04, 0x17
        /*004a*/ 	.short	(.L_957 - .L_956)
.L_956:
        /*004c*/ 	.word	0x00000000
        /*0050*/ 	.short	0x0005
        /*0052*/ 	.short	0x0028
        /*0054*/ 	.byte	0x00, 0xf0, 0x21, 0x00


	//----- nvinfo : EIATTR_KPARAM_INFO
	.align		4
.L_957:
        /*0058*/ 	.byte	0x04, 0x17
        /*005a*/ 	.short	(.L_959 - .L_958)
.L_958:
        /*005c*/ 	.word	0x00000000
        /*0060*/ 	.short	0x0004
        /*0062*/ 	.short	0x0020
        /*0064*/ 	.byte	0x00, 0xf0, 0x21, 0x00


	//----- nvinfo : EIATTR_KPARAM_INFO
	.align		4
.L_959:
        /*0068*/ 	.byte	0x04, 0x17
        /*006a*/ 	.short	(.L_961 - .L_960)
.L_960:
        /*006c*/ 	.word	0x00000000
        /*0070*/ 	.short	0x0003
        /*0072*/ 	.short	0x0018
        /*0074*/ 	.byte	0x00, 0xf0, 0x21, 0x00


	//----- nvinfo : EIATTR_KPARAM_INFO
	.align		4
.L_961:
        /*0078*/ 	.byte	0x04, 0x17
        /*007a*/ 	.short	(.L_963 - .L_962)
.L_962:
        /*007c*/ 	.word	0x00000000
        /*0080*/ 	.short	0x0002
        /*0082*/ 	.short	0x0010
        /*0084*/ 	.byte	0x00, 0xf0, 0x21, 0x00


	//----- nvinfo : EIATTR_KPARAM_INFO
	.align		4
.L_963:
        /*0088*/ 	.byte	0x04, 0x17
        /*008a*/ 	.short	(.L_965 - .L_964)
.L_964:
        /*008c*/ 	.word	0x00000000
        /*0090*/ 	.short	0x0001
        /*0092*/ 	.short	0x0008
        /*0094*/ 	.byte	0x00, 0xf5, 0x21, 0x00


	//----- nvinfo : EIATTR_KPARAM_INFO
	.align		4
.L_965:
        /*0098*/ 	.byte	0x04, 0x17
        /*009a*/ 	.short	(.L_967 - .L_966)
.L_966:
        /*009c*/ 	.word	0x00000000
        /*00a0*/ 	.short	0x0000
        /*00a2*/ 	.short	0x0000
        /*00a4*/ 	.byte	0x00, 0xf5, 0x21, 0x00


	//----- nvinfo : EIATTR_SPARSE_MMA_MASK
	.align		4
.L_967:
        /*00a8*/ 	.byte	0x03, 0x50
        /*00aa*/ 	.short	0x0000


	//----- nvinfo : EIATTR_MAXREG_COUNT
	.align		4
        /*00ac*/ 	.byte	0x03, 0x1b
        /*00ae*/ 	.short	0x0040


	//----- nvinfo : EIATTR_MERCURY_ISA_VERSION
	.align		4
        /*00b0*/ 	.byte	0x03, 0x5f
        /*00b2*/ 	.short	0x0101


	//----- nvinfo : EIATTR_VRC_CTA_INIT_COUNT
	.align		4
        /*00b4*/ 	.byte	0x02, 0x4a
	.zero		1
	.zero		1


	//----- nvinfo : EIATTR_EXIT_INSTR_OFFSETS
	.align		4
        /*00b8*/ 	.byte	0x04, 0x1c
        /*00ba*/ 	.short	(.L_969 - .L_968)


	//   ....[0]....
.L_968:
        /*00bc*/ 	.word	0x00000090


	//   ....[1]....
        /*00c0*/ 	.word	0x00002700


	//----- nvinfo : EIATTR_MAX_THREADS
	.align		4
.L_969:
        /*00c4*/ 	.byte	0x04, 0x05
        /*00c6*/ 	.short	(.L_971 - .L_970)
.L_970:
        /*00c8*/ 	.word	0x00000400
        /*00cc*/ 	.word	0x00000001
        /*00d0*/ 	.word	0x00000001


	//----- nvinfo : EIATTR_CRS_STACK_SIZE
	.align		4
.L_971:
        /*00d4*/ 	.byte	0x04, 0x1e
        /*00d6*/ 	.short	(.L_973 - .L_972)
.L_972:
        /*00d8*/ 	.word	0x00000000


	//----- nvinfo : EIATTR_CBANK_PARAM_SIZE
	.align		4
.L_973:
        /*00dc*/ 	.byte	0x03, 0x19
        /*00de*/ 	.short	0x0048


	//----- nvinfo : EIATTR_PARAM_CBANK
	.align		4
        /*00e0*/ 	.byte	0x04, 0x0a
        /*00e2*/ 	.short	(.L_975 - .L_974)
	.align		4
.L_974:
        /*00e4*/ 	.word	index@(.nv.constant0._ZN2at6native53_GLOBAL__N__3bfe7fd5_20_UpSampleNearest2d_cu_198c5ce242upsample_nearest2d_backward_nhwc_out_frameIffXadL_ZNS0_40nearest_neighbor_bw_compute_source_indexEfiiEEEEvPKT_PS3_mmmmmffm)
        /*00e8*/ 	.short	0x0380
        /*00ea*/ 	.short	0x0048


	//----- nvinfo : EIATTR_SW_WAR
	.align		4
.L_975:
        /*00ec*/ 	.byte	0x04, 0x36
        /*00ee*/ 	.short	(.L_977 - .L_976)
.L_976:
        /*00f0*/ 	.word	0x00000008
.L_977:


//--------------------- .nv.info._ZN2at6native53_GLOBAL__N__3bfe7fd5_20_UpSampleNearest2d_cu_198c5ce242upsample_nearest2d_backward_nhwc_out_frameIddXadL_ZNS0_40nearest_neighbor_bw_compute_source_indexEfiiEEEEvPKT_PS3_mmmmmffm --------------------------
	.section	.nv.info._ZN2at6native53_GLOBAL__N__3bfe7fd5_20_UpSampleNearest2d_cu_198c5ce242upsample_nearest2d_backward_nhwc_out_frameIddXadL_ZNS0_40nearest_neighbor_bw_compute_source_indexEfiiEEEEvPKT_PS3_mmmmmffm,"",@"SHT_CUDA_INFO"
	.sectionflags	@""
	.align	4


	//----- nvinfo : EIATTR_CUDA_API_VERSION
	.align		4
        /*0000*/ 	.byte	0x04, 0x37
        /*0002*/ 	.short	(.L_979 - .L_978)
.L_978:
        /*0004*/ 	.word	0x00000082


	//----- nvinfo : EIATTR_KPARAM_INFO
	.align		4
.L_979:
        /*0008*/ 	.byte	0x04, 0x17
        /*000a*/ 	.short	(.L_981 - .L_980)
.L_980:
        /*000c*/ 	.word	0x00000000
        /*0010*/ 	.short	0x0009
        /*0012*/ 	.short	0x0040
        /*0014*/ 	.byte	0x00, 0xf0, 0x21, 0x00


	//----- nvinfo : EIATTR_KPARAM_INFO
	.align		4
.L_981:
        /*0018*/ 	.byte	0x04, 0x17
        /*001a*/ 	.short	(.L_983 - .L_982)
.L_982:
        /*001c*/ 	.word	0x00000000
        /*0020*/ 	.short	0x0008
        /*0022*/ 	.short	0x003c
        /*0024*/ 	.byte	0x00, 0xf0, 0x11, 0x00


	//----- nvinfo : EIATTR_KPARAM_INFO
	.align		4
.L_983:
        /*0028*/ 	.byte	0x04, 0x17
        /*002a*/ 	.short	(.L_985 - .L_984)
.L_984:
        /*002c*/ 	.word	0x00000000
        /*0030*/ 	.short	0x0007
        /*0032*/ 	.short	0x0038
        /*0034*/ 	.byte	0x00, 0xf0, 0x11, 0x00


	//----- nvinfo : EIATTR_KPARAM_INFO
	.align		4
.L_985:
        /*0038*/ 	.byte	0x04, 0x17
        /*003a*/ 	.short	(.L_987 - .L_986)
.L_986:
        /*003c*/ 	.word	0x00000000
        /*0040*/ 	.short	0x0006
        /*0042*/ 	.short	0x0030
        /*0044*/ 	.byte	0x00, 0xf0, 0x21, 0x00


	//----- nvinfo : EIATTR_KPARAM_INFO
	.align		4
.L_987:
        /*0048*/ 	.byte	0x04, 0x17
        /*004a*/ 	.short	(.L_989 - .L_988)
.L_988:
        /*004c*/ 	.word	0x00000000
        /*0050*/ 	.short	0x0005
        /*0052*/ 	.short	0x0028
        /*0054*/ 	.byte	0x00, 0xf0, 0x21, 0x00


	//----- nvinfo : EIATTR_KPARAM_INFO
	.align		4
.L_989:
        /*0058*/ 	.byte	0x04, 0x17
        /*005a*/ 	.short	(.L_991 - .L_990)
.L_990:
        /*005c*/ 	.word	0x00000000
        /*0060*/ 	.short	0x0004
        /*0062*/ 	.short	0x0020
        /*0064*/ 	.byte	0x00, 0xf0, 0x21, 0x00


	//----- nvinfo : EIATTR_KPARAM_INFO
	.align		4
.L_991:
        /*0068*/ 	.byte	0x04, 0x17
        /*006a*/ 	.short	(.L_993 - .L_992)
.L_992:
        /*006c*/ 	.word	0x00000000
        /*0070*/ 	.short	0x0003
        /*0072*/ 	.short	0x0018
        /*0074*/ 	.byte	0x00, 0xf0, 0x21, 0x00


	//----- nvinfo : EIATTR_KPARAM_INFO
	.align		4
.L_993:
        /*0078*/ 	.byte	0x04, 0x17
        /*007a*/ 	.short	(.L_995 - .L_994)
.L_994:
        /*007c*/ 	.word	0x00000000
        /*0080*/ 	.short	0x0002
        /*0082*/ 	.short	0x0010
        /*0084*/ 	.byte	0x00, 0xf0, 0x21, 0x00


	//----- nvinfo : EIATTR_KPARAM_INFO
	.align		4
.L_995:
        /*0088*/ 	.byte	0x04, 0x17
        /*008a*/ 	.short	(.L_997 - .L_996)
.L_996:
        /*008c*/ 	.word	0x00000000
        /*0090*/ 	.short	0x0001
        /*0092*/ 	.short	0x0008
        /*0094*/ 	.byte	0x00, 0xf5, 0x21, 0x00


	//----- nvinfo : EIATTR_KPARAM_INFO
	.align		4
.L_997:
        /*0098*/ 	.byte	0x04, 0x17
        /*009a*/ 	.short	(.L_999 - .L_998)
.L_998:
        /*009c*/ 	.word	0x00000000
        /*00a0*/ 	.short	0x0000
        /*00a2*/ 	.short	0x0000
        /*00a4*/ 	.byte	0x00, 0xf5, 0x21, 0x00


	//----- nvinfo : EIATTR_SPARSE_MMA_MASK
	.align		4
.L_999:
        /*00a8*/ 	.byte	0x03, 0x50
        /*00aa*/ 	.short	0x0000


	//----- nvinfo : EIATTR_MAXREG_COUNT
	.align		4
        /*00ac*/ 	.byte	0x03, 0x1b
        /*00ae*/ 	.short	0x0040


	//----- nvinfo : EIATTR_ANNOTATIONS
	.align		4
        /*00b0*/ 	.byte	0x04, 0x55
        /*00b2*/ 	.short	(.L_1001 - .L_1000)


	//   ....[0]....
.L_1000:
        /*00b4*/ 	.word	0x00000001
        /*00b8*/ 	.byte	0x80, 0x0a, 0x00, 0x00, 0x01, 0x00, 0x00, 0x00, 0xc0, 0x0a, 0x00, 0x00, 0x01, 0x00, 0x00, 0x00
        /*00c8*/ 	.byte	0x30, 0x0b, 0x00, 0x00, 0x01, 0x00, 0x00, 0x00, 0x40, 0x0b, 0x00, 0x00, 0x01, 0x00, 0x00, 0x00
        /*00d8*/ 	.byte	0x80, 0x0b, 0x00, 0x00, 0x01, 0x00, 0x00, 0x00, 0x30, 0x0c, 0x00, 0x00, 0x01, 0x00, 0x00, 0x00
        /*00e8*/ 	.byte	0x40, 0x0c, 0x00, 0x00, 0x01, 0x00, 0x00, 0x00, 0x90, 0x1a, 0x00, 0x00


	//----- nvinfo : EIATTR_MERCURY_ISA_VERSION
	.align		4
.L_1001:
        /*00f4*/ 	.byte	0x03, 0x5f
        /*00f6*/ 	.short	0x0101


	//----- nvinfo : EIATTR_VRC_CTA_INIT_COUNT
	.align		4
        /*00f8*/ 	.byte	0x02, 0x4a
	.zero		1
	.zero		1


	//----- nvinfo : EIATTR_EXIT_INSTR_OFFSETS
	.align		4
        /*00fc*/ 	.byte	0x04, 0x1c
        /*00fe*/ 	.short	(.L_1003 - .L_1002)


	//   ....[0]....
.L_1002:
        /*0100*/ 	.word	0x000000a0


	//   ....[1]....
        /*0104*/ 	.word	0x00002ab0


	//----- nvinfo : EIATTR_MAX_THREADS
	.align		4
.L_1003:
        /*0108*/ 	.byte	0x04, 0x05
        /*010a*/ 	.short	(.L_1005 - .L_1004)
.L_1004:
        /*010c*/ 	.word	0x00000400
        /*0110*/ 	.word	0x00000001
        /*0114*/ 	.word	0x00000001


	//----- nvinfo : EIATTR_CRS_STACK_SIZE
	.align		4
.L_1005:
        /*0118*/ 	.byte	0x04, 0x1e
        /*011a*/ 	.short	(.L_1007 - .L_1006)
.L_1006:
        /*011c*/ 	.word	0x00000000


	//----- nvinfo : EIATTR_CBANK_PARAM_SIZE
	.align		4
.L_1007:
        /*0120*/ 	.byte	0x03, 0x19
        /*0122*/ 	.short	0x0048


	//----- nvinfo : EIATTR_PARAM_CBANK
	.align		4
        /*0124*/ 	.byte	0x04, 0x0a
        /*0126*/ 	.short	(.L_1009 - .L_1008)
	.align		4
.L_1008:
        /*0128*/ 	.word	index@(.nv.constant0._ZN2at6native53_GLOBAL__N__3bfe7fd5_20_UpSampleNearest2d_cu_198c5ce242upsample_nearest2d_backward_nhwc_out_frameIddXadL_ZNS0_40nearest_neighbor_bw_compute_source_indexEfiiEEEEvPKT_PS3_mmmmmffm)
        /*012c*/ 	.short	0x0380
        /*012e*/ 	.short	0x0048


	//----- nvinfo : EIATTR_SW_WAR
	.align		4
.L_1009:
        /*0130*/ 	.byte	0x04, 0x36
        /*0132*/ 	.short	(.L_1011 - .L_1010)
.L_1010:
        /*0134*/ 	.word	0x00000008
.L_1011:


//--------------------- .nv.info._ZN2at6native53_GLOBAL__N__3bfe7fd5_20_UpSampleNearest2d_cu_198c5ce228upsample_nearest2d_out_frameIhXadL_ZNS0_43nearest_neighbor_exact_compute_source_indexEfiiEEEEvPKT_PS3_mmmmmff --------------------------
	.section	.nv.info._ZN2at6native53_GLOBAL__N__3bfe7fd5_20_UpSampleNearest2d_cu_198c5ce228upsample_nearest2d_out_frameIhXadL_ZNS0_43nearest_neighbor_exact_compute_source_indexEfiiEEEEvPKT_PS3_mmmmmff,"",@"SHT_CUDA_INFO"
	.sectionflags	@""
	.align	4


	//----- nvinfo : EIATTR_CUDA_API_VERSION
	.align		4
        /*0000*/ 	.byte	0x04, 0x37
        /*0002*/ 	.short	(.L_1013 - .L_1012)
.L_1012:
        /*0004*/ 	.word	0x00000082


	//----- nvinfo : EIATTR_KPARAM_INFO
	.align		4
.L_1013:
        /*0008*/ 	.byte	0x04, 0x17
        /*000a*/ 	.short	(.L_1015 - .L_1014)
.L_1014:
        /*000c*/ 	.word	0x00000000
        /*0010*/ 	.short	0x0008
        /*0012*/ 	.short	0x003c
        /*0014*/ 	.byte	0x00, 0xf0, 0x11, 0x00


	//----- nvinfo : EIATTR_KPARAM_INFO
	.align		4
.L_1015:
        /*0018*/ 	.byte	0x04, 0x17
        /*001a*/ 	.short	(.L_1017 - .L_1016)
.L_1016:
        /*001c*/ 	.word	0x00000000
        /*0020*/ 	.short	0x0007
        /*0022*/ 	.short	0x0038
        /*0024*/ 	.byte	0x00, 0xf0, 0x11, 0x00


	//----- nvinfo : EIATTR_KPARAM_INFO
	.align		4
.L_1017:
        /*0028*/ 	.byte	0x04, 0x17
        /*002a*/ 	.short	(.L_1019 - .L_1018)
.L_1018:
        /*002c*/ 	.word	0x00000000
        /*0030*/ 	.short	0x0006
        /*0032*/ 	.short	0x0030
        /*0034*/ 	.byte	0x00, 0xf0, 0x21, 0x00


	//----- nvinfo : EIATTR_KPARAM_INFO
	.align		4
.L_1019:
        /*0038*/ 	.byte	0x04, 0x17
        /*003a*/ 	.short	(.L_1021 - .L_1020)
.L_1020:
        /*003c*/ 	.word	0x00000000
        /*0040*/ 	.short	0x0005
        /*0042*/ 	.short	0x0028
        /*0044*/ 	.byte	0x00, 0xf0, 0x21, 0x00


	//----- nvinfo : EIATTR_KPARAM_INFO
	.align		4
.L_1021:
        /*0048*/ 	.byte	0x04, 0x17
        /*004a*/ 	.short	(.L_1023 - .L_1022)
.L_1022:
        /*004c*/ 	.word	0x00000000
        /*0050*/ 	.short	0x0004
        /*0052*/ 	.short	0x0020
        /*0054*/ 	.byte	0x00, 0xf0, 0x21, 0x00


	//----- nvinfo : EIATTR_KPARAM_INFO
	.align		4
.L_1023:
        /*0058*/ 	.byte	0x04, 0x17
        /*005a*/ 	.short	(.L_1025 - .L_1024)
.L_1024:
        /*005c*/ 	.word	0x00000000
        /*0060*/ 	.short	0x0003
        /*0062*/ 	.short	0x0018
        /*0064*/ 	.byte	0x00, 0xf0, 0x21, 0x00


	//----- nvinfo : EIATTR_KPARAM_INFO
	.align		4
.L_1025:
        /*0068*/ 	.byte	0x04, 0x17
        /*006a*/ 	.short	(.L_1027 - .L_1026)
.L_1026:
        /*006c*/ 	.word	0x00000000
        /*0070*/ 	.short	0x0002
        /*0072*/ 	.short	0x0010
        /*0074*/ 	.byte	0x00, 0xf0, 0x21, 0x00


	//----- nvinfo : EIATTR_KPARAM_INFO
	.align		4
.L_1027:
        /*0078*/ 	.byte	0x04, 0x17
        /*007a*/ 	.short	(.L_1029 - .L_1028)
.L_1028:
        /*007c*/ 	.word	0x00000000
        /*0080*/ 	.short	0x0001
        /*0082*/ 	.short	0x0008
        /*0084*/ 	.byte	0x00, 0xf5, 0x21, 0x00


	//----- nvinfo : EIATTR_KPARAM_INFO
	.align		4
.L_1029:
        /*0088*/ 	.byte	0x04, 0x17
        /*008a*/ 	.short	(.L_1031 - .L_1030)
.L_1030:
        /*008c*/ 	.word	0x00000000
        /*0090*/ 	.short	0x0000
        /*0092*/ 	.short	0x0000
        /*0094*/ 	.byte	0x00, 0xf5, 0x21, 0x00


	//----- nvinfo : EIATTR_SPARSE_MMA_MASK
	.align		4
.L_1031:
        /*0098*/ 	.byte	0x03, 0x50
        /*009a*/ 	.short	0x0000


	//----- nvinfo : EIATTR_MAXREG_COUNT
	.align		4
        /*009c*/ 	.byte	0x03, 0x1b
        /*009e*/ 	.short	0x0040


	//----- nvinfo : EIATTR_MERCURY_ISA_VERSION
	.align		4
        /*00a0*/ 	.byte	0x03, 0x5f
        /*00a2*/ 	.short	0x0101


	//----- nvinfo : EIATTR_VRC_CTA_INIT_COUNT
	.align		4
        /*00a4*/ 	.byte	0x02, 0x4a
	.zero		1
	.zero		1


	//----- nvinfo : EIATTR_EXIT_INSTR_OFFSETS
	.align		4
        /*00a8*/ 	.byte	0x04, 0x1c
        /*00aa*/ 	.short	(.L_1033 - .L_1032)


	//   ....[0]....
.L_1032:
        /*00ac*/ 	.word	0x00000150


	//   ....[1]....
        /*00b0*/ 	.word	0x00000450


	//   ....[2]....
        /*00b4*/ 	.word	0x00000680


	//----- nvinfo : EIATTR_MAX_THREADS
	.align		4
.L_1033:
        /*00b8*/ 	.byte	0x04, 0x05
        /*00ba*/ 	.short	(.L_1035 - .L_1034)
.L_1034:
        /*00bc*/ 	.word	0x00000400
        /*00c0*/ 	.word	0x00000001
        /*00c4*/ 	.word	0x00000001


	//----- nvinfo : EIATTR_CRS_STACK_SIZE
	.align		4
.L_1035:
        /*00c8*/ 	.byte	0x04, 0x1e
        /*00ca*/ 	.short	(.L_1037 - .L_1036)
.L_1036:
        /*00cc*/ 	.word	0x00000000


	//----- nvinfo : EIATTR_CBANK_PARAM_SIZE
	.align		4
.L_1037:
        /*00d0*/ 	.byte	0x03, 0x19
        /*00d2*/ 	.short	0x0040


	//----- nvinfo : EIATTR_PARAM_CBANK
	.align		4
        /*00d4*/ 	.byte	0x04, 0x0a
        /*00d6*/ 	.short	(.L_1039 - .L_1038)
	.align		4
.L_1038:
        /*00d8*/ 	.word	index@(.nv.constant0._ZN2at6native53_GLOBAL__N__3bfe7fd5_20_UpSampleNearest2d_cu_198c5ce228upsample_nearest2d_out_frameIhXadL_ZNS0_43nearest_neighbor_exact_compute_source_indexEfiiEEEEvPKT_PS3_mmmmmff)
        /*00dc*/ 	.short	0x0380
        /*00de*/ 	.short	0x0040


	//----- nvinfo : EIATTR_SW_WAR
	.align		4
.L_1039:
        /*00e0*/ 	.byte	0x04, 0x36
        /*00e2*/ 	.short	(.L_1041 - .L_1040)
.L_1040:
        /*00e4*/ 	.word	0x00000008
.L_1041:


//--------------------- .nv.info._ZN2at6native53_GLOBAL__N__3bfe7fd5_20_UpSampleNearest2d_cu_198c5ce228upsample_nearest2d_out_frameIN3c108BFloat16EXadL_ZNS0_43nearest_neighbor_exact_compute_source_indexEfiiEEEEvPKT_PS5_mmmmmff --------------------------
	.section	.nv.info._ZN2at6native53_GLOBAL__N__3bfe7fd5_20_UpSampleNearest2d_cu_198c5ce228upsample_nearest2d_out_frameIN3c108BFloat16EXadL_ZNS0_43nearest_neighbor_exact_compute_source_indexEfiiEEEEvPKT_PS5_mmmmmff,"",@"SHT_CUDA_INFO"
	.sectionflags	@""
	.align	4


	//----- nvinfo : EIATTR_CUDA_API_VERSION
	.align		4
        /*0000*/ 	.byte	0x04, 0x37
        /*0002*/ 	.short	(.L_1043 - .L_1042)
.L_1042:
        /*0004*/ 	.word	0x00000082


	//----- nvinfo : EIATTR_KPARAM_INFO
	.align		4
.L_1043:
        /*0008*/ 	.byte	0x04, 0x17
        /*000a*/ 	.short	(.L_1045 - .L_1044)
.L_1044:
        /*000c*/ 	.word	0x00000000
        /*0010*/ 	.short	0x0008
        /*0012*/ 	.short	0x003c
        /*0014*/ 	.byte	0x00, 0xf0, 0x11, 0x00


	//----- nvinfo : EIATTR_KPARAM_INFO
	.align		4
.L_1045:
        /*0018*/ 	.byte	0x04, 0x17
        /*001a*/ 	.short	(.L_1047 - .L_1046)
.L_1046:
        /*001c*/ 	.word	0x00000000
        /*0020*/ 	.short	0x0007
        /*0022*/ 	.short	0x0038
        /*0024*/ 	.byte	0x00, 0xf0, 0x11, 0x00


	//----- nvinfo : EIATTR_KPARAM_INFO
	.align		4
.L_1047:
        /*0028*/ 	.byte	0x04, 0x17
        /*002a*/ 	.short	(.L_1049 - .L_1048)
.L_1048:
        /*002c*/ 	.word	0x00000000
        /*0030*/ 	.short	0x0006
        /*0032*/ 	.short	0x0030
        /*0034*/ 	.byte	0x00, 0xf0, 0x21, 0x00


	//----- nvinfo : EIATTR_KPARAM_INFO
	.align		4
.L_1049:
        /*0038*/ 	.byte	0x04, 0x17
        /*003a*/ 	.short	(.L_1051 - .L_1050)
.L_1050:
        /*003c*/ 	.word	0x00000000
        /*0040*/ 	.short	0x0005
        /*0042*/ 	.short	0x0028
        /*0044*/ 	.byte	0x00, 0xf0, 0x21, 0x00


	//----- nvinfo : EIATTR_KPARAM_INFO
	.align		4
.L_1051:
        /*0048*/ 	.byte	0x04, 0x17
        /*004a*/ 	.short	(.L_1053 - .L_1052)
.L_1052:
        /*004c*/ 	.word	0x00000000
        /*0050*/ 	.short	0x0004
        /*0052*/ 	.short	0x0020
        /*0054*/ 	.byte	0x00, 0xf0, 0x21, 0x00


	//----- nvinfo : EIATTR_KPARAM_INFO
	.align		4
.L_1053:
        /*0058*/ 	.byte	0x04, 0x17
        /*005a*/ 	.short	(.L_1055 - .L_1054)
.L_1054:
        /*005c*/ 	.word	0x00000000
        /*0060*/ 	.short	0x0003
        /*0062*/ 	.short	0x0018
        /*0064*/ 	.byte	0x00, 0xf0, 0x21, 0x00


	//----- nvinfo : EIATTR_KPARAM_INFO
	.align		4
.L_1055:
        /*0068*/ 	.byte	0x04, 0x17
        /*006a*/ 	.short	(.L_1057 - .L_1056)
.L_1056:
        /*006c*/ 	.word	0x00000000
        /*0070*/ 	.short	0x0002
        /*0072*/ 	.short	0x0010
        /*0074*/ 	.byte	0x00, 0xf0, 0x21, 0x00


	//----- nvinfo : EIATTR_KPARAM_INFO
	.align		4
.L_1057:
        /*0078*/ 	.byte	0x04, 0x17
        /*007a*/ 	.short	(.L_1059 - .L_1058)
.L_1058:
        /*007c*/ 	.word	0x00000000
        /*0080*/ 	.short	0x0001
        /*0082*/ 	.short	0x0008
        /*0084*/ 	.byte	0x00, 0xf5, 0x21, 0x00


	//----- nvinfo : EIATTR_KPARAM_INFO
	.align		4
.L_1059:
        /*0088*/ 	.byte	0x04, 0x17
        /*008a*/ 	.short	(.L_1061 - .L_1060)
.L_1060:
        /*008c*/ 	.word	0x00000000
        /*0090*/ 	.short	0x0000
        /*0092*/ 	.short	0x0000
        /*0094*/ 	.byte	0x00, 0xf5, 0x21, 0x00


	//----- nvinfo : EIATTR_SPARSE_MMA_MASK
	.align		4
.L_1061:
        /*0098*/ 	.byte	0x03, 0x50
        /*009a*/ 	.short	0x0000


	//----- nvinfo : EIATTR_MAXREG_COUNT
	.align		4
        /*009c*/ 	.byte	0x03, 0x1b
        /*009e*/ 	.short	0x0040


	//----- nvinfo : EIATTR_MERCURY_ISA_VERSION
	.align		4
        /*00a0*/ 	.byte	0x03, 0x5f
        /*00a2*/ 	.short	0x0101


	//----- nvinfo : EIATTR_VRC_CTA_INIT_COUNT
	.align		4
        /*00a4*/ 	.byte	0x02, 0x4a
	.zero		1
	.zero		1


	//----- nvinfo : EIATTR_EXIT_INSTR_OFFSETS
	.align		4
        /*00a8*/ 	.byte	0x04, 0x1c
        /*00aa*/ 	.short	(.L_1063 - .L_1062)


	//   ....[0]....
.L_1062:
        /*00ac*/ 	.word	0x00000150


	//   ....[1]....
        /*00b0*/ 	.word	0x00000450


	//   ....[2]....
        /*00b4*/ 	.word	0x00000680


	//----- nvinfo : EIATTR_MAX_THREADS
	.align		4
.L_1063:
        /*00b8*/ 	.byte	0x04, 0x05
        /*00ba*/ 	.short	(.L_1065 - .L_1064)
.L_1064:
        /*00bc*/ 	.word	0x00000400
        /*00c0*/ 	.word	0x00000001
        /*00c4*/ 	.word	0x00000001


	//----- nvinfo : EIATTR_CRS_STACK_SIZE
	.align		4
.L_1065:
        /*00c8*/ 	.byte	0x04, 0x1e
        /*00ca*/ 	.short	(.L_1067 - .L_1066)
.L_1066:
        /*00cc*/ 	.word	0x00000000


	//----- nvinfo : EIATTR_CBANK_PARAM_SIZE
	.align		4
.L_1067:
        /*00d0*/ 	.byte	0x03, 0x19
        /*00d2*/ 	.short	0x0040


	//----- nvinfo : EIATTR_PARAM_CBANK
	.align		4
        /*00d4*/ 	.byte	0x04, 0x0a
        /*00d6*/ 	.short	(.L_1069 - .L_1068)
	.align		4
.L_1068:
        /*00d8*/ 	.word	index@(.nv.constant0._ZN2at6native53_GLOBAL__N__3bfe7fd5_20_UpSampleNearest2d_cu_198c5ce228upsample_nearest2d_out_frameIN3c108BFloat16EXadL_ZNS0_43nearest_neighbor_exact_compute_source_indexEfiiEEEEvPKT_PS5_mmmmmff)
        /*00dc*/ 	.short	0x0380
        /*00de*/ 	.short	0x0040


	//----- nvinfo : EIATTR_SW_WAR
	.align		4
.L_1069:
        /*00e0*/ 	.byte	0x04, 0x36
        /*00e2*/ 	.short	(.L_1071 - .L_1070)
.L_1070:
        /*00e4*/ 	.word	0x00000008
.L_1071:


//--------------------- .nv.info._ZN2at6native53_GLOBAL__N__3bfe7fd5_20_UpSampleNearest2d_cu_198c5ce228upsample_nearest2d_out_frameIN3c104HalfEXadL_ZNS0_43nearest_neighbor_exact_compute_source_indexEfiiEEEEvPKT_PS5_mmmmmff --------------------------
	.section	.nv.info._ZN2at6native53_GLOBAL__N__3bfe7fd5_20_UpSampleNearest2d_cu_198c5ce228upsample_nearest2d_out_frameIN3c104HalfEXadL_ZNS0_43nearest_neighbor_exact_compute_source_indexEfiiEEEEvPKT_PS5_mmmmmff,"",@"SHT_CUDA_INFO"
	.sectionflags	@""
	.align	4


	//----- nvinfo : EIATTR_CUDA_API_VERSION
	.align		4
        /*0000*/ 	.byte	0x04, 0x37
        /*0002*/ 	.short	(.L_1073 - .L_1072)
.L_1072:
        /*0004*/ 	.word	0x00000082


	//----- nvinfo : EIATTR_KPARAM_INFO
	.align		4
.L_1073:
        /*0008*/ 	.byte	0x04, 0x17
        /*000a*/ 	.short	(.L_1075 - .L_1074)
.L_1074:
        /*000c*/ 	.word	0x00000000
        /*0010*/ 	.short	0x0008
        /*0012*/ 	.short	0x003c
        /*0014*/ 	.byte	0x00, 0xf0, 0x11, 0x00


	//----- nvinfo : EIATTR_KPARAM_INFO
	.align		4
.L_1075:
        /*0018*/ 	.byte	0x04, 0x17
        /*001a*/ 	.short	(.L_1077 - .L_1076)
.L_1076:
        /*001c*/ 	.word	0x00000000
        /*0020*/ 	.short	0x0007
        /*0022*/ 	.short	0x0038
        /*0024*/ 	.byte	0x00, 0xf0, 0x11, 0x00


	//----- nvinfo : EIATTR_KPARAM_INFO
	.align		4
.L_1077:
        /*0028*/ 	.byte	0x04, 0x17
        /*002a*/ 	.short	(.L_1079 - .L_1078)
.L_1078:
        /*002c*/ 	.word	0x00000000
        /*0030*/ 	.short	0x0006
        /*0032*/ 	.short	0x0030
        /*0034*/ 	.byte	0x00, 0xf0, 0x21, 0x00


	//----- nvinfo : EIATTR_KPARAM_INFO
	.align		4
.L_1079:
        /*0038*/ 	.byte	0x04, 0x17
        /*003a*/ 	.short	(.L_1081 - .L_1080)
.L_1080:
        /*003c*/ 	.word	0x00000000
        /*0040*/ 	.short	0x0005
        /*0042*/ 	.short	0x0028
        /*0044*/ 	.byte	0x00, 0xf0, 0x21, 0x00


	//----- nvinfo : EIATTR_KPARAM_INFO
	.align		4
.L_1081:
        /*0048*/ 	.byte	0x04, 0x17
        /*004a*/ 	.short	(.L_1083 - .L_1082)
.L_1082:
        /*004c*/ 	.word	0x00000000
        /*0050*/ 	.short	0x0004
        /*0052*/ 	.short	0x0020
        /*0054*/ 	.byte	0x00, 0xf0, 0x21, 0x00


	//----- nvinfo : EIATTR_KPARAM_INFO
	.align		4
.L_1083:
        /*0058*/ 	.byte	0x04, 0x17
        /*005a*/ 	.short	(.L_1085 - .L_1084)
.L_1084:
        /*005c*/ 	.word	0x00000000
        /*0060*/ 	.short	0x0003
        /*0062*/ 	.short	0x0018
        /*0064*/ 	.byte	0x00, 0xf0, 0x21, 0x00


	//----- nvinfo : EIATTR_KPARAM_INFO
	.align		4
.L_1085:
        /*0068*/ 	.byte	0x04, 0x17
        /*006a*/ 	.short	(.L_1087 - .L_1086)
.L_1086:
        /*006c*/ 	.word	0x00000000
        /*0070*/ 	.short	0x0002
        /*0072*/ 	.short	0x0010
        /*0074*/ 	.byte	0x00, 0xf0, 0x21, 0x00


	//----- nvinfo : EIATTR_KPARAM_INFO
	.align		4
.L_1087:
        /*0078*/ 	.byte	0x04, 0x17
        /*007a*/ 	.short	(.L_1089 - .L_1088)
.L_1088:
        /*007c*/ 	.word	0x00000000
        /*0080*/ 	.short	0x0001
        /*0082*/ 	.short	0x0008
        /*0084*/ 	.byte	0x00, 0xf5, 0x21, 0x00


	//----- nvinfo : EIATTR_KPARAM_INFO
	.align		4
.L_1089:
        /*0088*/ 	.byte	0x04, 0x17
        /*008a*/ 	.short	(.L_1091 - .L_1090)
.L_1090:
        /*008c*/ 	.word	0x00000000
        /*0090*/ 	.short	0x0000
        /*0092*/ 	.short	0x0000
        /*0094*/ 	.byte	0x00, 0xf5, 0x21, 0x00


	//----- nvinfo : EIATTR_SPARSE_MMA_MASK
	.align		4
.L_1091:
        /*0098*/ 	.byte	0x03, 0x50
        /*009a*/ 	.short	0x0000


	//----- nvinfo : EIATTR_MAXREG_COUNT
	.align		4
        /*009c*/ 	.byte	0x03, 0x1b
        /*009e*/ 	.short	0x0040


	//----- nvinfo : EIATTR_MERCURY_ISA_VERSION
	.align		4
        /*00a0*/ 	.byte	0x03, 0x5f
        /*00a2*/ 	.short	0x0101


	//----- nvinfo : EIATTR_VRC_CTA_INIT_COUNT
	.align		4
        /*00a4*/ 	.byte	0x02, 0x4a
	.zero		1
	.zero		1


	//----- nvinfo : EIATTR_EXIT_INSTR_OFFSETS
	.align		4
        /*00a8*/ 	.byte	0x04, 0x1c
        /*00aa*/ 	.short	(.L_1093 - .L_1092)


	//   ....[0]....
.L_1092:
        /*00ac*/ 	.word	0x00000150


	//   ....[1]....
        /*00b0*/ 	.word	0x00000450


	//   ....[2]....
        /*00b4*/ 	.word	0x00000680


	//----- nvinfo : EIATTR_MAX_THREADS
	.align		4
.L_1093:
        /*00b8*/ 	.byte	0x04, 0x05
        /*00ba*/ 	.short	(.L_1095 - .L_1094)
.L_1094:
        /*00bc*/ 	.word	0x00000400
        /*00c0*/ 	.word	0x00000001
        /*00c4*/ 	.word	0x00000001


	//----- nvinfo : EIATTR_CRS_STACK_SIZE
	.align		4
.L_1095:
        /*00c8*/ 	.byte	0x04, 0x1e
        /*00ca*/ 	.short	(.L_1097 - .L_1096)
.L_1096:
        /*00cc*/ 	.word	0x00000000


	//----- nvinfo : EIATTR_CBANK_PARAM_SIZE
	.align		4
.L_1097:
        /*00d0*/ 	.byte	0x03, 0x19
        /*00d2*/ 	.short	0x0040


	//----- nvinfo : EIATTR_PARAM_CBANK
	.align		4
        /*00d4*/ 	.byte	0x04, 0x0a
        /*00d6*/ 	.short	(.L_1099 - .L_1098)
	.align		4
.L_1098:
        /*00d8*/ 	.word	index@(.nv.constant0._ZN2at6native53_GLOBAL__N__3bfe7fd5_20_UpSampleNearest2d_cu_198c5ce228upsample_nearest2d_out_frameIN3c104HalfEXadL_ZNS0_43nearest_neighbor_exact_compute_source_indexEfiiEEEEvPKT_PS5_mmmmmff)
        /*00dc*/ 	.short	0x0380
        /*00de*/ 	.short	0x0040


	//----- nvinfo : EIATTR_SW_WAR
	.align		4
.L_1099:
        /*00e0*/ 	.byte	0x04, 0x36
        /*00e2*/ 	.short	(.L_1101 - .L_1100)
.L_1100:
        /*00e4*/ 	.word	0x00000008
.L_1101:


//--------------------- .nv.info._ZN2at6native53_GLOBAL__N__3bfe7fd5_20_UpSampleNearest2d_cu_198c5ce228upsample_nearest2d_out_frameIfXadL_ZNS0_43nearest_neighbor_exact_compute_source_indexEfiiEEEEvPKT_PS3_mmmmmff --------------------------
	.section	.nv.info._ZN2at6native53_GLOBAL__N__3bfe7fd5_20_UpSampleNearest2d_cu_198c5ce228upsample_nearest2d_out_frameIfXadL_ZNS0_43nearest_neighbor_exact_compute_source_indexEfiiEEEEvPKT_PS3_mmmmmff,"",@"SHT_CUDA_INFO"
	.sectionflags	@""
	.align	4


	//----- nvinfo : EIATTR_CUDA_API_VERSION
	.align		4
        /*0000*/ 	.byte	0x04, 0x37
        /*0002*/ 	.short	(.L_1103 - .L_1102)
.L_1102:
        /*0004*/ 	.word	0x00000082


	//----- nvinfo : EIATTR_KPARAM_INFO
	.align		4
.L_1103:
        /*0008*/ 	.byte	0x04, 0x17
        /*000a*/ 	.short	(.L_1105 - .L_1104)
.L_1104:
        /*000c*/ 	.word	0x00000000
        /*0010*/ 	.short	0x0008
        /*0012*/ 	.short	0x003c
        /*0014*/ 	.byte	0x00, 0xf0, 0x11, 0x00


	//----- nvinfo : EIATTR_KPARAM_INFO
	.align		4
.L_1105:
        /*0018*/ 	.byte	0x04, 0x17
        /*001a*/ 	.short	(.L_1107 - .L_1106)
.L_1106:
        /*001c*/ 	.word	0x00000000
        /*0020*/ 	.short	0x0007
        /*0022*/ 	.short	0x0038
        /*0024*/ 	.byte	0x00, 0xf0, 0x11, 0x00


	//----- nvinfo : EIATTR_KPARAM_INFO
	.align		4
.L_1107:
        /*0028*/ 	.byte	0x04, 0x17
        /*002a*/ 	.short	(.L_1109 - .L_1108)
.L_1108:
        /*002c*/ 	.word	0x00000000
        /*0030*/ 	.short	0x0006
        /*0032*/ 	.short	0x0030
        /*0034*/ 	.byte	0x00, 0xf0, 0x21, 0x00


	//----- nvinfo : EIATTR_KPARAM_INFO
	.align		4
.L_1109:
        /*0038*/ 	.byte	0x04, 0x17
        /*003a*/ 	.short	(.L_1111 - .L_1110)
.L_1110:
        /*003c*/ 	.word	0x00000000
        /*0040*/ 	.short	0x0005
        /*0042*/ 	.short	0x0028
        /*0044*/ 	.byte	0x00, 0xf0, 0x21, 0x00


	//----- nvinfo : EIATTR_KPARAM_INFO
	.align		4
.L_1111:
        /*0048*/ 	.byte	0x04, 0x17
        /*004a*/ 	.short	(.L_1113 - .L_1112)
.L_1112:
        /*004c*/ 	.word	0x00000000
        /*0050*/ 	.short	0x0004
        /*0052*/ 	.short	0x0020
        /*0054*/ 	.byte	0x00, 0xf0, 0x21, 0x00


	//----- nvinfo : EIATTR_KPARAM_INFO
	.align		4
.L_1113:
        /*0058*/ 	.byte	0x04, 0x17
        /*005a*/ 	.short	(.L_1115 - .L_1114)
.L_1114:
        /*005c*/ 	.word	0x00000000
        /*0060*/ 	.short	0x0003
        /*0062*/ 	.short	0x0018
        /*0064*/ 	.byte	0x00, 0xf0, 0x21, 0x00


	//----- nvinfo : EIATTR_KPARAM_INFO
	.align		4
.L_1115:
        /*0068*/ 	.byte	0x04, 0x17
        /*006a*/ 	.short	(.L_1117 - .L_1116)
.L_1116:
        /*006c*/ 	.word	0x00000000
        /*0070*/ 	.short	0x0002
        /*0072*/ 	.short	0x0010
        /*0074*/ 	.byte	0x00, 0xf0, 0x21, 0x00


	//----- nvinfo : EIATTR_KPARAM_INFO
	.align		4
.L_1117:
        /*0078*/ 	.byte	0x04, 0x17
        /*007a*/ 	.short	(.L_1119 - .L_1118)
.L_1118:
        /*007c*/ 	.word	0x00000000
        /*0080*/ 	.short	0x0001
        /*0082*/ 	.short	0x0008
        /*0084*/ 	.byte	0x00, 0xf5, 0x21, 0x00


	//----- nvinfo : EIATTR_KPARAM_INFO
	.align		4
.L_1119:
        /*0088*/ 	.byte	0x04, 0x17
        /*008a*/ 	.short	(.L_1121 - .L_1120)
.L_1120:
        /*008c*/ 	.word	0x00000000
        /*0090*/ 	.short	0x0000
        /*0092*/ 	.short	0x0000
        /*0094*/ 	.byte	0x00, 0xf5, 0x21, 0x00


	//----- nvinfo : EIATTR_SPARSE_MMA_MASK
	.align		4
.L_1121:
        /*0098*/ 	.byte	0x03, 0x50
        /*009a*/ 	.short	0x0000


	//----- nvinfo : EIATTR_MAXREG_COUNT
	.align		4
        /*009c*/ 	.byte	0x03, 0x1b
        /*009e*/ 	.short	0x0040


	//----- nvinfo : EIATTR_MERCURY_ISA_VERSION
	.align		4
        /*00a0*/ 	.byte	0x03, 0x5f
        /*00a2*/ 	.short	0x0101


	//----- nvinfo : EIATTR_VRC_CTA_INIT_COUNT
	.align		4
        /*00a4*/ 	.byte	0x02, 0x4a
	.zero		1
	.zero		1


	//----- nvinfo : EIATTR_EXIT_INSTR_OFFSETS
	.align		4
        /*00a8*/ 	.byte	0x04, 0x1c
        /*00aa*/ 	.short	(.L_1123 - .L_1122)


	//   ....[0]....
.L_1122:
        /*00ac*/ 	.word	0x00000150


	//   ....[1]....
        /*00b0*/ 	.word	0x00000450


	//   ....[2]....
        /*00b4*/ 	.word	0x00000680


	//----- nvinfo : EIATTR_MAX_THREADS
	.align		4
.L_1123:
        /*00b8*/ 	.byte	0x04, 0x05
        /*00ba*/ 	.short	(.L_1125 - .L_1124)
.L_1124:
        /*00bc*/ 	.word	0x00000400
        /*00c0*/ 	.word	0x00000001
        /*00c4*/ 	.word	0x00000001


	//----- nvinfo : EIATTR_CRS_STACK_SIZE
	.align		4
.L_1125:
        /*00c8*/ 	.byte	0x04, 0x1e
        /*00ca*/ 	.short	(.L_1127 - .L_1126)
.L_1126:
        /*00cc*/ 	.word	0x00000000


	//----- nvinfo : EIATTR_CBANK_PARAM_SIZE
	.align		4
.L_1127:
        /*00d0*/ 	.byte	0x03, 0x19
        /*00d2*/ 	.short	0x0040


	//----- nvinfo : EIATTR_PARAM_CBANK
	.align		4
        /*00d4*/ 	.byte	0x04, 0x0a
        /*00d6*/ 	.short	(.L_1129 - .L_1128)
	.align		4
.L_1128:
        /*00d8*/ 	.word	index@(.nv.constant0._ZN2at6native53_GLOBAL__N__3bfe7fd5_20_UpSampleNearest2d_cu_198c5ce228upsample_nearest2d_out_frameIfXadL_ZNS0_43nearest_neighbor_exact_compute_source_indexEfiiEEEEvPKT_PS3_mmmmmff)
        /*00dc*/ 	.short	0x0380
        /*00de*/ 	.short	0x0040


	//----- nvinfo : EIATTR_SW_WAR
	.align		4
.L_1129:
        /*00e0*/ 	.byte	0x04, 0x36
        /*00e2*/ 	.short	(.L_1131 - .L_1130)
.L_1130:
        /*00e4*/ 	.word	0x00000008
.L_1131:


//--------------------- .nv.info._ZN2at6native53_GLOBAL__N__3bfe7fd5_20_UpSampleNearest2d_cu_198c5ce228upsample_nearest2d_out_frameIdXadL_ZNS0_43nearest_neighbor_exact_compute_source_indexEfiiEEEEvPKT_PS3_mmmmmff --------------------------
	.section	.nv.info._ZN2at6native53_GLOBAL__N__3bfe7fd5_20_UpSampleNearest2d_cu_198c5ce228upsample_nearest2d_out_frameIdXadL_ZNS0_43nearest_neighbor_exact_compute_source_indexEfiiEEEEvPKT_PS3_mmmmmff,"",@"SHT_CUDA_INFO"
	.sectionflags	@""
	.align	4


	//----- nvinfo : EIATTR_CUDA_API_VERSION
	.align		4
        /*0000*/ 	.byte	0x04, 0x37
        /*0002*/ 	.short	(.L_1133 - .L_1132)
.L_1132:
        /*0004*/ 	.word	0x00000082


	//----- nvinfo : EIATTR_KPARAM_INFO
	.align		4
.L_1133:
        /*0008*/ 	.byte	0x04, 0x17
        /*000a*/ 	.short	(.L_1135 - .L_1134)
.L_1134:
        /*000c*/ 	.word	0x00000000
        /*0010*/ 	.short	0x0008
        /*0012*/ 	.short	0x003c
        /*0014*/ 	.byte	0x00, 0xf0, 0x11, 0x00


	//----- nvinfo : EIATTR_KPARAM_INFO
	.align		4
.L_1135:
        /*0018*/ 	.byte	0x04, 0x17
        /*001a*/ 	.short	(.L_1137 - .L_1136)
.L_1136:
        /*001c*/ 	.word	0x00000000
        /*0020*/ 	.short	0x0007
        /*0022*/ 	.short	0x0038
        /*0024*/ 	.byte	0x00, 0xf0, 0x11, 0x00


	//----- nvinfo : EIATTR_KPARAM_INFO
	.align		4
.L_1137:
        /*0028*/ 	.byte	0x04, 0x17
        /*002a*/ 	.short	(.L_1139 - .L_1138)
.L_1138:
        /*002c*/ 	.word	0x00000000
        /*0030*/ 	.short	0x0006
        /*0032*/ 	.short	0x0030
        /*0034*/ 	.byte	0x00, 0xf0, 0x21, 0x00


	//----- nvinfo : EIATTR_KPARAM_INFO
	.align		4
.L_1139:
        /*0038*/ 	.byte	0x04, 0x17
        /*003a*/ 	.short	(.L_1141 - .L_1140)
.L_1140:
        /*003c*/ 	.word	0x00000000
        /*0040*/ 	.short	0x0005
        /*0042*/ 	.short	0x0028
        /*0044*/ 	.byte	0x00, 0xf0, 0x21, 0x00


	//----- nvinfo : EIATTR_KPARAM_INFO
	.align		4
.L_1141:
        /*0048*/ 	.byte	0x04, 0x17
        /*004a*/ 	.short	(.L_1143 - .L_1142)
.L_1142:
        /*004c*/ 	.word	0x00000000
        /*0050*/ 	.short	0x0004
        /*0052*/ 	.short	0x0020
        /*0054*/ 	.byte	0x00, 0xf0, 0x21, 0x00


	//----- nvinfo : EIATTR_KPARAM_INFO
	.align		4
.L_1143:
        /*0058*/ 	.byte	0x04, 0x17
        /*005a*/ 	.short	(.L_1145 - .L_1144)
.L_1144:
        /*005c*/ 	.word	0x00000000
        /*0060*/ 	.short	0x0003
        /*0062*/ 	.short	0x0018
        /*0064*/ 	.byte	0x00, 0xf0, 0x21, 0x00


	//----- nvinfo : EIATTR_KPARAM_INFO
	.align		4
.L_1145:
        /*0068*/ 	.byte	0x04, 0x17
        /*006a*/ 	.short	(.L_1147 - .L_1146)
.L_1146:
        /*006c*/ 	.word	0x00000000
        /*0070*/ 	.short	0x0002
        /*0072*/ 	.short	0x0010
        /*0074*/ 	.byte	0x00, 0xf0, 0x21, 0x00


	//----- nvinfo : EIATTR_KPARAM_INFO
	.align		4
.L_1147:
        /*0078*/ 	.byte	0x04, 0x17
        /*007a*/ 	.short	(.L_1149 - .L_1148)
.L_1148:
        /*007c*/ 	.word	0x00000000
        /*0080*/ 	.short	0x0001
        /*0082*/ 	.short	0x0008
        /*0084*/ 	.byte	0x00, 0xf5, 0x21, 0x00


	//----- nvinfo : EIATTR_KPARAM_INFO
	.align		4
.L_1149:
        /*0088*/ 	.byte	0x04, 0x17
        /*008a*/ 	.short	(.L_1151 - .L_1150)
.L_1150:
        /*008c*/ 	.word	0x00000000
        /*0090*/ 	.short	0x0000
        /*0092*/ 	.short	0x0000
        /*0094*/ 	.byte	0x00, 0xf5, 0x21, 0x00


	//----- nvinfo : EIATTR_SPARSE_MMA_MASK
	.align		4
.L_1151:
        /*0098*/ 	.byte	0x03, 0x50
        /*009a*/ 	.short	0x0000


	//----- nvinfo : EIATTR_MAXREG_COUNT
	.align		4
        /*009c*/ 	.byte	0x03, 0x1b
        /*009e*/ 	.short	0x0040


	//----- nvinfo : EIATTR_MERCURY_ISA_VERSION
	.align		4
        /*00a0*/ 	.byte	0x03, 0x5f
        /*00a2*/ 	.short	0x0101


	//----- nvinfo : EIATTR_VRC_CTA_INIT_COUNT
	.align		4
        /*00a4*/ 	.byte	0x02, 0x4a
	.zero		1
	.zero		1


	//----- nvinfo : EIATTR_EXIT_INSTR_OFFSETS
	.align		4
        /*00a8*/ 	.byte	0x04, 0x1c
        /*00aa*/ 	.short	(.L_1153 - .L_1152)


	//   ....[0]....
.L_1152:
        /*00ac*/ 	.word	0x00000150


	//   ....[1]....
        /*00b0*/ 	.word	0x00000450


	//   ....[2]....
        /*00b4*/ 	.word	0x00000670


	//----- nvinfo : EIATTR_MAX_THREADS
	.align		4
.L_1153:
        /*00b8*/ 	.byte	0x04, 0x05
        /*00ba*/ 	.short	(.L_1155 - .L_1154)
.L_1154:
        /*00bc*/ 	.word	0x00000400
        /*00c0*/ 	.word	0x00000001
        /*00c4*/ 	.word	0x00000001


	//----- nvinfo : EIATTR_CRS_STACK_SIZE
	.align		4
.L_1155:
        /*00c8*/ 	.byte	0x04, 0x1e
        /*00ca*/ 	.short	(.L_1157 - .L_1156)
.L_1156:
        /*00cc*/ 	.word	0x00000000


	//----- nvinfo : EIATTR_CBANK_PARAM_SIZE
	.align		4
.L_1157:
        /*00d0*/ 	.byte	0x03, 0x19
        /*00d2*/ 	.short	0x0040


	//----- nvinfo : EIATTR_PARAM_CBANK
	.align		4
        /*00d4*/ 	.byte	0x04, 0x0a
        /*00d6*/ 	.short	(.L_1159 - .L_1158)
	.align		4
.L_1158:
        /*00d8*/ 	.word	index@(.nv.constant0._ZN2at6native53_GLOBAL__N__3bfe7fd5_20_UpSampleNearest2d_cu_198c5ce228upsample_nearest2d_out_frameIdXadL_ZNS0_43nearest_neighbor_exact_compute_source_indexEfiiEEEEvPKT_PS3_mmmmmff)
        /*00dc*/ 	.short	0x0380
        /*00de*/ 	.short	0x0040


	//----- nvinfo : EIATTR_SW_WAR
	.align		4
.L_1159:
        /*00e0*/ 	.byte	0x04, 0x36
        /*00e2*/ 	.short	(.L_1161 - .L_1160)
.L_1160:
        /*00e4*/ 	.word	0x00000008
.L_1161:


//--------------------- .nv.info._ZN2at6native53_GLOBAL__N__3bfe7fd5_20_UpSampleNearest2d_cu_198c5ce233upsample_nearest2d_nhwc_out_frameIhXadL_ZNS0_43nearest_neighbor_exact_compute_source_indexEfiiEEEEvPKT_PS3_mmmmmffm --------------------------
	.section	.nv.info._ZN2at6native53_GLOBAL__N__3bfe7fd5_20_UpSampleNearest2d_cu_198c5ce233upsample_nearest2d_nhwc_out_frameIhXadL_ZNS0_43nearest_neighbor_exact_compute_source_indexEfiiEEEEvPKT_PS3_mmmmmffm,"",@"SHT_CUDA_INFO"
	.sectionflags	@""
	.align	4


	//----- nvinfo : EIATTR_CUDA_API_VERSION
	.align		4
        /*0000*/ 	.byte	0x04, 0x37
        /*0002*/ 	.short	(.L_1163 - .L_1162)
.L_1162:
        /*0004*/ 	.word	0x00000082


	//----- nvinfo : EIATTR_KPARAM_INFO
	.align		4
.L_1163:
        /*0008*/ 	.byte	0x04, 0x17
        /*000a*/ 	.short	(.L_1165 - .L_1164)
.L_1164:
        /*000c*/ 	.word	0x00000000
        /*0010*/ 	.short	0x0009
        /*0012*/ 	.short	0x0040
        /*0014*/ 	.byte	0x00, 0xf0, 0x21, 0x00


	//----- nvinfo : EIATTR_KPARAM_INFO
	.align		4
.L_1165:
        /*0018*/ 	.byte	0x04, 0x17
        /*001a*/ 	.short	(.L_1167 - .L_1166)
.L_1166:
        /*001c*/ 	.word	0x00000000
        /*0020*/ 	.short	0x0008
        /*0022*/ 	.short	0x003c
        /*0024*/ 	.byte	0x00, 0xf0, 0x11, 0x00


	//----- nvinfo : EIATTR_KPARAM_INFO
	.align		4
.L_1167:
        /*0028*/ 	.byte	0x04, 0x17
        /*002a*/ 	.short	(.L_1169 - .L_1168)
.L_1168:
        /*002c*/ 	.word	0x00000000
        /*0030*/ 	.short	0x0007
        /*0032*/ 	.short	0x0038
        /*0034*/ 	.byte	0x00, 0xf0, 0x11, 0x00


	//----- nvinfo : EIATTR_KPARAM_INFO
	.align		4
.L_1169:
        /*0038*/ 	.byte	0x04, 0x17
        /*003a*/ 	.short	(.L_1171 - .L_1170)
.L_1170:
        /*003c*/ 	.word	0x00000000
        /*0040*/ 	.short	0x0006
        /*0042*/ 	.short	0x0030
        /*0044*/ 	.byte	0x00, 0xf0, 0x21, 0x00


	//----- nvinfo : EIATTR_KPARAM_INFO
	.align		4
.L_1171:
        /*0048*/ 	.byte	0x04, 0x17
        /*004a*/ 	.short	(.L_1173 - .L_1172)
.L_1172:
        /*004c*/ 	.word	0x00000000
        /*0050*/ 	.short	0x0005
        /*0052*/ 	.short	0x0028
        /*0054*/ 	.byte	0x00, 0xf0, 0x21, 0x00


	//----- nvinfo : EIATTR_KPARAM_INFO
	.align		4
.L_1173:
        /*0058*/ 	.byte	0x04, 0x17
        /*005a*/ 	.short	(.L_1175 - .L_1174)
.L_1174:
        /*005c*/ 	.word	0x00000000
        /*0060*/ 	.short	0x0004
        /*0062*/ 	.short	0x0020
        /*0064*/ 	.byte	0x00, 0xf0, 0x21, 0x00


	//----- nvinfo : EIATTR_KPARAM_INFO
	.align		4
.L_1175:
        /*0068*/ 	.byte	0x04, 0x17
        /*006a*/ 	.short	(.L_1177 - .L_1176)
.L_1176:
        /*006c*/ 	.word	0x00000000
        /*0070*/ 	.short	0x0003
        /*0072*/ 	.short	0x0018
        /*0074*/ 	.byte	0x00, 0xf0, 0x21, 0x00


	//----- nvinfo : EIATTR_KPARAM_INFO
	.align		4
.L_1177:
        /*0078*/ 	.byte	0x04, 0x17
        /*007a*/ 	.short	(.L_1179 - .L_1178)
.L_1178:
        /*007c*/ 	.word	0x00000000
        /*0080*/ 	.short	0x0002
        /*0082*/ 	.short	0x0010
        /*0084*/ 	.byte	0x00, 0xf0, 0x21, 0x00


	//----- nvinfo : EIATTR_KPARAM_INFO
	.align		4
.L_1179:
        /*0088*/ 	.byte	0x04, 0x17
        /*008a*/ 	.short	(.L_1181 - .L_1180)
.L_1180:
        /*008c*/ 	.word	0x00000000
        /*0090*/ 	.short	0x0001
        /*0092*/ 	.short	0x0008
        /*0094*/ 	.byte	0x00, 0xf5, 0x21, 0x00


	//----- nvinfo : EIATTR_KPARAM_INFO
	.align		4
.L_1181:
        /*0098*/ 	.byte	0x04, 0x17
        /*009a*/ 	.short	(.L_1183 - .L_1182)
.L_1182:
        /*009c*/ 	.word	0x00000000
        /*00a0*/ 	.short	0x0000
        /*00a2*/ 	.short	0x0000
        /*00a4*/ 	.byte	0x00, 0xf5, 0x21, 0x00


	//----- nvinfo : EIATTR_SPARSE_MMA_MASK
	.align		4
.L_1183:
        /*00a8*/ 	.byte	0x03, 0x50
        /*00aa*/ 	.short	0x0000


	//----- nvinfo : EIATTR_MAXREG_COUNT
	.align		4
        /*00ac*/ 	.byte	0x03, 0x1b
        /*00ae*/ 	.short	0x0040


	//----- nvinfo : EIATTR_MERCURY_ISA_VERSION
	.align		4
        /*00b0*/ 	.byte	0x03, 0x5f
        /*00b2*/ 	.short	0x0101


	//----- nvinfo : EIATTR_VRC_CTA_INIT_COUNT
	.align		4
        /*00b4*/ 	.byte	0x02, 0x4a
	.zero		1
	.zero		1


	//----- nvinfo : EIATTR_EXIT_INSTR_OFFSETS
	.align		4
        /*00b8*/ 	.byte	0x04, 0x1c
        /*00ba*/ 	.short	(.L_1185 - .L_1184)


	//   ....[0]....
.L_1184:
        /*00bc*/ 	.word	0x00000090


	//   ....[1]....
        /*00c0*/ 	.word	0x00000c20


	//----- nvinfo : EIATTR_MAX_THREADS
	.align		4
.L_1185:
        /*00c4*/ 	.byte	0x04, 0x05
        /*00c6*/ 	.short	(.L_1187 - .L_1186)
.L_1186:
        /*00c8*/ 	.word	0x00000400
        /*00cc*/ 	.word	0x00000001
        /*00d0*/ 	.word	0x00000001


	//----- nvinfo : EIATTR_CRS_STACK_SIZE
	.align		4
.L_1187:
        /*00d4*/ 	.byte	0x04, 0x1e
        /*00d6*/ 	.short	(.L_1189 - .L_1188)
.L_1188:
        /*00d8*/ 	.word	0x00000000


	//----- nvinfo : EIATTR_CBANK_PARAM_SIZE
	.align		4
.L_1189:
        /*00dc*/ 	.byte	0x03, 0x19
        /*00de*/ 	.short	0x0048


	//----- nvinfo : EIATTR_PARAM_CBANK
	.align		4
        /*00e0*/ 	.byte	0x04, 0x0a
        /*00e2*/ 	.short	(.L_1191 - .L_1190)
	.align		4
.L_1190:
        /*00e4*/ 	.word	index@(.nv.constant0._ZN2at6native53_GLOBAL__N__3bfe7fd5_20_UpSampleNearest2d_cu_198c5ce233upsample_nearest2d_nhwc_out_frameIhXadL_ZNS0_43nearest_neighbor_exact_compute_source_indexEfiiEEEEvPKT_PS3_mmmmmffm)
        /*00e8*/ 	.short	0x0380
        /*00ea*/ 	.short	0x0048


	//----- nvinfo : EIATTR_SW_WAR
	.align		4
.L_1191:
        /*00ec*/ 	.byte	0x04, 0x36
        /*00ee*/ 	.short	(.L_1193 - .L_1192)
.L_1192:
        /*00f0*/ 	.word	0x00000008
.L_1193:


//--------------------- .nv.info._ZN2at6native53_GLOBAL__N__3bfe7fd5_20_UpSampleNearest2d_cu_198c5ce233upsample_nearest2d_nhwc_out_frameIN3c108BFloat16EXadL_ZNS0_43nearest_neighbor_exact_compute_source_indexEfiiEEEEvPKT_PS5_mmmmmffm --------------------------
	.section	.nv.info._ZN2at6native53_GLOBAL__N__3bfe7fd5_20_UpSampleNearest2d_cu_198c5ce233upsample_nearest2d_nhwc_out_frameIN3c108BFloat16EXadL_ZNS0_43nearest_neighbor_exact_compute_source_indexEfiiEEEEvPKT_PS5_mmmmmffm,"",@"SHT_CUDA_INFO"
	.sectionflags	@""
	.align	4


	//----- nvinfo : EIATTR_CUDA_API_VERSION
	.align		4
        /*0000*/ 	.byte	0x04, 0x37
        /*0002*/ 	.short	(.L_1195 - .L_1194)
.L_1194:
        /*0004*/ 	.word	0x00000082


	//----- nvinfo : EIATTR_KPARAM_INFO
	.align		4
.L_1195:
        /*0008*/ 	.byte	0x04, 0x17
        /*000a*/ 	.short	(.L_1197 - .L_1196)
.L_1196:
        /*000c*/ 	.word	0x00000000
        /*0010*/ 	.short	0x0009
        /*0012*/ 	.short	0x0040
        /*0014*/ 	.byte	0x00, 0xf0, 0x21, 0x00


	//----- nvinfo : EIATTR_KPARAM_INFO
	.align		4
.L_1197:
        /*0018*/ 	.byte	0x04, 0x17
        /*001a*/ 	.short	(.L_1199 - .L_1198)
.L_1198:
        /*001c*/ 	.word	0x00000000
        /*0020*/ 	.short	0x0008
        /*0022*/ 	.short	0x003c
        /*0024*/ 	.byte	0x00, 0xf0, 0x11, 0x00


	//----- nvinfo : EIATTR_KPARAM_INFO
	.align		4
.L_1199:
        /*0028*/ 	.byte	0x04, 0x17
        /*002a*/ 	.short	(.L_1201 - .L_1200)
.L_1200:
        /*002c*/ 	.word	0x00000000
        /*0030*/ 	.short	0x0007
        /*0032*/ 	.short	0x0038
        /*0034*/ 	.byte	0x00, 0xf0, 0x11, 0x00


	//----- nvinfo : EIATTR_KPARAM_INFO
	.align		4
.L_1201:
        /*0038*/ 	.byte	0x04, 0x17
        /*003a*/ 	.short	(.L_1203 - .L_1202)
.L_1202:
        /*003c*/ 	.word	0x00000000
        /*0040*/ 	.short	0x0006
        /*0042*/ 	.short	0x0030
        /*0044*/ 	.byte	0x00, 0xf0, 0x21, 0x00


	//----- nvinfo : EIATTR_KPARAM_INFO
	.align		4
.L_1203:
        /*0048*/ 	.byte	0x04, 0x17
        /*004a*/ 	.short	(.L_1205 - .L_1204)
.L_1204:
        /*004c*/ 	.word	0x00000000
        /*0050*/ 	.short	0x0005
        /*0052*/ 	.short	0x0028
        /*0054*/ 	.byte	0x00, 0xf0, 0x21, 0x00


	//----- nvinfo : EIATTR_KPARAM_INFO
	.align		4
.L_1205:
        /*0058*/ 	.byte	0x04, 0x17
        /*005a*/ 	.short	(.L_1207 - .L_1206)
.L_1206:
        /*005c*/ 	.word	0x00000000
        /*0060*/ 	.short	0x0004
        /*0062*/ 	.short	0x0020
        /*0064*/ 	.byte	0x00, 0xf0, 0x21, 0x00


	//----- nvinfo : EIATTR_KPARAM_INFO
	.align		4
.L_1207:
        /*0068*/ 	.byte	0x04, 0x17
        /*006a*/ 	.short	(.L_1209 - .L_1208)
.L_1208:
        /*006c*/ 	.word	0x00000000
        /*0070*/ 	.short	0x0003
        /*0072*/ 	.short	0x0018
        /*0074*/ 	.byte	0x00, 0xf0, 0x21, 0x00


	//----- nvinfo : EIATTR_KPARAM_INFO
	.align		4
.L_1209:
        /*0078*/ 	.byte	0x04, 0x17
        /*007a*/ 	.short	(.L_1211 - .L_1210)
.L_1210:
        /*007c*/ 	.word	0x00000000
        /*0080*/ 	.short	0x0002
        /*0082*/ 	.short	0x0010
        /*0084*/ 	.byte	0x00, 0xf0, 0x21, 0x00


	//----- nvinfo : EIATTR_KPARAM_INFO
	.align		4
.L_1211:
        /*0088*/ 	.byte	0x04, 0x17
        /*008a*/ 	.short	(.L_1213 - .L_1212)
.L_1212:
        /*008c*/ 	.word	0x00000000
        /*0090*/ 	.short	0x0001
        /*0092*/ 	.short	0x0008
        /*0094*/ 	.byte	0x00, 0xf5, 0x21, 0x00


	//----- nvinfo : EIATTR_KPARAM_INFO
	.align		4
.L_1213:
        /*0098*/ 	.byte	0x04, 0x17
        /*009a*/ 	.short	(.L_1215 - .L_1214)
.L_1214:
        /*009c*/ 	.word	0x00000000
        /*00a0*/ 	.short	0x0000
        /*00a2*/ 	.short	0x0000
        /*00a4*/ 	.byte	0x00, 0xf5, 0x21, 0x00


	//----- nvinfo : EIATTR_SPARSE_MMA_MASK
	.align		4
.L_1215:
        /*00a8*/ 	.byte	0x03, 0x50
        /*00aa*/ 	.short	0x0000


	//----- nvinfo : EIATTR_MAXREG_COUNT
	.align		4
        /*00ac*/ 	.byte	0x03, 0x1b
        /*00ae*/ 	.short	0x0040


	//----- nvinfo : EIATTR_MERCURY_ISA_VERSION
	.align		4
        /*00b0*/ 	.byte	0x03, 0x5f
        /*00b2*/ 	.short	0x0101


	//----- nvinfo : EIATTR_VRC_CTA_INIT_COUNT
	.align		4
        /*00b4*/ 	.byte	0x02, 0x4a
	.zero		1
	.zero		1


	//----- nvinfo : EIATTR_EXIT_INSTR_OFFSETS
	.align		4
        /*00b8*/ 	.byte	0x04, 0x1c
        /*00ba*/ 	.short	(.L_1217 - .L_1216)


	//   ....[0]....
.L_1216:
        /*00bc*/ 	.word	0x00000090


	//   ....[1]....
        /*00c0*/ 	.word	0x00000c30


	//----- nvinfo : EIATTR_MAX_THREADS
	.align		4
.L_1217:
        /*00c4*/ 	.byte	0x04, 0x05
        /*00c6*/ 	.short	(.L_1219 - .L_1218)
.L_1218:
        /*00c8*/ 	.word	0x00000400
        /*00cc*/ 	.word	0x00000001
        /*00d0*/ 	.word	0x00000001


	//----- nvinfo : EIATTR_CRS_STACK_SIZE
	.align		4
.L_1219:
        /*00d4*/ 	.byte	0x04, 0x1e
        /*00d6*/ 	.short	(.L_1221 - .L_1220)
.L_1220:
        /*00d8*/ 	.word	0x00000000


	//----- nvinfo : EIATTR_CBANK_PARAM_SIZE
	.align		4
.L_1221:
        /*00dc*/ 	.byte	0x03, 0x19
        /*00de*/ 	.short	0x0048


	//----- nvinfo : EIATTR_PARAM_CBANK
	.align		4
        /*00e0*/ 	.byte	0x04, 0x0a
        /*00e2*/ 	.short	(.L_1223 - .L_1222)
	.align		4
.L_1222:
        /*00e4*/ 	.word	index@(.nv.constant0._ZN2at6native53_GLOBAL__N__3bfe7fd5_20_UpSampleNearest2d_cu_198c5ce233upsample_nearest2d_nhwc_out_frameIN3c108BFloat16EXadL_ZNS0_43nearest_neighbor_exact_compute_source_indexEfiiEEEEvPKT_PS5_mmmmmffm)
        /*00e8*/ 	.short	0x0380
        /*00ea*/ 	.short	0x0048


	//----- nvinfo : EIATTR_SW_WAR
	.align		4
.L_1223:
        /*00ec*/ 	.byte	0x04, 0x36
        /*00ee*/ 	.short	(.L_1225 - .L_1224)
.L_1224:
        /*00f0*/ 	.word	0x00000008
.L_1225:


//--------------------- .nv.info._ZN2at6native53_GLOBAL__N__3bfe7fd5_20_UpSampleNearest2d_cu_198c5ce233upsample_nearest2d_nhwc_out_frameIN3c104HalfEXadL_ZNS0_43nearest_neighbor_exact_compute_source_indexEfiiEEEEvPKT_PS5_mmmmmffm --------------------------
	.section	.nv.info._ZN2at6native53_GLOBAL__N__3bfe7fd5_20_UpSampleNearest2d_cu_198c5ce233upsample_nearest2d_nhwc_out_frameIN3c104HalfEXadL_ZNS0_43nearest_neighbor_exact_compute_source_indexEfiiEEEEvPKT_PS5_mmmmmffm,"",@"SHT_CUDA_INFO"
	.sectionflags	@""
	.align	4


	//----- nvinfo : EIATTR_CUDA_API_VERSION
	.align		4
        /*0000*/ 	.byte	0x04, 0x37
        /*0002*/ 	.short	(.L_1227 - .L_1226)
.L_1226:
        /*0004*/ 	.word	0x00000082


	//----- nvinfo : EIATTR_KPARAM_INFO
	.align		4
.L_1227:
        /*0008*/ 	.byte	0x04, 0x17
        /*000a*/ 	.short	(.L_1229 - .L_1228)
.L_1228:
        /*000c*/ 	.word	0x00000000
        /*0010*/ 	.short	0x0009
        /*0012*/ 	.short	0x0040
        /*0014*/ 	.byte	0x00, 0xf0, 0x21, 0x00


	//----- nvinfo : EIATTR_KPARAM_INFO
	.align		4
.L_1229:
        /*0018*/ 	.byte	0x04, 0x17
        /*001a*/ 	.short	(.L_1231 - .L_1230)
.L_1230:
        /*001c*/ 	.word	0x00000000
        /*0020*/ 	.short	0x0008
        /*0022*/ 	.short	0x003c
        /*0024*/ 	.byte	0x00, 0xf0, 0x11, 0x00


	//----- nvinfo : EIATTR_KPARAM_INFO
	.align		4
.L_1231:
        /*0028*/ 	.byte	0x04, 0x17
        /*002a*/ 	.short	(.L_1233 - .L_1232)
.L_1232:
        /*002c*/ 	.word	0x00000000
        /*0030*/ 	.short	0x0007
        /*0032*/ 	.short	0x0038
        /*0034*/ 	.byte	0x00, 0xf0, 0x11, 0x00


	//----- nvinfo : EIATTR_KPARAM_INFO
	.align		4
.L_1233:
        /*0038*/ 	.byte	0x04, 0x17
        /*003a*/ 	.short	(.L_1235 - .L_1234)
.L_1234:
        /*003c*/ 	.word	0x00000000
        /*0040*/ 	.short	0x0006
        /*0042*/ 	.short	0x0030
        /*0044*/ 	.byte	0x00, 0xf0, 0x21, 0x00


	//----- nvinfo : EIATTR_KPARAM_INFO
	.align		4
.L_1235:
        /*0048*/ 	.byte	0x04, 0x17
        /*004a*/ 	.short	(.L_1237 - .L_1236)
.L_1236:
        /*004c*/ 	.word	0x00000000
        /*0050*/ 	.short	0x0005
        /*0052*/ 	.short	0x0028
        /*0054*/ 	.byte	0x00, 0xf0, 0x21, 0x00


	//----- nvinfo : EIATTR_KPARAM_INFO
	.align		4
.L_1237:
        /*0058*/ 	.byte	0x04, 0x17
        /*005a*/ 	.short	(.L_1239 - .L_1238)
.L_1238:
        /*005c*/ 	.word	0x00000000
        /*0060*/ 	.short	0x0004
        /*0062*/ 	.short	0x0020
        /*0064*/ 	.byte	0x00, 0xf0, 0x21, 0x00


	//----- nvinfo : EIATTR_KPARAM_INFO
	.align		4
.L_1239:
        /*0068*/ 	.byte	0x04, 0x17
        /*006a*/ 	.short	(.L_1241 - .L_1240)
.L_1240:
        /*006c*/ 	.word	0x00000000
        /*0070*/ 	.short	0x0003
        /*0072*/ 	.short	0x0018
        /*0074*/ 	.byte	0x00, 0xf0, 0x21, 0x00


	//----- nvinfo : EIATTR_KPARAM_INFO
	.align		4
.L_1241:
        /*0078*/ 	.byte	0x04, 0x17
        /*007a*/ 	.short	(.L_1243 - .L_1242)
.L_1242:
        /*007c*/ 	.word	0x00000000
        /*0080*/ 	.short	0x0002
        /*0082*/ 	.short	0x0010
        /*0084*/ 	.byte	0x00, 0xf0, 0x21, 0x00


	//----- nvinfo : EIATTR_KPARAM_INFO
	.align		4
.L_1243:
        /*0088*/ 	.byte	0x04, 0x17
        /*008a*/ 	.short	(.L_1245 - .L_1244)
.L_1244:
        /*008c*/ 	.word	0x00000000
        /*0090*/ 	.short	0x0001
        /*0092*/ 	.short	0x0008
        /*0094*/ 	.byte	0x00, 0xf5, 0x21, 0x00


	//----- nvinfo : EIATTR_KPARAM_INFO
	.align		4
.L_1245:
        /*0098*/ 	.byte	0x04, 0x17
        /*009a*/ 	.short	(.L_1247 - .L_1246)
.L_1246:
        /*009c*/ 	.word	0x00000000
        /*00a0*/ 	.short	0x0000
        /*00a2*/ 	.short	0x0000
        /*00a4*/ 	.byte	0x00, 0xf5, 0x21, 0x00


	//----- nvinfo : EIATTR_SPARSE_MMA_MASK
	.align		4
.L_1247:
        /*00a8*/ 	.byte	0x03, 0x50
        /*00aa*/ 	.short	0x0000


	//----- nvinfo : EIATTR_MAXREG_COUNT
	.align		4
        /*00ac*/ 	.byte	0x03, 0x1b
        /*00ae*/ 	.short	0x0040


	//----- nvinfo : EIATTR_MERCURY_ISA_VERSION
	.align		4
        /*00b0*/ 	.byte	0x03, 0x5f
        /*00b2*/ 	.short	0x0101


	//----- nvinfo : EIATTR_VRC_CTA_INIT_COUNT
	.align		4
        /*00b4*/ 	.byte	0x02, 0x4a
	.zero		1
	.zero		1


	//----- nvinfo : EIATTR_EXIT_INSTR_OFFSETS
	.align		4
        /*00b8*/ 	.byte	0x04, 0x1c
        /*00ba*/ 	.short	(.L_1249 - .L_1248)


	//   ....[0]....
.L_1248:
        /*00bc*/ 	.word	0x00000090


	//   ....[1]....
        /*00c0*/ 	.word	0x00000c30


	//----- nvinfo : EIATTR_MAX_THREADS
	.align		4
.L_1249:
        /*00c4*/ 	.byte	0x04, 0x05
        /*00c6*/ 	.short	(.L_1251 - .L_1250)
.L_1250:
        /*00c8*/ 	.word	0x00000400
        /*00cc*/ 	.word	0x00000001
        /*00d0*/ 	.word	0x00000001


	//----- nvinfo : EIATTR_CRS_STACK_SIZE
	.align		4
.L_1251:
        /*00d4*/ 	.byte	0x04, 0x1e
        /*00d6*/ 	.short	(.L_1253 - .L_1252)
.L_1252:
        /*00d8*/ 	.word	0x00000000


	//----- nvinfo : EIATTR_CBANK_PARAM_SIZE
	.align		4
.L_1253:
        /*00dc*/ 	.byte	0x03, 0x19
        /*00de*/ 	.short	0x0048


	//----- nvinfo : EIATTR_PARAM_CBANK
	.align		4
        /*00e0*/ 	.byte	0x04, 0x0a
        /*00e2*/ 	.short	(.L_1255 - .L_1254)
	.align		4
.L_1254:
        /*00e4*/ 	.word	index@(.nv.constant0._ZN2at6native53_GLOBAL__N__3bfe7fd5_20_UpSampleNearest2d_cu_198c5ce233upsample_nearest2d_nhwc_out_frameIN3c104HalfEXadL_ZNS0_43nearest_neighbor_exact_compute_source_indexEfiiEEEEvPKT_PS5_mmmmmffm)
        /*00e8*/ 	.short	0x0380
        /*00ea*/ 	.short	0x0048


	//----- nvinfo : EIATTR_SW_WAR
	.align		4
.L_1255:
        /*00ec*/ 	.byte	0x04, 0x36
        /*00ee*/ 	.short	(.L_1257 - .L_1256)
.L_1256:
        /*00f0*/ 	.word	0x00000008
.L_1257:


//--------------------- .nv.info._ZN2at6native53_GLOBAL__N__3bfe7fd5_20_UpSampleNearest2d_cu_198c5ce233upsample_nearest2d_nhwc_out_frameIfXadL_ZNS0_43nearest_neighbor_exact_compute_source_indexEfiiEEEEvPKT_PS3_mmmmmffm --------------------------
	.section	.nv.info._ZN2at6native53_GLOBAL__N__3bfe7fd5_20_UpSampleNearest2d_cu_198c5ce233upsample_nearest2d_nhwc_out_frameIfXadL_ZNS0_43nearest_neighbor_exact_compute_source_indexEfiiEEEEvPKT_PS3_mmmmmffm,"",@"SHT_CUDA_INFO"
	.sectionflags	@""
	.align	4


	//----- nvinfo : EIATTR_CUDA_API_VERSION
	.align		4
        /*0000*/ 	.byte	0x04, 0x37
        /*0002*/ 	.short	(.L_1259 - .L_1258)
.L_1258:
        /*0004*/ 	.word	0x00000082


	//----- nvinfo : EIATTR_KPARAM_INFO
	.align		4
.L_1259:
        /*0008*/ 	.byte	0x04, 0x17
        /*000a*/ 	.short	(.L_1261 - .L_1260)
.L_1260:
        /*000c*/ 	.word	0x00000000
        /*0010*/ 	.short	0x0009
        /*0012*/ 	.short	0x0040
        /*0014*/ 	.byte	0x00, 0xf0, 0x21, 0x00


	//----- nvinfo : EIATTR_KPARAM_INFO
	.align		4
.L_1261:
        /*0018*/ 	.byte	0x04, 0x17
        /*001a*/ 	.short	(.L_1263 - .L_1262)
.L_1262:
        /*001c*/ 	.word	0x00000000
        /*0020*/ 	.short	0x0008
        /*0022*/ 	.short	0x003c
        /*0024*/ 	.byte	0x00, 0xf0, 0x11, 0x00


	//----- nvinfo : EIATTR_KPARAM_INFO
	.align		4
.L_1263:
        /*0028*/ 	.byte	0x04, 0x17
        /*002a*/ 	.short	(.L_1265 - .L_1264)
.L_1264:
        /*002c*/ 	.word	0x00000000
        /*0030*/ 	.short	0x0007
        /*0032*/ 	.short	0x0038
        /*0034*/ 	.byte	0x00, 0xf0, 0x11, 0x00


	//----- nvinfo : EIATTR_KPARAM_INFO
	.align		4
.L_1265:
        /*0038*/ 	.byte	0x04, 0x17
        /*003a*/ 	.short	(.L_1267 - .L_1266)
.L_1266:
        /*003c*/ 	.word	0x00000000
        /*0040*/ 	.short	0x0006
        /*0042*/ 	.short	0x0030
        /*0044*/ 	.byte	0x00, 0xf0, 0x21, 0x00


	//----- nvinfo : EIATTR_KPARAM_INFO
	.align		4
.L_1267:
        /*0048*/ 	.byte	0x04, 0x17
        /*004a*/ 	.short	(.L_1269 - .L_1268)
.L_1268:
        /*004c*/ 	.word	0x00000000
        /*0050*/ 	.short	0x0005
        /*0052*/ 	.short	0x0028
        /*0054*/ 	.byte	0x00, 0xf0, 0x21, 0x00


	//----- nvinfo : EIATTR_KPARAM_INFO
	.align		4
.L_1269:
        /*0058*/ 	.byte	0x04, 0x17
        /*005a*/ 	.short	(.L_1271 - .L_1270)
.L_1270:
        /*005c*/ 	.word	0x00000000
        /*0060*/ 	.short	0x0004
        /*0062*/ 	.short	0x0020
        /*0064*/ 	.byte	0x00, 0xf0, 0x21, 0x00


	//----- nvinfo : EIATTR_KPARAM_INFO
	.align		4
.L_1271:
        /*0068*/ 	.byte	0x04, 0x17
        /*006a*/ 	.short	(.L_1273 - .L_1272)
.L_1272:
        /*006c*/ 	.word	0x00000000
        /*0070*/ 	.short	0x0003
        /*0072*/ 	.short	0x0018
        /*0074*/ 	.byte	0x00, 0xf0, 0x21, 0x00


	//----- nvinfo : EIATTR_KPARAM_INFO
	.align		4
.L_1273:
        /*0078*/ 	.byte	0x04, 0x17
        /*007a*/ 	.short	(.L_1275 - .L_1274)
.L_1274:
        /*007c*/ 	.word	0x00000000
        /*0080*/ 	.short	0x0002
        /*0082*/ 	.short	0x0010
        /*0084*/ 	.byte	0x00, 0xf0, 0x21, 0x00


	//----- nvinfo : EIATTR_KPARAM_INFO
	.align		4
.L_1275:
        /*0088*/ 	.byte	0x04, 0x17
        /*008a*/ 	.short	(.L_1277 - .L_1276)
.L_1276:
        /*008c*/ 	.word	0x00000000
        /*0090*/ 	.short	0x0001
        /*0092*/ 	.short	0x0008
        /*0094*/ 	.byte	0x00, 0xf5, 0x21, 0x00


	//----- nvinfo : EIATTR_KPARAM_INFO
	.align		4
.L_1277:
        /*0098*/ 	.byte	0x04, 0x17
        /*009a*/ 	.short	(.L_1279 - .L_1278)
.L_1278:
        /*009c*/ 	.word	0x00000000
        /*00a0*/ 	.short	0x0000
        /*00a2*/ 	.short	0x0000
        /*00a4*/ 	.byte	0x00, 0xf5, 0x21, 0x00


	//----- nvinfo : EIATTR_SPARSE_MMA_MASK
	.align		4
.L_1279:
        /*00a8*/ 	.byte	0x03, 0x50
        /*00aa*/ 	.short	0x0000


	//----- nvinfo : EIATTR_MAXREG_COUNT
	.align		4
        /*00ac*/ 	.byte	0x03, 0x1b
        /*00ae*/ 	.short	0x0040


	//----- nvinfo : EIATTR_MERCURY_ISA_VERSION
	.align		4
        /*00b0*/ 	.byte	0x03, 0x5f
        /*00b2*/ 	.short	0x0101


	//----- nvinfo : EIATTR_VRC_CTA_INIT_COUNT
	.align		4
        /*00b4*/ 	.byte	0x02, 0x4a
	.zero		1
	.zero		1


	//----- nvinfo : EIATTR_EXIT_INSTR_OFFSETS
	.align		4
        /*00b8*/ 	.byte	0x04, 0x1c
        /*00ba*/ 	.short	(.L_1281 - .L_1280)


	//   ....[0]....
.L_1280:
        /*00bc*/ 	.word	0x00000090


	//   ....[1]....
        /*00c0*/ 	.word	0x00000c30


	//----- nvinfo : EIATTR_MAX_THREADS
	.align		4
.L_1281:
        /*00c4*/ 	.byte	0x04, 0x05
        /*00c6*/ 	.short	(.L_1283 - .L_1282)
.L_1282:
        /*00c8*/ 	.word	0x00000400
        /*00cc*/ 	.word	0x00000001
        /*00d0*/ 	.word	0x00000001


	//----- nvinfo : EIATTR_CRS_STACK_SIZE
	.align		4
.L_1283:
        /*00d4*/ 	.byte	0x04, 0x1e
        /*00d6*/ 	.short	(.L_1285 - .L_1284)
.L_1284:
        /*00d8*/ 	.word	0x00000000


	//----- nvinfo : EIATTR_CBANK_PARAM_SIZE
	.align		4
.L_1285:
        /*00dc*/ 	.byte	0x03, 0x19
        /*00de*/ 	.short	0x0048


	//----- nvinfo : EIATTR_PARAM_CBANK
	.align		4
        /*00e0*/ 	.byte	0x04, 0x0a
        /*00e2*/ 	.short	(.L_1287 - .L_1286)
	.align		4
.L_1286:
        /*00e4*/ 	.word	index@(.nv.constant0._ZN2at6native53_GLOBAL__N__3bfe7fd5_20_UpSampleNearest2d_cu_198c5ce233upsample_nearest2d_nhwc_out_frameIfXadL_ZNS0_43nearest_neighbor_exact_compute_source_indexEfiiEEEEvPKT_PS3_mmmmmffm)
        /*00e8*/ 	.short	0x0380
        /*00ea*/ 	.short	0x0048


	//----- nvinfo : EIATTR_SW_WAR
	.align		4
.L_1287:
        /*00ec*/ 	.byte	0x04, 0x36
        /*00ee*/ 	.short	(.L_1289 - .L_1288)
.L_1288:
        /*00f0*/ 	.word	0x00000008
.L_1289:


//--------------------- .nv.info._ZN2at6native53_GLOBAL__N__3bfe7fd5_20_UpSampleNearest2d_cu_198c5ce233upsample_nearest2d_nhwc_out_frameIdXadL_ZNS0_43nearest_neighbor_exact_compute_source_indexEfiiEEEEvPKT_PS3_mmmmmffm --------------------------
	.section	.nv.info._ZN2at6native53_GLOBAL__N__3bfe7fd5_20_UpSampleNearest2d_cu_198c5ce233upsample_nearest2d_nhwc_out_frameIdXadL_ZNS0_43nearest_neighbor_exact_compute_source_indexEfiiEEEEvPKT_PS3_mmmmmffm,"",@"SHT_CUDA_INFO"
	.sectionflags	@""
	.align	4


	//----- nvinfo : EIATTR_CUDA_API_VERSION
	.align		4
        /*0000*/ 	.byte	0x04, 0x37
        /*0002*/ 	.short	(.L_1291 - .L_1290)
.L_1290:
        /*0004*/ 	.word	0x00000082


	//----- nvinfo : EIATTR_KPARAM_INFO
	.align		4
.L_1291:
        /*0008*/ 	.byte	0x04, 0x17
        /*000a*/ 	.short	(.L_1293 - .L_1292)
.L_1292:
        /*000c*/ 	.word	0x00000000
        /*0010*/ 	.short	0x0009
        /*0012*/ 	.short	0x0040
        /*0014*/ 	.byte	0x00, 0xf0, 0x21, 0x00


	//----- nvinfo : EIATTR_KPARAM_INFO
	.align		4
.L_1293:
        /*0018*/ 	.byte	0x04, 0x17
        /*001a*/ 	.short	(.L_1295 - .L_1294)
.L_1294:
        /*001c*/ 	.word	0x00000000
        /*0020*/ 	.short	0x0008
        /*0022*/ 	.short	0x003c
        /*0024*/ 	.byte	0x00, 0xf0, 0x11, 0x00


	//----- nvinfo : EIATTR_KPARAM_INFO
	.align		4
.L_1295:
        /*0028*/ 	.byte	0x04, 0x17
        /*002a*/ 	.short	(.L_1297 - .L_1296)
.L_1296:
        /*002c*/ 	.word	0x00000000
        /*0030*/ 	.short	0x0007
        /*0032*/ 	.short	0x0038
        /*0034*/ 	.byte	0x00, 0xf0, 0x11, 0x00


	//----- nvinfo : EIATTR_KPARAM_INFO
	.align		4
.L_1297:
        /*0038*/ 	.byte	0x04, 0x17
        /*003a*/ 	.short	(.L_1299 - .L_1298)
.L_1298:
        /*003c*/ 	.word	0x00000000
        /*0040*/ 	.short	0x0006
        /*0042*/ 	.short	0x0030
        /*0044*/ 	.byte	0x00, 0xf0, 0x21, 0x00


	//----- nvinfo : EIATTR_KPARAM_INFO
	.align		4
.L_1299:
        /*0048*/ 	.byte	0x04, 0x17
        /*004a*/ 	.short	(.L_1301 - .L_1300)
.L_1300:
        /*004c*/ 	.word	0x00000000
        /*0050*/ 	.short	0x0005
        /*0052*/ 	.short	0x0028
        /*0054*/ 	.byte	0x00, 0xf0, 0x21, 0x00


	//----- nvinfo : EIATTR_KPARAM_INFO
	.align		4
.L_1301:
        /*0058*/ 	.byte	0x04, 0x17
        /*005a*/ 	.short	(.L_1303 - .L_1302)
.L_1302:
        /*005c*/ 	.word	0x00000000
        /*0060*/ 	.short	0x0004
        /*0062*/ 	.short	0x0020
        /*0064*/ 	.byte	0x00, 0xf0, 0x21, 0x00


	//----- nvinfo : EIATTR_KPARAM_INFO
	.align		4
.L_1303:
        /*0068*/ 	.byte	0x04, 0x17
        /*006a*/ 	.short	(.L_1305 - .L_1304)
.L_1304:
        /*006c*/ 	.word	0x00000000
        /*0070*/ 	.short	0x0003
        /*0072*/ 	.short	0x0018
        /*0074*/ 	.byte	0x00, 0xf0, 0x21, 0x00


	//----- nvinfo : EIATTR_KPARAM_INFO
	.align		4
.L_1305:
        /*0078*/ 	.byte	0x04, 0x17
        /*007a*/ 	.short	(.L_1307 - .L_1306)
.L_1306:
        /*007c*/ 	.word	0x00000000
        /*0080*/ 	.short	0x0002
        /*0082*/ 	.short	0x0010
        /*0084*/ 	.byte	0x00, 0xf0, 0x21, 0x00


	//----- nvinfo : EIATTR_KPARAM_INFO
	.align		4
.L_1307:
        /*0088*/ 	.byte	0x04, 0x17
        /*008a*/ 	.short	(.L_1309 - .L_1308)
.L_1308:
        /*008c*/ 	.word	0x00000000
        /*0090*/ 	.short	0x0001
        /*0092*/ 	.short	0x0008
        /*0094*/ 	.byte	0x00, 0xf5, 0x21, 0x00


	//----- nvinfo : EIATTR_KPARAM_INFO
	.align		4
.L_1309:
        /*0098*/ 	.byte	0x04, 0x17
        /*009a*/ 	.short	(.L_1311 - .L_1310)
.L_1310:
        /*009c*/ 	.word	0x00000000
        /*00a0*/ 	.short	0x0000
        /*00a2*/ 	.short	0x0000
        /*00a4*/ 	.byte	0x00, 0xf5, 0x21, 0x00


	//----- nvinfo : EIATTR_SPARSE_MMA_MASK
	.align		4
.L_1311:
        /*00a8*/ 	.byte	0x03, 0x50
        /*00aa*/ 	.short	0x0000


	//----- nvinfo : EIATTR_MAXREG_COUNT
	.align		4
        /*00ac*/ 	.byte	0x03, 0x1b
        /*00ae*/ 	.short	0x0040


	//----- nvinfo : EIATTR_MERCURY_ISA_VERSION
	.align		4
        /*00b0*/ 	.byte	0x03, 0x5f
        /*00b2*/ 	.short	0x0101


	//----- nvinfo : EIATTR_VRC_CTA_INIT_COUNT
	.align		4
        /*00b4*/ 	.byte	0x02, 0x4a
	.zero		1
	.zero		1


	//----- nvinfo : EIATTR_EXIT_INSTR_OFFSETS
	.align		4
        /*00b8*/ 	.byte	0x04, 0x1c
        /*00ba*/ 	.short	(.L_1313 - .L_1312)


	//   ....[0]....
.L_1312:
        /*00bc*/ 	.word	0x00000090


	//   ....[1]....
        /*00c0*/ 	.word	0x00000c30


	//----- nvinfo : EIATTR_MAX_THREADS
	.align		4
.L_1313:
        /*00c4*/ 	.byte	0x04, 0x05
        /*00c6*/ 	.short	(.L_1315 - .L_1314)
.L_1314:
        /*00c8*/ 	.word	0x00000400
        /*00cc*/ 	.word	0x00000001
        /*00d0*/ 	.word	0x00000001


	//----- nvinfo : EIATTR_CRS_STACK_SIZE
	.align		4
.L_1315:
        /*00d4*/ 	.byte	0x04, 0x1e
        /*00d6*/ 	.short	(.L_1317 - .L_1316)
.L_1316:
        /*00d8*/ 	.word	0x00000000


	//----- nvinfo : EIATTR_CBANK_PARAM_SIZE
	.align		4
.L_1317:
        /*00dc*/ 	.byte	0x03, 0x19
        /*00de*/ 	.short	0x0048


	//----- nvinfo : EIATTR_PARAM_CBANK
	.align		4
        /*00e0*/ 	.byte	0x04, 0x0a
        /*00e2*/ 	.short	(.L_1319 - .L_1318)
	.align		4
.L_1318:
        /*00e4*/ 	.word	index@(.nv.constant0._ZN2at6native53_GLOBAL__N__3bfe7fd5_20_UpSampleNearest2d_cu_198c5ce233upsample_nearest2d_nhwc_out_frameIdXadL_ZNS0_43nearest_neighbor_exact_compute_source_indexEfiiEEEEvPKT_PS3_mmmmmffm)
        /*00e8*/ 	.short	0x0380
        /*00ea*/ 	.short	0x0048


	//----- nvinfo : EIATTR_SW_WAR
	.align		4
.L_1319:
        /*00ec*/ 	.byte	0x04, 0x36
        /*00ee*/ 	.short	(.L_1321 - .L_1320)
.L_1320:
        /*00f0*/ 	.word	0x00000008
.L_1321:


//--------------------- .nv.info._ZN2at6native53_GLOBAL__N__3bfe7fd5_20_UpSampleNearest2d_cu_198c5ce228upsample_nearest2d_out_frameIhXadL_ZNS0_37nearest_neighbor_compute_source_indexEfiiEEEEvPKT_PS3_mmmmmff --------------------------
	.section	.nv.info._ZN2at6native53_GLOBAL__N__3bfe7fd5_20_UpSampleNearest2d_cu_198c5ce228upsample_nearest2d_out_frameIhXadL_ZNS0_37nearest_neighbor_compute_source_indexEfiiEEEEvPKT_PS3_mmmmmff,"",@"SHT_CUDA_INFO"
	.sectionflags	@""
	.align	4


	//----- nvinfo : EIATTR_CUDA_API_VERSION
	.align		4
        /*0000*/ 	.byte	0x04, 0x37
        /*0002*/ 	.short	(.L_1323 - .L_1322)
.L_1322:
        /*0004*/ 	.word	0x00000082


	//----- nvinfo : EIATTR_KPARAM_INFO
	.align		4
.L_1323:
        /*0008*/ 	.byte	0x04, 0x17
        /*000a*/ 	.short	(.L_1325 - .L_1324)
.L_1324:
        /*000c*/ 	.word	0x00000000
        /*0010*/ 	.short	0x0008
        /*0012*/ 	.short	0x003c
        /*0014*/ 	.byte	0x00, 0xf0, 0x11, 0x00


	//----- nvinfo : EIATTR_KPARAM_INFO
	.align		4
.L_1325:
        /*0018*/ 	.byte	0x04, 0x17
        /*001a*/ 	.short	(.L_1327 - .L_1326)
.L_1326:
        /*001c*/ 	.word	0x00000000
        /*0020*/ 	.short	0x0007
        /*0022*/ 	.short	0x0038
        /*0024*/ 	.byte	0x00, 0xf0, 0x11, 0x00


	//----- nvinfo : EIATTR_KPARAM_INFO
	.align		4
.L_1327:
        /*0028*/ 	.byte	0x04, 0x17
        /*002a*/ 	.short	(.L_1329 - .L_1328)
.L_1328:
        /*002c*/ 	.word	0x00000000
        /*0030*/ 	.short	0x0006
        /*0032*/ 	.short	0x0030
        /*0034*/ 	.byte	0x00, 0xf0, 0x21, 0x00


	//----- nvinfo : EIATTR_KPARAM_INFO
	.align		4
.L_1329:
        /*0038*/ 	.byte	0x04, 0x17
        /*003a*/ 	.short	(.L_1331 - .L_1330)
.L_1330:
        /*003c*/ 	.word	0x00000000
        /*0040*/ 	.short	0x0005
        /*0042*/ 	.short	0x0028
        /*0044*/ 	.byte	0x00, 0xf0, 0x21, 0x00


	//----- nvinfo : EIATTR_KPARAM_INFO
	.align		4
.L_1331:
        /*0048*/ 	.byte	0x04, 0x17
        /*004a*/ 	.short	(.L_1333 - .L_1332)
.L_1332:
        /*004c*/ 	.word	0x00000000
        /*0050*/ 	.short	0x0004
        /*0052*/ 	.short	0x0020
        /*0054*/ 	.byte	0x00, 0xf0, 0x21, 0x00


	//----- nvinfo : EIATTR_KPARAM_INFO
	.align		4
.L_1333:
        /*0058*/ 	.byte	0x04, 0x17
        /*005a*/ 	.short	(.L_1335 - .L_1334)
.L_1334:
        /*005c*/ 	.word	0x00000000
        /*0060*/ 	.short	0x0003
        /*0062*/ 	.short	0x0018
        /*0064*/ 	.byte	0x00, 0xf0, 0x21, 0x00


	//----- nvinfo : EIATTR_KPARAM_INFO
	.align		4
.L_1335:
        /*0068*/ 	.byte	0x04, 0x17
        /*006a*/ 	.short	(.L_1337 - .L_1336)
.L_1336:
        /*006c*/ 	.word	0x00000000
        /*0070*/ 	.short	0x0002
        /*0072*/ 	.short	0x0010
        /*0074*/ 	.byte	0x00, 0xf0, 0x21, 0x00


	//----- nvinfo : EIATTR_KPARAM_INFO
	.align		4
.L_1337:
        /*0078*/ 	.byte	0x04, 0x17
        /*007a*/ 	.short	(.L_1339 - .L_1338)
.L_1338:
        /*007c*/ 	.word	0x00000000
        /*0080*/ 	.short	0x0001
        /*0082*/ 	.short	0x0008
        /*0084*/ 	.byte	0x00, 0xf5, 0x21, 0x00


	//----- nvinfo : EIATTR_KPARAM_INFO
	.align		4
.L_1339:
        /*0088*/ 	.byte	0x04, 0x17
        /*008a*/ 	.short	(.L_1341 - .L_1340)
.L_1340:
        /*008c*/ 	.word	0x00000000
        /*0090*/ 	.short	0x0000
        /*0092*/ 	.short	0x0000
        /*0094*/ 	.byte	0x00, 0xf5, 0x21, 0x00


	//----- nvinfo : EIATTR_SPARSE_MMA_MASK
	.align		4
.L_1341:
        /*0098*/ 	.byte	0x03, 0x50
        /*009a*/ 	.short	0x0000


	//----- nvinfo : EIATTR_MAXREG_COUNT
	.align		4
        /*009c*/ 	.byte	0x03, 0x1b
        /*009e*/ 	.short	0x0040


	//----- nvinfo : EIATTR_MERCURY_ISA_VERSION
	.align		4
        /*00a0*/ 	.byte	0x03, 0x5f
        /*00a2*/ 	.short	0x0101


	//----- nvinfo : EIATTR_VRC_CTA_INIT_COUNT
	.align		4
        /*00a4*/ 	.byte	0x02, 0x4a
	.zero		1
	.zero		1


	//----- nvinfo : EIATTR_EXIT_INSTR_OFFSETS
	.align		4
        /*00a8*/ 	.byte	0x04, 0x1c
        /*00aa*/ 	.short	(.L_1343 - .L_1342)


	//   ....[0]....
.L_1342:
        /*00ac*/ 	.word	0x00000150


	//   ....[1]....
        /*00b0*/ 	.word	0x000003d0


	//   ....[2]....
        /*00b4*/ 	.word	0x00000620


	//----- nvinfo : EIATTR_MAX_THREADS
	.align		4
.L_1343:
        /*00b8*/ 	.byte	0x04, 0x05
        /*00ba*/ 	.short	(.L_1345 - .L_1344)
.L_1344:
        /*00bc*/ 	.word	0x00000400
        /*00c0*/ 	.word	0x00000001
        /*00c4*/ 	.word	0x00000001


	//----- nvinfo : EIATTR_CRS_STACK_SIZE
	.align		4
.L_1345:
        /*00c8*/ 	.byte	0x04, 0x1e
        /*00ca*/ 	.short	(.L_1347 - .L_1346)
.L_1346:
        /*00cc*/ 	.word	0x00000000


	//----- nvinfo : EIATTR_CBANK_PARAM_SIZE
	.align		4
.L_1347:
        /*00d0*/ 	.byte	0x03, 0x19
        /*00d2*/ 	.short	0x0040


	//----- nvinfo : EIATTR_PARAM_CBANK
	.align		4
        /*00d4*/ 	.byte	0x04, 0x0a
        /*00d6*/ 	.short	(.L_1349 - .L_1348)
	.align		4
.L_1348:
        /*00d8*/ 	.word	index@(.nv.constant0._ZN2at6native53_GLOBAL__N__3bfe7fd5_20_UpSampleNearest2d_cu_198c5ce228upsample_nearest2d_out_frameIhXadL_ZNS0_37nearest_neighbor_compute_source_indexEfiiEEEEvPKT_PS3_mmmmmff)
        /*00dc*/ 	.short	0x0380
        /*00de*/ 	.short	0x0040


	//----- nvinfo : EIATTR_SW_WAR
	.align		4
.L_1349:
        /*00e0*/ 	.byte	0x04, 0x36
        /*00e2*/ 	.short	(.L_1351 - .L_1350)
.L_1350:
        /*00e4*/ 	.word	0x00000008
.L_1351:


//--------------------- .nv.info._ZN2at6native53_GLOBAL__N__3bfe7fd5_20_UpSampleNearest2d_cu_198c5ce228upsample_nearest2d_out_frameIN3c108BFloat16EXadL_ZNS0_37nearest_neighbor_compute_source_indexEfiiEEEEvPKT_PS5_mmmmmff --------------------------
	.section	.nv.info._ZN2at6native53_GLOBAL__N__3bfe7fd5_20_UpSampleNearest2d_cu_198c5ce228upsample_nearest2d_out_frameIN3c108BFloat16EXadL_ZNS0_37nearest_neighbor_compute_source_indexEfiiEEEEvPKT_PS5_mmmmmff,"",@"SHT_CUDA_INFO"
	.sectionflags	@""
	.align	4


	//----- nvinfo : EIATTR_CUDA_API_VERSION
	.align		4
        /*0000*/ 	.byte	0x04, 0x37
        /*0002*/ 	.short	(.L_1353 - .L_1352)
.L_1352:
        /*0004*/ 	.word	0x00000082


	//----- nvinfo : EIATTR_KPARAM_INFO
	.align		4
.L_1353:
        /*0008*/ 	.byte	0x04, 0x17
        /*000a*/ 	.short	(.L_1355 - .L_1354)
.L_1354:
        /*000c*/ 	.word	0x00000000
        /*0010*/ 	.short	0x0008
        /*0012*/ 	.short	0x003c
        /*0014*/ 	.byte	0x00, 0xf0, 0x11, 0x00


	//----- nvinfo : EIATTR_KPARAM_INFO
	.align		4
.L_1355:
        /*0018*/ 	.byte	0x04, 0x17
        /*001a*/ 	.short	(.L_1357 - .L_1356)
.L_1356:
        /*001c*/ 	.word	0x00000000
        /*0020*/ 	.short	0x0007
        /*0022*/ 	.short	0x0038
        /*0024*/ 	.byte	0x00, 0xf0, 0x11, 0x00


	//----- nvinfo : EIATTR_KPARAM_INFO
	.align		4
.L_1357:
        /*0028*/ 	.byte	0x04, 0x17
        /*002a*/ 	.short	(.L_1359 - .L_1358)
.L_1358:
        /*002c*/ 	.word	0x00000000
        /*0030*/ 	.short	0x0006
        /*0032*/ 	.short	0x0030
        /*0034*/ 	.byte	0x00, 0xf0, 0x21, 0x00


	//----- nvinfo : EIATTR_KPARAM_INFO
	.align		4
.L_1359:
        /*0038*/ 	.byte	0x04, 0x17
        /*003a*/ 	.short	(.L_1361 - .L_1360)
.L_1360:
        /*003c*/ 	.word	0x00000000
        /*0040*/ 	.short	0x0005
        /*0042*/ 	.short	0x0028
        /*0044*/ 	.byte	0x00, 0xf0, 0x21, 0x00


	//----- nvinfo : EIATTR_KPARAM_INFO
	.align		4
.L_1361:
        /*0048*/ 	.byte	0x04, 0x17
        /*004a*/ 	.short	(.L_1363 - .L_1362)
.L_1362:
        /*004c*/ 	.word	0x00000000
        /*0050*/ 	.short	0x0004
        /*0052*/ 	.short	0x0020
        /*0054*/ 	.byte	0x00, 0xf0, 0x21, 0x00


	//----- nvinfo : EIATTR_KPARAM_INFO
	.align		4
.L_1363:
        /*0058*/ 	.byte	0x04, 0x17
        /*005a*/ 	.short	(.L_1365 - .L_1364)
.L_1364:
        /*005c*/ 	.word	0x00000000
        /*0060*/ 	.short	0x0003
        /*0062*/ 	.short	0x0018
        /*0064*/ 	.byte	0x00, 0xf0, 0x21, 0x00


	//----- nvinfo : EIATTR_KPARAM_INFO
	.align		4
.L_1365:
        /*0068*/ 	.byte	0x04, 0x17
        /*006a*/ 	.short	(.L_1367 - .L_1366)
.L_1366:
        /*006c*/ 	.word	0x00000000
        /*0070*/ 	.short	0x0002
        /*0072*/ 	.short	0x0010
        /*0074*/ 	.byte	0x00, 0xf0, 0x21, 0x00


	//----- nvinfo : EIATTR_KPARAM_INFO
	.align		4
.L_1367:
        /*0078*/ 	.byte	0x04, 0x17
        /*007a*/ 	.short	(.L_1369 - .L_1368)
.L_1368:
        /*007c*/ 	.word	0x00000000
        /*0080*/ 	.short	0x0001
        /*0082*/ 	.short	0x0008
        /*0084*/ 	.byte	0x00, 0xf5, 0x21, 0x00


	//----- nvinfo : EIATTR_KPARAM_INFO
	.align		4
.L_1369:
        /*0088*/ 	.byte	0x04, 0x17
        /*008a*/ 	.short	(.L_1371 - .L_1370)
.L_1370:
        /*008c*/ 	.word	0x00000000
        /*0090*/ 	.short	0x0000
        /*0092*/ 	.short	0x0000
        /*0094*/ 	.byte	0x00, 0xf5, 0x21, 0x00


	//----- nvinfo : EIATTR_SPARSE_MMA_MASK
	.align		4
.L_1371:
        /*0098*/ 	.byte	0x03, 0x50
        /*009a*/ 	.short	0x0000


	//----- nvinfo : EIATTR_MAXREG_COUNT
	.align		4
        /*009c*/ 	.byte	0x03, 0x1b
        /*009e*/ 	.short	0x0040


	//----- nvinfo : EIATTR_MERCURY_ISA_VERSION
	.align		4
        /*00a0*/ 	.byte	0x03, 0x5f
        /*00a2*/ 	.short	0x0101


	//----- nvinfo : EIATTR_VRC_CTA_INIT_COUNT
	.align		4
        /*00a4*/ 	.byte	0x02, 0x4a
	.zero		1
	.zero		1


	//----- nvinfo : EIATTR_EXIT_INSTR_OFFSETS
	.align		4
        /*00a8*/ 	.byte	0x04, 0x1c
        /*00aa*/ 	.short	(.L_1373 - .L_1372)


	//   ....[0]....
.L_1372:
        /*00ac*/ 	.word	0x00000150


	//   ....[1]....
        /*00b0*/ 	.word	0x000003d0


	//   ....[2]....
        /*00b4*/ 	.word	0x00000620


	//----- nvinfo : EIATTR_MAX_THREADS
	.align		4
.L_1373:
        /*00b8*/ 	.byte	0x04, 0x05
        /*00ba*/ 	.short	(.L_1375 - .L_1374)
.L_1374:
        /*00bc*/ 	.word	0x00000400
        /*00c0*/ 	.word	0x00000001
        /*00c4*/ 	.word	0x00000001


	//----- nvinfo : EIATTR_CRS_STACK_SIZE
	.align		4
.L_1375:
        /*00c8*/ 	.byte	0x04, 0x1e
        /*00ca*/ 	.short	(.L_1377 - .L_1376)
.L_1376:
        /*00cc*/ 	.word	0x00000000


	//----- nvinfo : EIATTR_CBANK_PARAM_SIZE
	.align		4
.L_1377:
        /*00d0*/ 	.byte	0x03, 0x19
        /*00d2*/ 	.short	0x0040


	//----- nvinfo : EIATTR_PARAM_CBANK
	.align		4
        /*00d4*/ 	.byte	0x04, 0x0a
        /*00d6*/ 	.short	(.L_1379 - .L_1378)
	.align		4
.L_1378:
        /*00d8*/ 	.word	index@(.nv.constant0._ZN2at6native53_GLOBAL__N__3bfe7fd5_20_UpSampleNearest2d_cu_198c5ce228upsample_nearest2d_out_frameIN3c108BFloat16EXadL_ZNS0_37nearest_neighbor_compute_source_indexEfiiEEEEvPKT_PS5_mmmmmff)
        /*00dc*/ 	.short	0x0380
        /*00de*/ 	.short	0x0040


	//----- nvinfo : EIATTR_SW_WAR
	.align		4
.L_1379:
        /*00e0*/ 	.byte	0x04, 0x36
        /*00e2*/ 	.short	(.L_1381 - .L_1380)
.L_1380:
        /*00e4*/ 	.word	0x00000008
.L_1381:


//--------------------- .nv.info._ZN2at6native53_GLOBAL__N__3bfe7fd5_20_UpSampleNearest2d_cu_198c5ce228upsample_nearest2d_out_frameIN3c104HalfEXadL_ZNS0_37nearest_neighbor_compute_source_indexEfiiEEEEvPKT_PS5_mmmmmff --------------------------
	.section	.nv.info._ZN2at6native53_GLOBAL__N__3bfe7fd5_20_UpSampleNearest2d_cu_198c5ce228upsample_nearest2d_out_frameIN3c104HalfEXadL_ZNS0_37nearest_neighbor_compute_source_indexEfiiEEEEvPKT_PS5_mmmmmff,"",@"SHT_CUDA_INFO"
	.sectionflags	@""
	.align	4


	//----- nvinfo : EIATTR_CUDA_API_VERSION
	.align		4
        /*0000*/ 	.byte	0x04, 0x37
        /*0002*/ 	.short	(.L_1383 - .L_1382)
.L_1382:
        /*0004*/ 	.word	0x00000082


	//----- nvinfo : EIATTR_KPARAM_INFO
	.align		4
.L_1383:
        /*0008*/ 	.byte	0x04, 0x17
        /*000a*/ 	.short	(.L_1385 - .L_1384)
.L_1384:
        /*000c*/ 	.word	0x00000000
        /*0010*/ 	.short	0x0008
        /*0012*/ 	.short	0x003c
        /*0014*/ 	.byte	0x00, 0xf0, 0x11, 0x00


	//----- nvinfo : EIATTR_KPARAM_INFO
	.align		4
.L_1385:
        /*0018*/ 	.byte	0x04, 0x17
        /*001a*/ 	.short	(.L_1387 - .L_1386)
.L_1386:
        /*001c*/ 	.word	0x00000000
        /*0020*/ 	.short	0x0007
        /*0022*/ 	.short	0x0038
        /*0024*/ 	.byte	0x00, 0xf0, 0x11, 0x00


	//----- nvinfo : EIATTR_KPARAM_INFO
	.align		4
.L_1387:
        /*0028*/ 	.byte	0x04, 0x17
        /*002a*/ 	.short	(.L_1389 - .L_1388)
.L_1388:
        /*002c*/ 	.word	0x00000000
        /*0030*/ 	.short	0x0006
        /*0032*/ 	.short	0x0030
        /*0034*/ 	.byte	0x00, 0xf0, 0x21, 0x00


	//----- nvinfo : EIATTR_KPARAM_INFO
	.align		4
.L_1389:
        /*0038*/ 	.byte	0x04, 0x17
        /*003a*/ 	.short	(.L_1391 - .L_1390)
.L_1390:
        /*003c*/ 	.word	0x00000000
        /*0040*/ 	.short	0x0005
        /*0042*/ 	.short	0x0028
        /*0044*/ 	.byte	0x00, 0xf0, 0x21, 0x00


	//----- nvinfo : EIATTR_KPARAM_INFO
	.align		4
.L_1391:
        /*0048*/ 	.byte	0x04, 0x17
        /*004a*/ 	.short	(.L_1393 - .L_1392)
.L_1392:
        /*004c*/ 	.word	0x00000000
        /*0050*/ 	.short	0x0004
        /*0052*/ 	.short	0x0020
        /*0054*/ 	.byte	0x00, 0xf0, 0x21, 0x00


	//----- nvinfo : EIATTR_KPARAM_INFO
	.align		4
.L_1393:
        /*0058*/ 	.byte	0x04, 0x17
        /*005a*/ 	.short	(.L_1395 - .L_1394)
.L_1394:
        /*005c*/ 	.word	0x00000000
        /*0060*/ 	.short	0x0003
        /*0062*/ 	.short	0x0018
        /*0064*/ 	.byte	0x00, 0xf0, 0x21, 0x00


	//----- nvinfo : EIATTR_KPARAM_INFO
	.align		4
.L_1395:
        /*0068*/ 	.byte	0x04, 0x17
        /*006a*/ 	.short	(.L_1397 - .L_1396)
.L_1396:
        /*006c*/ 	.word	0x00000000
        /*0070*/ 	.short	0x0002
        /*0072*/ 	.short	0x0010
        /*0074*/ 	.byte	0x00, 0xf0, 0x21, 0x00


	//----- nvinfo : EIATTR_KPARAM_INFO
	.align		4
.L_1397:
        /*0078*/ 	.byte	0x04, 0x17
        /*007a*/ 	.short	(.L_1399 - .L_1398)
.L_1398:
        /*007c*/ 	.word	0x00000000
        /*0080*/ 	.short	0x0001
        /*0082*/ 	.short	0x0008
        /*0084*/ 	.byte	0x00, 0xf5, 0x21, 0x00


	//----- nvinfo : EIATTR_KPARAM_INFO
	.align		4
.L_1399:
        /*0088*/ 	.byte	0x04, 0x17
        /*008a*/ 	.short	(.L_1401 - .L_1400)
.L_1400:
        /*008c*/ 	.word	0x00000000
        /*0090*/ 	.short	0x0000
        /*0092*/ 	.short	0x0000
        /*0094*/ 	.byte	0x00, 0xf5, 0x21, 0x00


	//----- nvinfo : EIATTR_SPARSE_MMA_MASK
	.align		4
.L_1401:
        /*0098*/ 	.byte	0x03, 0x50
        /*009a*/ 	.short	0x0000


	//----- nvinfo : EIATTR_MAXREG_COUNT
	.align		4
        /*009c*/ 	.byte	0x03, 0x1b
        /*009e*/ 	.short	0x0040


	//----- nvinfo : EIATTR_MERCURY_ISA_VERSION
	.align		4
        /*00a0*/ 	.byte	0x03, 0x5f
        /*00a2*/ 	.short	0x0101


	//----- nvinfo : EIATTR_VRC_CTA_INIT_COUNT
	.align		4
        /*00a4*/ 	.byte	0x02, 0x4a
	.zero		1
	.zero		1


	//----- nvinfo : EIATTR_EXIT_INSTR_OFFSETS
	.align		4
        /*00a8*/ 	.byte	0x04, 0x1c
        /*00aa*/ 	.short	(.L_1403 - .L_1402)


	//   ....[0]....
.L_1402:
        /*00ac*/ 	.word	0x00000150


	//   ....[1]....
        /*00b0*/ 	.word	0x000003d0


	//   ....[2]....
        /*00b4*/ 	.word	0x00000620


	//----- nvinfo : EIATTR_MAX_THREADS
	.align		4
.L_1403:
        /*00b8*/ 	.byte	0x04, 0x05
        /*00ba*/ 	.short	(.L_1405 - .L_1404)
.L_1404:
        /*00bc*/ 	.word	0x00000400
        /*00c0*/ 	.word	0x00000001
        /*00c4*/ 	.word	0x00000001


	//----- nvinfo : EIATTR_CRS_STACK_SIZE
	.align		4
.L_1405:
        /*00c8*/ 	.byte	0x04, 0x1e
        /*00ca*/ 	.short	(.L_1407 - .L_1406)
.L_1406:
        /*00cc*/ 	.word	0x00000000


	//----- nvinfo : EIATTR_CBANK_PARAM_SIZE
	.align		4
.L_1407:
        /*00d0*/ 	.byte	0x03, 0x19
        /*00d2*/ 	.short	0x0040


	//----- nvinfo : EIATTR_PARAM_CBANK
	.align		4
        /*00d4*/ 	.byte	0x04, 0x0a
        /*00d6*/ 	.short	(.L_1409 - .L_1408)
	.align		4
.L_1408:
        /*00d8*/ 	.word	index@(.nv.constant0._ZN2at6native53_GLOBAL__N__3bfe7fd5_20_UpSampleNearest2d_cu_198c5ce228upsample_nearest2d_out_frameIN3c104HalfEXadL_ZNS0_37nearest_neighbor_compute_source_indexEfiiEEEEvPKT_PS5_mmmmmff)
        /*00dc*/ 	.short	0x0380
        /*00de*/ 	.short	0x0040


	//----- nvinfo : EIATTR_SW_WAR
	.align		4
.L_1409:
        /*00e0*/ 	.byte	0x04, 0x36
        /*00e2*/ 	.short	(.L_1411 - .L_1410)
.L_1410:
        /*00e4*/ 	.word	0x00000008
.L_1411:


//--------------------- .nv.info._ZN2at6native53_GLOBAL__N__3bfe7fd5_20_UpSampleNearest2d_cu_198c5ce228upsample_nearest2d_out_frameIfXadL_ZNS0_37nearest_neighbor_compute_source_indexEfiiEEEEvPKT_PS3_mmmmmff --------------------------
	.section	.nv.info._ZN2at6native53_GLOBAL__N__3bfe7fd5_20_UpSampleNearest2d_cu_198c5ce228upsample_nearest2d_out_frameIfXadL_ZNS0_37nearest_neighbor_compute_source_indexEfiiEEEEvPKT_PS3_mmmmmff,"",@"SHT_CUDA_INFO"
	.sectionflags	@""
	.align	4


	//----- nvinfo : EIATTR_CUDA_API_VERSION
	.align		4
        /*0000*/ 	.byte	0x04, 0x37
        /*0002*/ 	.short	(.L_1413 - .L_1412)
.L_1412:
        /*0004*/ 	.word	0x00000082


	//----- nvinfo : EIATTR_KPARAM_INFO
	.align		4
.L_1413:
        /*0008*/ 	.byte	0x04, 0x17
        /*000a*/ 	.short	(.L_1415 - .L_1414)
.L_1414:
        /*000c*/ 	.word	0x00000000
        /*0010*/ 	.short	0x0008
        /*0012*/ 	.short	0x003c
        /*0014*/ 	.byte	0x00, 0xf0, 0x11, 0x00


	//----- nvinfo : EIATTR_KPARAM_INFO
	.align		4
.L_1415:
        /*0018*/ 	.byte	0x04, 0x17
        /*001a*/ 	.short	(.L_1417 - .L_1416)
.L_1416:
        /*001c*/ 	.word	0x00000000
        /*0020*/ 	.short	0x0007
        /*0022*/ 	.short	0x0038
        /*0024*/ 	.byte	0x00, 0xf0, 0x11, 0x00


	//----- nvinfo : EIATTR_KPARAM_INFO
	.align		4
.L_1417:
        /*0028*/ 	.byte	0x04, 0x17
        /*002a*/ 	.short	(.L_1419 - .L_1418)
.L_1418:
        /*002c*/ 	.word	0x00000000
        /*0030*/ 	.short	0x0006
        /*0032*/ 	.short	0x0030
        /*0034*/ 	.byte	0x00, 0xf0, 0x21, 0x00


	//----- nvinfo : EIATTR_KPARAM_INFO
	.align		4
.L_1419:
        /*0038*/ 	.byte	0x04, 0x17
        /*003a*/ 	.short	(.L_1421 - .L_1420)
.L_1420:
        /*003c*/ 	.word	0x00000000
        /*0040*/ 	.short	0x0005
        /*0042*/ 	.short	0x0028
        /*0044*/ 	.byte	0x00, 0xf0, 0x21, 0x00


	//----- nvinfo : EIATTR_KPARAM_INFO
	.align		4
.L_1421:
        /*0048*/ 	.byte	0x04, 0x17
        /*004a*/ 	.short	(.L_1423 - .L_1422)
.L_1422:
        /*004c*/ 	.word	0x00000000
        /*0050*/ 	.short	0x0004
        /*0052*/ 	.short	0x0020
        /*0054*/ 	.byte	0x00, 0xf0, 0x21, 0x00


	//----- nvinfo : EIATTR_KPARAM_INFO
	.align		4
.L_1423:
        /*0058*/ 	.byte	0x04, 0x17
        /*005a*/ 	.short	(.L_1425 - .L_1424)
.L_1424:
        /*005c*/ 	.word	0x00000000
        /*0060*/ 	.short	0x0003
        /*0062*/ 	.short	0x0018
        /*0064*/ 	.byte	0x00, 0xf0, 0x21, 0x00


	//----- nvinfo : EIATTR_KPARAM_INFO
	.align		4
.L_1425:
        /*0068*/ 	.byte	0x04, 0x17
        /*006a*/ 	.short	(.L_1427 - .L_1426)
.L_1426:
        /*006c*/ 	.word	0x00000000
        /*0070*/ 	.short	0x0002
        /*0072*/ 	.short	0x0010
        /*0074*/ 	.byte	0x00, 0xf0, 0x21, 0x00


	//----- nvinfo : EIATTR_KPARAM_INFO
	.align		4
.L_1427:
        /*0078*/ 	.byte	0x04, 0x17
        /*007a*/ 	.short	(.L_1429 - .L_1428)
.L_1428:
        /*007c*/ 	.word	0x00000000
        /*0080*/ 	.short	0x0001
        /*0082*/ 	.short	0x0008
        /*0084*/ 	.byte	0x00, 0xf5, 0x21, 0x00


	//----- nvinfo : EIATTR_KPARAM_INFO
	.align		4
.L_1429:
        /*0088*/ 	.byte	0x04, 0x17
        /*008a*/ 	.short	(.L_1431 - .L_1430)
.L_1430:
        /*008c*/ 	.word	0x00000000
        /*0090*/ 	.short	0x0000
        /*0092*/ 	.short	0x0000
        /*0094*/ 	.byte	0x00, 0xf5, 0x21, 0x00


	//----- nvinfo : EIATTR_SPARSE_MMA_MASK
	.align		4
.L_1431:
        /*0098*/ 	.byte	0x03, 0x50
        /*009a*/ 	.short	0x0000


	//----- nvinfo : EIATTR_MAXREG_COUNT
	.align		4
        /*009c*/ 	.byte	0x03, 0x1b
        /*009e*/ 	.short	0x0040


	//----- nvinfo : EIATTR_MERCURY_ISA_VERSION
	.align		4
        /*00a0*/ 	.byte	0x03, 0x5f
        /*00a2*/ 	.short	0x0101


	//----- nvinfo : EIATTR_VRC_CTA_INIT_COUNT
	.align		4
        /*00a4*/ 	.byte	0x02, 0x4a
	.zero		1
	.zero		1


	//----- nvinfo : EIATTR_EXIT_INSTR_OFFSETS
	.align		4
        /*00a8*/ 	.byte	0x04, 0x1c
        /*00aa*/ 	.short	(.L_1433 - .L_1432)


	//   ....[0]....
.L_1432:
        /*00ac*/ 	.word	0x00000150


	//   ....[1]....
        /*00b0*/ 	.word	0x000003d0


	//   ....[2]....
        /*00b4*/ 	.word	0x00000620


	//----- nvinfo : EIATTR_MAX_THREADS
	.align		4
.L_1433:
        /*00b8*/ 	.byte	0x04, 0x05
        /*00ba*/ 	.short	(.L_1435 - .L_1434)
.L_1434:
        /*00bc*/ 	.word	0x00000400
        /*00c0*/ 	.word	0x00000001
        /*00c4*/ 	.word	0x00000001


	//----- nvinfo : EIATTR_CRS_STACK_SIZE
	.align		4
.L_1435:
        /*00c8*/ 	.byte	0x04, 0x1e
        /*00ca*/ 	.short	(.L_1437 - .L_1436)
.L_1436:
        /*00cc*/ 	.word	0x00000000


	//----- nvinfo : EIATTR_CBANK_PARAM_SIZE
	.align		4
.L_1437:
        /*00d0*/ 	.byte	0x03, 0x19
        /*00d2*/ 	.short	0x0040


	//----- nvinfo : EIATTR_PARAM_CBANK
	.align		4
        /*00d4*/ 	.byte	0x04, 0x0a
        /*00d6*/ 	.short	(.L_1439 - .L_1438)
	.align		4
.L_1438:
        /*00d8*/ 	.word	index@(.nv.constant0._ZN2at6native53_GLOBAL__N__3bfe7fd5_20_UpSampleNearest2d_cu_198c5ce228upsample_nearest2d_out_frameIfXadL_ZNS0_37nearest_neighbor_compute_source_indexEfiiEEEEvPKT_PS3_mmmmmff)
        /*00dc*/ 	.short	0x0380
        /*00de*/ 	.short	0x0040


	//----- nvinfo : EIATTR_SW_WAR
	.align		4
.L_1439:
        /*00e0*/ 	.byte	0x04, 0x36
        /*00e2*/ 	.short	(.L_1441 - .L_1440)
.L_1440:
        /*00e4*/ 	.word	0x00000008
.L_1441:


//--------------------- .nv.info._ZN2at6native53_GLOBAL__N__3bfe7fd5_20_UpSampleNearest2d_cu_198c5ce228upsample_nearest2d_out_frameIdXadL_ZNS0_37nearest_neighbor_compute_source_indexEfiiEEEEvPKT_PS3_mmmmmff --------------------------
	.section	.nv.info._ZN2at6native53_GLOBAL__N__3bfe7fd5_20_UpSampleNearest2d_cu_198c5ce228upsample_nearest2d_out_frameIdXadL_ZNS0_37nearest_neighbor_compute_source_indexEfiiEEEEvPKT_PS3_mmmmmff,"",@"SHT_CUDA_INFO"
	.sectionflags	@""
	.align	4


	//----- nvinfo : EIATTR_CUDA_API_VERSION
	.align		4
        /*0000*/ 	.byte	0x04, 0x37
        /*0002*/ 	.short	(.L_1443 - .L_1442)
.L_1442:
        /*0004*/ 	.word	0x00000082


	//----- nvinfo : EIATTR_KPARAM_INFO
	.align		4
.L_1443:
        /*0008*/ 	.byte	0x04, 0x17
        /*000a*/ 	.short	(.L_1445 - .L_1444)
.L_1444:
        /*000c*/ 	.word	0x00000000
        /*0010*/ 	.short	0x0008
        /*0012*/ 	.short	0x003c
        /*0014*/ 	.byte	0x00, 0xf0, 0x11, 0x00


	//----- nvinfo : EIATTR_KPARAM_INFO
	.align		4
.L_1445:
        /*0018*/ 	.byte	0x04, 0x17
        /*001a*/ 	.short	(.L_1447 - .L_1446)
.L_1446:
        /*001c*/ 	.word	0x00000000
        /*0020*/ 	.short	0x0007
        /*0022*/ 	.short	0x0038
        /*0024*/ 	.byte	0x00, 0xf0, 0x11, 0x00


	//----- nvinfo : EIATTR_KPARAM_INFO
	.align		4
.L_1447:
        /*0028*/ 	.byte	0x04, 0x17
        /*002a*/ 	.short	(.L_1449 - .L_1448)
.L_1448:
        /*002c*/ 	.word	0x00000000
        /*0030*/ 	.short	0x0006
        /*0032*/ 	.short	0x0030
        /*0034*/ 	.byte	0x00, 0xf0, 0x21, 0x00


	//----- nvinfo : EIATTR_KPARAM_INFO
	.align		4
.L_1449:
        /*0038*/ 	.byte	0x04, 0x17
        /*003a*/ 	.short	(.L_1451 - .L_1450)
.L_1450:
        /*003c*/ 	.word	0x00000000
        /*0040*/ 	.short	0x0005
        /*0042*/ 	.short	0x0028
        /*0044*/ 	.byte	0x00, 0xf0, 0x21, 0x00


	//----- nvinfo : EIATTR_KPARAM_INFO
	.align		4
.L_1451:
        /*0048*/ 	.byte	0x04, 0x17
        /*004a*/ 	.short	(.L_1453 - .L_1452)
.L_1452:
        /*004c*/ 	.word	0x00000000
        /*0050*/ 	.short	0x0004
        /*0052*/ 	.short	0x0020
        /*0054*/ 	.byte	0x00, 0xf0, 0x21, 0x00


	//----- nvinfo : EIATTR_KPARAM_INFO
	.align		4
.L_1453:
        /*0058*/ 	.byte	0x04, 0x17
        /*005a*/ 	.short	(.L_1455 - .L_1454)
.L_1454:
        /*005c*/ 	.word	0x00000000
        /*0060*/ 	.short	0x0003
        /*0062*/ 	.short	0x0018
        /*0064*/ 	.byte	0x00, 0xf0, 0x21, 0x00


	//----- nvinfo : EIATTR_KPARAM_INFO
	.align		4
.L_1455:
        /*0068*/ 	.byte	0x04, 0x17
        /*006a*/ 	.short	(.L_1457 - .L_1456)
.L_1456:
        /*006c*/ 	.word	0x00000000
        /*0070*/ 	.short	0x0002
        /*0072*/ 	.short	0x0010
        /*0074*/ 	.byte	0x00, 0xf0, 0x21, 0x00


	//----- nvinfo : EIATTR_KPARAM_INFO
	.align		4
.L_1457:
        /*0078*/ 	.byte	0x04, 0x17
        /*007a*/ 	.short	(.L_1459 - .L_1458)
.L_1458:
        /*007c*/ 	.word	0x00000000
        /*0080*/ 	.short	0x0001
        /*0082*/ 	.short	0x0008
        /*0084*/ 	.byte	0x00, 0xf5, 0x21, 0x00


	//----- nvinfo : EIATTR_KPARAM_INFO
	.align		4
.L_1459:
        /*0088*/ 	.byte	0x04, 0x17
        /*008a*/ 	.short	(.L_1461 - .L_1460)
.L_1460:
        /*008c*/ 	.word	0x00000000
        /*0090*/ 	.short	0x0000
        /*0092*/ 	.short	0x0000
        /*0094*/ 	.byte	0x00, 0xf5, 0x21, 0x00


	//----- nvinfo : EIATTR_SPARSE_MMA_MASK
	.align		4
.L_1461:
        /*0098*/ 	.byte	0x03, 0x50
        /*009a*/ 	.short	0x0000


	//----- nvinfo : EIATTR_MAXREG_COUNT
	.align		4
        /*009c*/ 	.byte	0x03, 0x1b
        /*009e*/ 	.short	0x0040


	//----- nvinfo : EIATTR_MERCURY_ISA_VERSION
	.align		4
        /*00a0*/ 	.byte	0x03, 0x5f
        /*00a2*/ 	.short	0x0101


	//----- nvinfo : EIATTR_VRC_CTA_INIT_COUNT
	.align		4
        /*00a4*/ 	.byte	0x02, 0x4a
	.zero		1
	.zero		1


	//----- nvinfo : EIATTR_EXIT_INSTR_OFFSETS
	.align		4
        /*00a8*/ 	.byte	0x04, 0x1c
        /*00aa*/ 	.short	(.L_1463 - .L_1462)


	//   ....[0]....
.L_1462:
        /*00ac*/ 	.word	0x00000150


	//   ....[1]....
        /*00b0*/ 	.word	0x000003d0


	//   ....[2]....
        /*00b4*/ 	.word	0x000005f0


	//----- nvinfo : EIATTR_MAX_THREADS
	.align		4
.L_1463:
        /*00b8*/ 	.byte	0x04, 0x05
        /*00ba*/ 	.short	(.L_1465 - .L_1464)
.L_1464:
        /*00bc*/ 	.word	0x00000400
        /*00c0*/ 	.word	0x00000001
        /*00c4*/ 	.word	0x00000001


	//----- nvinfo : EIATTR_CRS_STACK_SIZE
	.align		4
.L_1465:
        /*00c8*/ 	.byte	0x04, 0x1e
        /*00ca*/ 	.short	(.L_1467 - .L_1466)
.L_1466:
        /*00cc*/ 	.word	0x00000000


	//----- nvinfo : EIATTR_CBANK_PARAM_SIZE
	.align		4
.L_1467:
        /*00d0*/ 	.byte	0x03, 0x19
        /*00d2*/ 	.short	0x0040


	//----- nvinfo : EIATTR_PARAM_CBANK
	.align		4
        /*00d4*/ 	.byte	0x04, 0x0a
        /*00d6*/ 	.short	(.L_1469 - .L_1468)
	.align		4
.L_1468:
        /*00d8*/ 	.word	index@(.nv.constant0._ZN2at6native53_GLOBAL__N__3bfe7fd5_20_UpSampleNearest2d_cu_198c5ce228upsample_nearest2d_out_frameIdXadL_ZNS0_37nearest_neighbor_compute_source_indexEfiiEEEEvPKT_PS3_mmmmmff)
        /*00dc*/ 	.short	0x0380
        /*00de*/ 	.short	0x0040


	//----- nvinfo : EIATTR_SW_WAR
	.align		4
.L_1469:
        /*00e0*/ 	.byte	0x04, 0x36
        /*00e2*/ 	.short	(.L_1471 - .L_1470)
.L_1470:
        /*00e4*/ 	.word	0x00000008
.L_1471:


//--------------------- .nv.info._ZN2at6native53_GLOBAL__N__3bfe7fd5_20_UpSampleNearest2d_cu_198c5ce233upsample_nearest2d_nhwc_out_frameIhXadL_ZNS0_37nearest_neighbor_compute_source_indexEfiiEEEEvPKT_PS3_mmmmmffm --------------------------
	.section	.nv.info._ZN2at6native53_GLOBAL__N__3bfe7fd5_20_UpSampleNearest2d_cu_198c5ce233upsample_nearest2d_nhwc_out_frameIhXadL_ZNS0_37nearest_neighbor_compute_source_indexEfiiEEEEvPKT_PS3_mmmmmffm,"",@"SHT_CUDA_INFO"
	.sectionflags	@""
	.align	4


	//----- nvinfo : EIATTR_CUDA_API_VERSION
	.align		4
        /*0000*/ 	.byte	0x04, 0x37
        /*0002*/ 	.short	(.L_1473 - .L_1472)
.L_1472:
        /*0004*/ 	.word	0x00000082


	//----- nvinfo : EIATTR_KPARAM_INFO
	.align		4
.L_1473:
        /*0008*/ 	.byte	0x04, 0x17
        /*000a*/ 	.short	(.L_1475 - .L_1474)
.L_1474:
        /*000c*/ 	.word	0x00000000
        /*0010*/ 	.short	0x0009
        /*0012*/ 	.short	0x0040
        /*0014*/ 	.byte	0x00, 0xf0, 0x21, 0x00


	//----- nvinfo : EIATTR_KPARAM_INFO
	.align		4
.L_1475:
        /*0018*/ 	.byte	0x04, 0x17
        /*001a*/ 	.short	(.L_1477 - .L_1476)
.L_1476:
        /*001c*/ 	.word	0x00000000
        /*0020*/ 	.short	0x0008
        /*0022*/ 	.short	0x003c
        /*0024*/ 	.byte	0x00, 0xf0, 0x11, 0x00


	//----- nvinfo : EIATTR_KPARAM_INFO
	.align		4
.L_1477:
        /*0028*/ 	.byte	0x04, 0x17
        /*002a*/ 	.short	(.L_1479 - .L_1478)
.L_1478:
        /*002c*/ 	.word	0x00000000
        /*0030*/ 	.short	0x0007
        /*0032*/ 	.short	0x0038
        /*0034*/ 	.byte	0x00, 0xf0, 0x11, 0x00


	//----- nvinfo : EIATTR_KPARAM_INFO
	.align		4
.L_1479:
        /*0038*/ 	.byte	0x04, 0x17
        /*003a*/ 	.short	(.L_1481 - .L_1480)
.L_1480:
        /*003c*/ 	.word	0x00000000
        /*0040*/ 	.short	0x0006
        /*0042*/ 	.short	0x0030
        /*0044*/ 	.byte	0x00, 0xf0, 0x21, 0x00


	//----- nvinfo : EIATTR_KPARAM_INFO
	.align		4
.L_1481:
        /*0048*/ 	.byte	0x04, 0x17
        /*004a*/ 	.short	(.L_1483 - .L_1482)
.L_1482:
        /*004c*/ 	.word	0x00000000
        /*0050*/ 	.short	0x0005
        /*0052*/ 	.short	0x0028
        /*0054*/ 	.byte	0x00, 0xf0, 0x21, 0x00


	//----- nvinfo : EIATTR_KPARAM_INFO
	.align		4
.L_1483:
        /*0058*/ 	.byte	0x04, 0x17
        /*005a*/ 	.short	(.L_1485 - .L_1484)
.L_1484:
        /*005c*/ 	.word	0x00000000
        /*0060*/ 	.short	0x0004
        /*0062*/ 	.short	0x0020
        /*0064*/ 	.byte	0x00, 0xf0, 0x21, 0x00


	//----- nvinfo : EIATTR_KPARAM_INFO
	.align		4
.L_1485:
        /*0068*/ 	.byte	0x04, 0x17
        /*006a*/ 	.short	(.L_1487 - .L_1486)
.L_1486:
        /*006c*/ 	.word	0x00000000
        /*0070*/ 	.short	0x0003
        /*0072*/ 	.short	0x0018
        /*0074*/ 	.byte	0x00, 0xf0, 0x21, 0x00


	//----- nvinfo : EIATTR_KPARAM_INFO
	.align		4
.L_1487:
        /*0078*/ 	.byte	0x04, 0x17
        /*007a*/ 	.short	(.L_1489 - .L_1488)
.L_1488:
        /*007c*/ 	.word	0x00000000
        /*0080*/ 	.short	0x0002
        /*0082*/ 	.short	0x0010
        /*0084*/ 	.byte	0x00, 0xf0, 0x21, 0x00


	//----- nvinfo : EIATTR_KPARAM_INFO
	.align		4
.L_1489:
        /*0088*/ 	.byte	0x04, 0x17
        /*008a*/ 	.short	(.L_1491 - .L_1490)
.L_1490:
        /*008c*/ 	.word	0x00000000
        /*0090*/ 	.short	0x0001
        /*0092*/ 	.short	0x0008
        /*0094*/ 	.byte	0x00, 0xf5, 0x21, 0x00


	//----- nvinfo : EIATTR_KPARAM_INFO
	.align		4
.L_1491:
        /*0098*/ 	.byte	0x04, 0x17
        /*009a*/ 	.short	(.L_1493 - .L_1492)
.L_1492:
        /*009c*/ 	.word	0x00000000
        /*00a0*/ 	.short	0x0000
        /*00a2*/ 	.short	0x0000
        /*00a4*/ 	.byte	0x00, 0xf5, 0x21, 0x00


	//----- nvinfo : EIATTR_SPARSE_MMA_MASK
	.align		4
.L_1493:
        /*00a8*/ 	.byte	0x03, 0x50
        /*00aa*/ 	.short	0x0000


	//----- nvinfo : EIATTR_MAXREG_COUNT
	.align		4
        /*00ac*/ 	.byte	0x03, 0x1b
        /*00ae*/ 	.short	0x0040


	//----- nvinfo : EIATTR_MERCURY_ISA_VERSION
	.align		4
        /*00b0*/ 	.byte	0x03, 0x5f
        /*00b2*/ 	.short	0x0101


	//----- nvinfo : EIATTR_VRC_CTA_INIT_COUNT
	.align		4
        /*00b4*/ 	.byte	0x02, 0x4a
	.zero		1
	.zero		1


	//----- nvinfo : EIATTR_EXIT_INSTR_OFFSETS
	.align		4
        /*00b8*/ 	.byte	0x04, 0x1c
        /*00ba*/ 	.short	(.L_1495 - .L_1494)


	//   ....[0]....
.L_1494:
        /*00bc*/ 	.word	0x00000090


	//   ....[1]....
        /*00c0*/ 	.word	0x00000c00


	//----- nvinfo : EIATTR_MAX_THREADS
	.align		4
.L_1495:
        /*00c4*/ 	.byte	0x04, 0x05
        /*00c6*/ 	.short	(.L_1497 - .L_1496)
.L_1496:
        /*00c8*/ 	.word	0x00000400
        /*00cc*/ 	.word	0x00000001
        /*00d0*/ 	.word	0x00000001


	//----- nvinfo : EIATTR_CRS_STACK_SIZE
	.align		4
.L_1497:
        /*00d4*/ 	.byte	0x04, 0x1e
        /*00d6*/ 	.short	(.L_1499 - .L_1498)
.L_1498:
        /*00d8*/ 	.word	0x00000000


	//----- nvinfo : EIATTR_CBANK_PARAM_SIZE
	.align		4
.L_1499:
        /*00dc*/ 	.byte	0x03, 0x19
        /*00de*/ 	.short	0x0048


	//----- nvinfo : EIATTR_PARAM_CBANK
	.align		4
        /*00e0*/ 	.byte	0x04, 0x0a
        /*00e2*/ 	.short	(.L_1501 - .L_1500)
	.align		4
.L_1500:
        /*00e4*/ 	.word	index@(.nv.constant0._ZN2at6native53_GLOBAL__N__3bfe7fd5_20_UpSampleNearest2d_cu_198c5ce233upsample_nearest2d_nhwc_out_frameIhXadL_ZNS0_37nearest_neighbor_compute_source_indexEfiiEEEEvPKT_PS3_mmmmmffm)
        /*00e8*/ 	.short	0x0380
        /*00ea*/ 	.short	0x0048


	//----- nvinfo : EIATTR_SW_WAR
	.align		4
.L_1501:
        /*00ec*/ 	.byte	0x04, 0x36
        /*00ee*/ 	.short	(.L_1503 - .L_1502)
.L_1502:
        /*00f0*/ 	.word	0x00000008
.L_1503:


//--------------------- .nv.info._ZN2at6native53_GLOBAL__N__3bfe7fd5_20_UpSampleNearest2d_cu_198c5ce233upsample_nearest2d_nhwc_out_frameIN3c108BFloat16EXadL_ZNS0_37nearest_neighbor_compute_source_indexEfiiEEEEvPKT_PS5_mmmmmffm --------------------------
	.section	.nv.info._ZN2at6native53_GLOBAL__N__3bfe7fd5_20_UpSampleNearest2d_cu_198c5ce233upsample_nearest2d_nhwc_out_frameIN3c108BFloat16EXadL_ZNS0_37nearest_neighbor_compute_source_indexEfiiEEEEvPKT_PS5_mmmmmffm,"",@"SHT_CUDA_INFO"
	.sectionflags	@""
	.align	4


	//----- nvinfo : EIATTR_CUDA_API_VERSION
	.align		4
        /*0000*/ 	.byte	0x04, 0x37
        /*0002*/ 	.short	(.L_1505 - .L_1504)
.L_1504:
        /*0004*/ 	.word	0x00000082


	//----- nvinfo : EIATTR_KPARAM_INFO
	.align		4
.L_1505:
        /*0008*/ 	.byte	0x04, 0x17
        /*000a*/ 	.short	(.L_1507 - .L_1506)
.L_1506:
        /*000c*/ 	.word	0x00000000
        /*0010*/ 	.short	0x0009
        /*0012*/ 	.short	0x0040
        /*0014*/ 	.byte	0x00, 0xf0, 0x21, 0x00


	//----- nvinfo : EIATTR_KPARAM_INFO
	.align		4
.L_1507:
        /*0018*/ 	.byte	0x04, 0x17
        /*001a*/ 	.short	(.L_1509 - .L_1508)
.L_1508:
        /*001c*/ 	.word	0x00000000
        /*0020*/ 	.short	0x0008
        /*0022*/ 	.short	0x003c
        /*0024*/ 	.byte	0x00, 0xf0, 0x11, 0x00


	//----- nvinfo : EIATTR_KPARAM_INFO
	.align		4
.L_1509:
        /*0028*/ 	.byte	0x04, 0x17
        /*002a*/ 	.short	(.L_1511 - .L_1510)
.L_1510:
        /*002c*/ 	.word	0x00000000
        /*0030*/ 	.short	0x0007
        /*0032*/ 	.short	0x0038
        /*0034*/ 	.byte	0x00, 0xf0, 0x11, 0x00


	//----- nvinfo : EIATTR_KPARAM_INFO
	.align		4
.L_1511:
        /*0038*/ 	.byte	0x04, 0x17
        /*003a*/ 	.short	(.L_1513 - .L_1512)
.L_1512:
        /*003c*/ 	.word	0x00000000
        /*0040*/ 	.short	0x0006
        /*0042*/ 	.short	0x0030
        /*0044*/ 	.byte	0x00, 0xf0, 0x21, 0x00


	//----- nvinfo : EIATTR_KPARAM_INFO
	.align		4
.L_1513:
        /*0048*/ 	.byte	0x04, 0x17
        /*004a*/ 	.short	(.L_1515 - .L_1514)
.L_1514:
        /*004c*/ 	.word	0x00000000
        /*0050*/ 	.short	0x0005
        /*0052*/ 	.short	0x0028
        /*0054*/ 	.byte	0x00, 0xf0, 0x21, 0x00


	//----- nvinfo : EIATTR_KPARAM_INFO
	.align		4
.L_1515:
        /*0058*/ 	.byte	0x04, 0x17
        /*005a*/ 	.short	(.L_1517 - .L_1516)
.L_1516:
        /*005c*/ 	.word	0x00000000
        /*0060*/ 	.short	0x0004
        /*0062*/ 	.short	0x0020
        /*0064*/ 	.byte	0x00, 0xf0, 0x21, 0x00


	//----- nvinfo : EIATTR_KPARAM_INFO
	.align		4
.L_1517:
        /*0068*/ 	.byte	0x04, 0x17
        /*006a*/ 	.short	(.L_1519 - .L_1518)
.L_1518:
        /*006c*/ 	.word	0x00000000
        /*0070*/ 	.short	0x0003
        /*0072*/ 	.short	0x0018
        /*0074*/ 	.byte	0x00, 0xf0, 0x21, 0x00


	//----- nvinfo : EIATTR_KPARAM_INFO
	.align		4
.L_1519:
        /*0078*/ 	.byte	0x04, 0x17
        /*007a*/ 	.short	(.L_1521 - .L_1520)
.L_1520:
        /*007c*/ 	.word	0x00000000
        /*0080*/ 	.short	0x0002
        /*0082*/ 	.short	0x0010
        /*0084*/ 	.byte	0x00, 0xf0, 0x21, 0x00


	//----- nvinfo : EIATTR_KPARAM_INFO
	.align		4
.L_1521:
        /*0088*/ 	.byte	0x04, 0x17
        /*008a*/ 	.short	(.L_1523 - .L_1522)
.L_1522:
        /*008c*/ 	.word	0x00000000
        /*0090*/ 	.short	0x0001
        /*0092*/ 	.short	0x0008
        /*0094*/ 	.byte	0x00, 0xf5, 0x21, 0x00


	//----- nvinfo : EIATTR_KPARAM_INFO
	.align		4
.L_1523:
        /*0098*/ 	.byte	0x04, 0x17
        /*009a*/ 	.short	(.L_1525 - .L_1524)
.L_1524:
        /*009c*/ 	.word	0x00000000
        /*00a0*/ 	.short	0x0000
        /*00a2*/ 	.short	0x0000
        /*00a4*/ 	.byte	0x00, 0xf5, 0x21, 0x00


	//----- nvinfo : EIATTR_SPARSE_MMA_MASK
	.align		4
.L_1525:
        /*00a8*/ 	.byte	0x03, 0x50
        /*00aa*/ 	.short	0x0000


	//----- nvinfo : EIATTR_MAXREG_COUNT
	.align		4
        /*00ac*/ 	.byte	0x03, 0x1b
        /*00ae*/ 	.short	0x0040


	//----- nvinfo : EIATTR_MERCURY_ISA_VERSION
	.align		4
        /*00b0*/ 	.byte	0x03, 0x5f
        /*00b2*/ 	.short	0x0101


	//----- nvinfo : EIATTR_VRC_CTA_INIT_COUNT
	.align		4
        /*00b4*/ 	.byte	0x02, 0x4a
	.zero		1
	.zero		1


	//----- nvinfo : EIATTR_EXIT_INSTR_OFFSETS
	.align		4
        /*00b8*/ 	.byte	0x04, 0x1c
        /*00ba*/ 	.short	(.L_1527 - .L_1526)


	//   ....[0]....
.L_1526:
        /*00bc*/ 	.word	0x00000090


	//   ....[1]....
        /*00c0*/ 	.word	0x00000c10


	//----- nvinfo : EIATTR_MAX_THREADS
	.align		4
.L_1527:
        /*00c4*/ 	.byte	0x04, 0x05
        /*00c6*/ 	.short	(.L_1529 - .L_1528)
.L_1528:
        /*00c8*/ 	.word	0x00000400
        /*00cc*/ 	.word	0x00000001
        /*00d0*/ 	.word	0x00000001


	//----- nvinfo : EIATTR_CRS_STACK_SIZE
	.align		4
.L_1529:
        /*00d4*/ 	.byte	0x04, 0x1e
        /*00d6*/ 	.short	(.L_1531 - .L_1530)
.L_1530:
        /*00d8*/ 	.word	0x00000000


	//----- nvinfo : EIATTR_CBANK_PARAM_SIZE
	.align		4
.L_1531:
        /*00dc*/ 	.byte	0x03, 0x19
        /*00de*/ 	.short	0x0048


	//----- nvinfo : EIATTR_PARAM_CBANK
	.align		4
        /*00e0*/ 	.byte	0x04, 0x0a
        /*00e2*/ 	.short	(.L_1533 - .L_1532)
	.align		4
.L_1532:
        /*00e4*/ 	.word	index@(.nv.constant0._ZN2at6native53_GLOBAL__N__3bfe7fd5_20_UpSampleNearest2d_cu_198c5ce233upsample_nearest2d_nhwc_out_frameIN3c108BFloat16EXadL_ZNS0_37nearest_neighbor_compute_source_indexEfiiEEEEvPKT_PS5_mmmmmffm)
        /*00e8*/ 	.short	0x0380
        /*00ea*/ 	.short	0x0048


	//----- nvinfo : EIATTR_SW_WAR
	.align		4
.L_1533:
        /*00ec*/ 	.byte	0x04, 0x36
        /*00ee*/ 	.short	(.L_1535 - .L_1534)
.L_1534:
        /*00f0*/ 	.word	0x00000008
.L_1535:


//--------------------- .nv.info._ZN2at6native53_GLOBAL__N__3bfe7fd5_20_UpSampleNearest2d_cu_198c5ce233upsample_nearest2d_nhwc_out_frameIN3c104HalfEXadL_ZNS0_37nearest_neighbor_compute_source_indexEfiiEEEEvPKT_PS5_mmmmmffm --------------------------
	.section	.nv.info._ZN2at6native53_GLOBAL__N__3bfe7fd5_20_UpSampleNearest2d_cu_198c5ce233upsample_nearest2d_nhwc_out_frameIN3c104HalfEXadL_ZNS0_37nearest_neighbor_compute_source_indexEfiiEEEEvPKT_PS5_mmmmmffm,"",@"SHT_CUDA_INFO"
	.sectionflags	@""
	.align	4


	//----- nvinfo : EIATTR_CUDA_API_VERSION
	.align		4
        /*0000*/ 	.byte	0x04, 0x37
        /*0002*/ 	.short	(.L_1537 - .L_1536)
.L_1536:
        /*0004*/ 	.word	0x00000082


	//----- nvinfo : EIATTR_KPARAM_INFO
	.align		4
.L_1537:
        /*0008*/ 	.byte	0x04, 0x17
        /*000a*/ 	.short	(.L_1539 - .L_1538)
.L_1538:
        /*000c*/ 	.word	0x00000000
        /*0010*/ 	.short	0x0009
        /*0012*/ 	.short	0x0040
        /*0014*/ 	.byte	0x00, 0xf0, 0x21, 0x00


	//----- nvinfo : EIATTR_KPARAM_INFO
	.align		4
.L_1539:
        /*0018*/ 	.byte	0x04, 0x17
        /*001a*/ 	.short	(.L_1541 - .L_1540)
.L_1540:
        /*001c*/ 	.word	0x00000000
        /*0020*/ 	.short	0x0008
        /*0022*/ 	.short	0x003c
        /*0024*/ 	.byte	0x00, 0xf0, 0x11, 0x00


	//----- nvinfo : EIATTR_KPARAM_INFO
	.align		4
.L_1541:
        /*0028*/ 	.byte	0x04, 0x17
        /*002a*/ 	.short	(.L_1543 - .L_1542)
.L_1542:
        /*002c*/ 	.word	0x00000000
        /*0030*/ 	.short	0x0007
        /*0032*/ 	.short	0x0038
        /*0034*/ 	.byte	0x00, 0xf0, 0x11, 0x00


	//----- nvinfo : EIATTR_KPARAM_INFO
	.align		4
.L_1543:
        /*0038*/ 	.byte	0x04, 0x17
        /*003a*/ 	.short	(.L_1545 - .L_1544)
.L_1544:
        /*003c*/ 	.word	0x00000000
        /*0040*/ 	.short	0x0006
        /*0042*/ 	.short	0x0030
        /*0044*/ 	.byte	0x00, 0xf0, 0x21, 0x00


	//----- nvinfo : EIATTR_KPARAM_INFO
	.align		4
.L_1545:
        /*0048*/ 	.byte	0x04, 0x17
        /*004a*/ 	.short	(.L_1547 - .L_1546)
.L_1546:
        /*004c*/ 	.word	0x00000000
        /*0050*/ 	.short	0x0005
        /*0052*/ 	.short	0x0028
        /*0054*/ 	.byte	0x00, 0xf0, 0x21, 0x00


	//----- nvinfo : EIATTR_KPARAM_INFO
	.align		4
.L_1547:
        /*0058*/ 	.byte	0x04, 0x17
        /*005a*/ 	.short	(.L_1549 - .L_1548)
.L_1548:
        /*005c*/ 	.word	0x00000000
        /*0060*/ 	.short	0x0004
        /*0062*/ 	.short	0x0020
        /*0064*/ 	.byte	0x00, 0xf0, 0x21, 0x00


	//----- nvinfo : EIATTR_KPARAM_INFO
	.align		4
.L_1549:
        /*0068*/ 	.byte	0x04, 0x17
        /*006a*/ 	.short	(.L_1551 - .L_1550)
.L_1550:
        /*006c*/ 	.word	0x00000000
        /*0070*/ 	.short	0x0003
        /*0072*/ 	.short	0x0018
        /*0074*/ 	.byte	0x00, 0xf0, 0x21, 0x00


	//----- nvinfo : EIATTR_KPARAM_INFO
	.align		4
.L_1551:
        /*0078*/ 	.byte	0x04, 0x17
        /*007a*/ 	.short	(.L_1553 - .L_1552)
.L_1552:
        /*007c*/ 	.word	0x00000000
        /*0080*/ 	.short	0x0002
        /*0082*/ 	.short	0x0010
        /*0084*/ 	.byte	0x00, 0xf0, 0x21, 0x00


	//----- nvinfo : EIATTR_KPARAM_INFO
	.align		4
.L_1553:
        /*0088*/ 	.byte	0x04, 0x17
        /*008a*/ 	.short	(.L_1555 - .L_1554)
.L_1554:
        /*008c*/ 	.word	0x00000000
        /*0090*/ 	.short	0x0001
        /*0092*/ 	.short	0x0008
        /*0094*/ 	.byte	0x00, 0xf5, 0x21, 0x00


	//----- nvinfo : EIATTR_KPARAM_INFO
	.align		4
.L_1555:
        /*0098*/ 	.byte	0x04, 0x17
        /*009a*/ 	.short	(.L_1557 - .L_1556)
.L_1556:
        /*009c*/ 	.word	0x00000000
        /*00a0*/ 	.short	0x0000
        /*00a2*/ 	.short	0x0000
        /*00a4*/ 	.byte	0x00, 0xf5, 0x21, 0x00


	//----- nvinfo : EIATTR_SPARSE_MMA_MASK
	.align		4
.L_1557:
        /*00a8*/ 	.byte	0x03, 0x50
        /*00aa*/ 	.short	0x0000


	//----- nvinfo : EIATTR_MAXREG_COUNT
	.align		4
        /*00ac*/ 	.byte	0x03, 0x1b
        /*00ae*/ 	.short	0x0040


	//----- nvinfo : EIATTR_MERCURY_ISA_VERSION
	.align		4
        /*00b0*/ 	.byte	0x03, 0x5f
        /*00b2*/ 	.short	0x0101


	//----- nvinfo : EIATTR_VRC_CTA_INIT_COUNT
	.align		4
        /*00b4*/ 	.byte	0x02, 0x4a
	.zero		1
	.zero		1


	//----- nvinfo : EIATTR_EXIT_INSTR_OFFSETS
	.align		4
        /*00b8*/ 	.byte	0x04, 0x1c
        /*00ba*/ 	.short	(.L_1559 - .L_1558)


	//   ....[0]....
.L_1558:
        /*00bc*/ 	.word	0x00000090


	//   ....[1]....
        /*00c0*/ 	.word	0x00000c10


	//----- nvinfo : EIATTR_MAX_THREADS
	.align		4
.L_1559:
        /*00c4*/ 	.byte	0x04, 0x05
        /*00c6*/ 	.short	(.L_1561 - .L_1560)
.L_1560:
        /*00c8*/ 	.word	0x00000400
        /*00cc*/ 	.word	0x00000001
        /*00d0*/ 	.word	0x00000001


	//----- nvinfo : EIATTR_CRS_STACK_SIZE
	.align		4
.L_1561:
        /*00d4*/ 	.byte	0x04, 0x1e
        /*00d6*/ 	.short	(.L_1563 - .L_1562)
.L_1562:
        /*00d8*/ 	.word	0x00000000


	//----- nvinfo : EIATTR_CBANK_PARAM_SIZE
	.align		4
.L_1563:
        /*00dc*/ 	.byte	0x03, 0x19
        /*00de*/ 	.short	0x0048


	//----- nvinfo : EIATTR_PARAM_CBANK
	.align		4
        /*00e0*/ 	.byte	0x04, 0x0a
        /*00e2*/ 	.short	(.L_1565 - .L_1564)
	.align		4
.L_1564:
        /*00e4*/ 	.word	index@(.nv.constant0._ZN2at6native53_GLOBAL__N__3bfe7fd5_20_UpSampleNearest2d_cu_198c5ce233upsample_nearest2d_nhwc_out_frameIN3c104HalfEXadL_ZNS0_37nearest_neighbor_compute_source_indexEfiiEEEEvPKT_PS5_mmmmmffm)
        /*00e8*/ 	.short	0x0380
        /*00ea*/ 	.short	0x0048


	//----- nvinfo : EIATTR_SW_WAR
	.align		4
.L_1565:
        /*00ec*/ 	.byte	0x04, 0x36
        /*00ee*/ 	.short	(.L_1567 - .L_1566)
.L_1566:
        /*00f0*/ 	.word	0x00000008
.L_1567:


//--------------------- .nv.info._ZN2at6native53_GLOBAL__N__3bfe7fd5_20_UpSampleNearest2d_cu_198c5ce233upsample_nearest2d_nhwc_out_frameIfXadL_ZNS0_37nearest_neighbor_compute_source_indexEfiiEEEEvPKT_PS3_mmmmmffm --------------------------
	.section	.nv.info._ZN2at6native53_GLOBAL__N__3bfe7fd5_20_UpSampleNearest2d_cu_198c5ce233upsample_nearest2d_nhwc_out_frameIfXadL_ZNS0_37nearest_neighbor_compute_source_indexEfiiEEEEvPKT_PS3_mmmmmffm,"",@"SHT_CUDA_INFO"
	.sectionflags	@""
	.align	4


	//----- nvinfo : EIATTR_CUDA_API_VERSION
	.align		4
        /*0000*/ 	.byte	0x04, 0x37
        /*0002*/ 	.short	(.L_1569 - .L_1568)
.L_1568:
        /*0004*/ 	.word	0x00000082


	//----- nvinfo : EIATTR_KPARAM_INFO
	.align		4
.L_1569:
        /*0008*/ 	.byte	0x04, 0x17
        /*000a*/ 	.short	(.L_1571 - .L_1570)
.L_1570:
        /*000c*/ 	.word	0x00000000
        /*0010*/ 	.short	0x0009
        /*0012*/ 	.short	0x0040
        /*0014*/ 	.byte	0x00, 0xf0, 0x21, 0x00


	//----- nvinfo : EIATTR_KPARAM_INFO
	.align		4
.L_1571:
        /*0018*/ 	.byte	0x04, 0x17
        /*001a*/ 	.short	(.L_1573 - .L_1572)
.L_1572:
        /*001c*/ 	.word	0x00000000
        /*0020*/ 	.short	0x0008
        /*0022*/ 	.short	0x003c
        /*0024*/ 	.byte	0x00, 0xf0, 0x11, 0x00


	//----- nvinfo : EIATTR_KPARAM_INFO
	.align		4
.L_1573:
        /*0028*/ 	.byte	0x04, 0x17
        /*002a*/ 	.short	(.L_1575 - .L_1574)
.L_1574:
        /*002c*/ 	.word	0x00000000
        /*0030*/ 	.short	0x0007
        /*0032*/ 	.short	0x0038
        /*0034*/ 	.byte	0x00, 0xf0, 0x11, 0x00


	//----- nvinfo : EIATTR_KPARAM_INFO
	.align		4
.L_1575:
        /*0038*/ 	.byte	0x04, 0x17
        /*003a*/ 	.short	(.L_1577 - .L_1576)
.L_1576:
        /*003c*/ 	.word	0x00000000
        /*0040*/ 	.short	0x0006
        /*0042*/ 	.short	0x0030
        /*0044*/ 	.byte	0x00, 0xf0, 0x21, 0x00


	//----- nvinfo : EIATTR_KPARAM_INFO
	.align		4
.L_1577:
        /*0048*/ 	.byte	0x04, 0x17
        /*004a*/ 	.short	(.L_1579 - .L_1578)
.L_1578:
        /*004c*/ 	.word	0x00000000
        /*0050*/ 	.short	0x0005
        /*0052*/ 	.short	0x0028
        /*0054*/ 	.byte	0x00, 0xf0, 0x21, 0x00


	//----- nvinfo : EIATTR_KPARAM_INFO
	.align		4
.L_1579:
        /*0058*/ 	.byte	0x04, 0x17
        /*005a*/ 	.short	(.L_1581 - .L_1580)
.L_1580:
        /*005c*/ 	.word	0x00000000
        /*0060*/ 	.short	0x0004
        /*0062*/ 	.short	0x0020
        /*0064*/ 	.byte	0x00, 0xf0, 0x21, 0x00


	//----- nvinfo : EIATTR_KPARAM_INFO
	.align		4
.L_1581:
        /*0068*/ 	.byte	0x04, 0x17
        /*006a*/ 	.short	(.L_1583 - .L_1582)
.L_1582:
        /*006c*/ 	.word	0x00000000
        /*0070*/ 	.short	0x0003
        /*0072*/ 	.short	0x0018
        /*0074*/ 	.byte	0x00, 0xf0, 0x21, 0x00


	//----- nvinfo : EIATTR_KPARAM_INFO
	.align		4
.L_1583:
        /*0078*/ 	.byte	0x04, 0x17
        /*007a*/ 	.short	(.L_1585 - .L_1584)
.L_1584:
        /*007c*/ 	.word	0x00000000
        /*0080*/ 	.short	0x0002
        /*0082*/ 	.short	0x0010
        /*0084*/ 	.byte	0x00, 0xf0, 0x21, 0x00


	//----- nvinfo : EIATTR_KPARAM_INFO
	.align		4
.L_1585:
        /*0088*/ 	.byte	0x04, 0x17
        /*008a*/ 	.short	(.L_1587 - .L_1586)
.L_1586:
        /*008c*/ 	.word	0x00000000
        /*0090*/ 	.short	0x0001
        /*0092*/ 	.short	0x0008
        /*0094*/ 	.byte	0x00, 0xf5, 0x21, 0x00


	//----- nvinfo : EIATTR_KPARAM_INFO
	.align		4
.L_1587:
        /*0098*/ 	.byte	0x04, 0x17
        /*009a*/ 	.short	(.L_1589 - .L_1588)
.L_1588:
        /*009c*/ 	.word	0x00000000
        /*00a0*/ 	.short	0x0000
        /*00a2*/ 	.short	0x0000
        /*00a4*/ 	.byte	0x00, 0xf5, 0x21, 0x00


	//----- nvinfo : EIATTR_SPARSE_MMA_MASK
	.align		4
.L_1589:
        /*00a8*/ 	.byte	0x03, 0x50
        /*00aa*/ 	.short	0x0000


	//----- nvinfo : EIATTR_MAXREG_COUNT
	.align		4
        /*00ac*/ 	.byte	0x03, 0x1b
        /*00ae*/ 	.short	0x0040


	//----- nvinfo : EIATTR_MERCURY_ISA_VERSION
	.align		4
        /*00b0*/ 	.byte	0x03, 0x5f
        /*00b2*/ 	.short	0x0101


	//----- nvinfo : EIATTR_VRC_CTA_INIT_COUNT
	.align		4
        /*00b4*/ 	.byte	0x02, 0x4a
	.zero		1
	.zero		1


	//----- nvinfo : EIATTR_EXIT_INSTR_OFFSETS
	.align		4
        /*00b8*/ 	.byte	0x04, 0x1c
        /*00ba*/ 	.short	(.L_1591 - .L_1590)


	//   ....[0]....
.L_1590:
        /*00bc*/ 	.word	0x00000090


	//   ....[1]....
        /*00c0*/ 	.word	0x00000c10


	//----- nvinfo : EIATTR_MAX_THREADS
	.align		4
.L_1591:
        /*00c4*/ 	.byte	0x04, 0x05
        /*00c6*/ 	.short	(.L_1593 - .L_1592)
.L_1592:
        /*00c8*/ 	.word	0x00000400
        /*00cc*/ 	.word	0x00000001
        /*00d0*/ 	.word	0x00000001


	//----- nvinfo : EIATTR_CRS_STACK_SIZE
	.align		4
.L_1593:
        /*00d4*/ 	.byte	0x04, 0x1e
        /*00d6*/ 	.short	(.L_1595 - .L_1594)
.L_1594:
        /*00d8*/ 	.word	0x00000000


	//----- nvinfo : EIATTR_CBANK_PARAM_SIZE
	.align		4
.L_1595:
        /*00dc*/ 	.byte	0x03, 0x19
        /*00de*/ 	.short	0x0048


	//----- nvinfo : EIATTR_PARAM_CBANK
	.align		4
        /*00e0*/ 	.byte	0x04, 0x0a
        /*00e2*/ 	.short	(.L_1597 - .L_1596)
	.align		4
.L_1596:
        /*00e4*/ 	.word	index@(.nv.constant0._ZN2at6native53_GLOBAL__N__3bfe7fd5_20_UpSampleNearest2d_cu_198c5ce233upsample_nearest2d_nhwc_out_frameIfXadL_ZNS0_37nearest_neighbor_compute_source_indexEfiiEEEEvPKT_PS3_mmmmmffm)
        /*00e8*/ 	.short	0x0380
        /*00ea*/ 	.short	0x0048


	//----- nvinfo : EIATTR_SW_WAR
	.align		4
.L_1597:
        /*00ec*/ 	.byte	0x04, 0x36
        /*00ee*/ 	.short	(.L_1599 - .L_1598)
.L_1598:
        /*00f0*/ 	.word	0x00000008
.L_1599:


//--------------------- .nv.info._ZN2at6native53_GLOBAL__N__3bfe7fd5_20_UpSampleNearest2d_cu_198c5ce233upsample_nearest2d_nhwc_out_frameIdXadL_ZNS0_37nearest_neighbor_compute_source_indexEfiiEEEEvPKT_PS3_mmmmmffm --------------------------
	.section	.nv.info._ZN2at6native53_GLOBAL__N__3bfe7fd5_20_UpSampleNearest2d_cu_198c5ce233upsample_nearest2d_nhwc_out_frameIdXadL_ZNS0_37nearest_neighbor_compute_source_indexEfiiEEEEvPKT_PS3_mmmmmffm,"",@"SHT_CUDA_INFO"
	.sectionflags	@""
	.align	4


	//----- nvinfo : EIATTR_CUDA_API_VERSION
	.align		4
        /*0000*/ 	.byte	0x04, 0x37
        /*0002*/ 	.short	(.L_1601 - .L_1600)
.L_1600:
        /*0004*/ 	.word	0x00000082


	//----- nvinfo : EIATTR_KPARAM_INFO
	.align		4
.L_1601:
        /*0008*/ 	.byte	0x04, 0x17
        /*000a*/ 	.short	(.L_1603 - .L_1602)
.L_1602:
        /*000c*/ 	.word	0x00000000
        /*0010*/ 	.short	0x0009
        /*0012*/ 	.short	0x0040
        /*0014*/ 	.byte	0x00, 0xf0, 0x21, 0x00


	//----- nvinfo : EIATTR_KPARAM_INFO
	.align		4
.L_1603:
        /*0018*/ 	.byte	0x04, 0x17
        /*001a*/ 	.short	(.L_1605 - .L_1604)
.L_1604:
        /*001c*/ 	.word	0x00000000
        /*0020*/ 	.short	0x0008
        /*0022*/ 	.short	0x003c
        /*0024*/ 	.byte	0x00, 0xf0, 0x11, 0x00


	//----- nvinfo : EIATTR_KPARAM_INFO
	.align		4
.L_1605:
        /*0028*/ 	.byte	0x04, 0x17
        /*002a*/ 	.short	(.L_1607 - .L_1606)
.L_1606:
        /*002c*/ 	.word	0x00000000
        /*0030*/ 	.short	0x0007
        /*0032*/ 	.short	0x0038
        /*0034*/ 	.byte	0x00, 0xf0, 0x11, 0x00


	//----- nvinfo : EIATTR_KPARAM_INFO
	.align		4
.L_1607:
        /*0038*/ 	.byte	0x04, 0x17
        /*003a*/ 	.short	(.L_1609 - .L_1608)
.L_1608:
        /*003c*/ 	.word	0x00000000
        /*0040*/ 	.short	0x0006
        /*0042*/ 	.short	0x0030
        /*0044*/ 	.byte	0x00, 0xf0, 0x21, 0x00


	//----- nvinfo : EIATTR_KPARAM_INFO
	.align		4
.L_1609:
        /*0048*/ 	.byte	0x04, 0x17
        /*004a*/ 	.short	(.L_1611 - .L_1610)
.L_1610:
        /*004c*/ 	.word	0x00000000
        /*0050*/ 	.short	0x0005
        /*0052*/ 	.short	0x0028
        /*0054*/ 	.byte	0x00, 0xf0, 0x21, 0x00


	//----- nvinfo : EIATTR_KPARAM_INFO
	.align		4
.L_1611:
        /*0058*/ 	.byte	0x04, 0x17
        /*005a*/ 	.short	(.L_1613 - .L_1612)
.L_1612:
        /*005c*/ 	.word	0x00000000
        /*0060*/ 	.short	0x0004
        /*0062*/ 	.short	0x0020
        /*0064*/ 	.byte	0x00, 0xf0, 0x21, 0x00


	//----- nvinfo : EIATTR_KPARAM_INFO
	.align		4
.L_1613:
        /*0068*/ 	.byte	0x04, 0x17
        /*006a*/ 	.short	(.L_1615 - .L_1614)
.L_1614:
        /*006c*/ 	.word	0x00000000
        /*0070*/ 	.short	0x0003
        /*0072*/ 	.short	0x0018
        /*0074*/ 	.byte	0x00, 0xf0, 0x21, 0x00


	//----- nvinfo : EIATTR_KPARAM_INFO
	.align		4
.L_1615:
        /*0078*/ 	.byte	0x04, 0x17
        /*007a*/ 	.short	(.L_1617 - .L_1616)
.L_1616:
        /*007c*/ 	.word	0x00000000
        /*0080*/ 	.short	0x0002
        /*0082*/ 	.short	0x0010
        /*0084*/ 	.byte	0x00, 0xf0, 0x21, 0x00


	//----- nvinfo : EIATTR_KPARAM_INFO
	.align		4
.L_1617:
        /*0088*/ 	.byte	0x04, 0x17
        /*008a*/ 	.short	(.L_1619 - .L_1618)
.L_1618:
        /*008c*/ 	.word	0x00000000
        /*0090*/ 	.short	0x0001
        /*0092*/ 	.short	0x0008
        /*0094*/ 	.byte	0x00, 0xf5, 0x21, 0x00


	//----- nvinfo : EIATTR_KPARAM_INFO
	.align		4
.L_1619:
        /*0098*/ 	.byte	0x04, 0x17
        /*009a*/ 	.short	(.L_1621 - .L_1620)
.L_1620:
        /*009c*/ 	.word	0x00000000
        /*00a0*/ 	.short	0x0000
        /*00a2*/ 	.short	0x0000
        /*00a4*/ 	.byte	0x00, 0xf5, 0x21, 0x00


	//----- nvinfo : EIATTR_SPARSE_MMA_MASK
	.align		4
.L_1621:
        /*00a8*/ 	.byte	0x03, 0x50
        /*00aa*/ 	.short	0x0000


	//----- nvinfo : EIATTR_MAXREG_COUNT
	.align		4
        /*00ac*/ 	.byte	0x03, 0x1b
        /*00ae*/ 	.short	0x0040


	//----- nvinfo : EIATTR_MERCURY_ISA_VERSION
	.align		4
        /*00b0*/ 	.byte	0x03, 0x5f
        /*00b2*/ 	.short	0x0101


	//----- nvinfo : EIATTR_VRC_CTA_INIT_COUNT
	.align		4
        /*00b4*/ 	.byte	0x02, 0x4a
	.zero		1
	.zero		1


	//----- nvinfo : EIATTR_EXIT_INSTR_OFFSETS
	.align		4
        /*00b8*/ 	.byte	0x04, 0x1c
        /*00ba*/ 	.short	(.L_1623 - .L_1622)


	//   ....[0]....
.L_1622:
        /*00bc*/ 	.word	0x00000090


	//   ....[1]....
        /*00c0*/ 	.word	0x00000c10


	//----- nvinfo : EIATTR_MAX_THREADS
	.align		4
.L_1623:
        /*00c4*/ 	.byte	0x04, 0x05
        /*00c6*/ 	.short	(.L_1625 - .L_1624)
.L_1624:
        /*00c8*/ 	.word	0x00000400
        /*00cc*/ 	.word	0x00000001
        /*00d0*/ 	.word	0x00000001


	//----- nvinfo : EIATTR_CRS_STACK_SIZE
	.align		4
.L_1625:
        /*00d4*/ 	.byte	0x04, 0x1e
        /*00d6*/ 	.short	(.L_1627 - .L_1626)
.L_1626:
        /*00d8*/ 	.word	0x00000000


	//----- nvinfo : EIATTR_CBANK_PARAM_SIZE
	.align		4
.L_1627:
        /*00dc*/ 	.byte	0x03, 0x19
        /*00de*/ 	.short	0x0048


	//----- nvinfo : EIATTR_PARAM_CBANK
	.align		4
        /*00e0*/ 	.byte	0x04, 0x0a
        /*00e2*/ 	.short	(.L_1629 - .L_1628)
	.align		4
.L_1628:
        /*00e4*/ 	.word	index@(.nv.constant0._ZN2at6native53_GLOBAL__N__3bfe7fd5_20_UpSampleNearest2d_cu_198c5ce233upsample_nearest2d_nhwc_out_frameIdXadL_ZNS0_37nearest_neighbor_compute_source_indexEfiiEEEEvPKT_PS3_mmmmmffm)
        /*00e8*/ 	.short	0x0380
        /*00ea*/ 	.short	0x0048


	//----- nvinfo : EIATTR_SW_WAR
	.align		4
.L_1629:
        /*00ec*/ 	.byte	0x04, 0x36
        /*00ee*/ 	.short	(.L_1631 - .L_1630)
.L_1630:
        /*00f0*/ 	.word	0x00000008
.L_1631:


//--------------------- .nv.callgraph             --------------------------
	.section	.nv.callgraph,"",@"SHT_CUDA_CALLGRAPH"
	.align	4
	.sectionentsize	8
	.align		4
        /*0000*/ 	.word	0x00000000
	.align		4
        /*0004*/ 	.word	0xffffffff
	.align		4
        /*0008*/ 	.word	0x00000000
	.align		4
        /*000c*/ 	.word	0xfffffffe
	.align		4
        /*0010*/ 	.word	0x00000000
	.align		4
        /*0014*/ 	.word	0xfffffffd
	.align		4
        /*0018*/ 	.word	0x00000000
	.align		4
        /*001c*/ 	.word	0xfffffffc


//--------------------- .nv.constant4             --------------------------
	.section	.nv.constant4,"a",@progbits
	.align	8
	.align		8
.nv.constant4:
        /*0000*/ 	.dword	_ZN51_INTERNAL_3bfe7fd5_20_UpSampleNearest2d_cu_198c5ce24cuda3std3__45__cpo5beginE
	.align		8
        /*0008*/ 	.dword	_ZN51_INTERNAL_3bfe7fd5_20_UpSampleNearest2d_cu_198c5ce24cuda3std3__45__cpo3endE
	.align		8
        /*0010*/ 	.dword	_ZN51_INTERNAL_3bfe7fd5_20_UpSampleNearest2d_cu_198c5ce24cuda3std3__45__cpo6cbeginE
	.align		8
        /*0018*/ 	.dword	_ZN51_INTERNAL_3bfe7fd5_20_UpSampleNearest2d_cu_198c5ce24cuda3std3__45__cpo4cendE
	.align		8
        /*0020*/ 	.dword	_ZN51_INTERNAL_3bfe7fd5_20_UpSampleNearest2d_cu_198c5ce24cuda3std3__45__cpo6rbeginE
	.align		8
        /*0028*/ 	.dword	_ZN51_INTERNAL_3bfe7fd5_20_UpSampleNearest2d_cu_198c5ce24cuda3std3__45__cpo4rendE
	.align		8
        /*0030*/ 	.dword	_ZN51_INTERNAL_3bfe7fd5_20_UpSampleNearest2d_cu_198c5ce24cuda3std3__45__cpo7crbeginE
	.align		8
        /*0038*/ 	.dword	_ZN51_INTERNAL_3bfe7fd5_20_UpSampleNearest2d_cu_198c5ce24cuda3std3__45__cpo5crendE
	.align		8
        /*0040*/ 	.dword	_ZN51_INTERNAL_3bfe7fd5_20_UpSampleNearest2d_cu_198c5ce24cuda3std3__453_GLOBAL__N__3bfe7fd5_20_UpSampleNearest2d_cu_198c5ce26ignoreE
	.align		8
        /*0048*/ 	.dword	_ZN51_INTERNAL_3bfe7fd5_20_UpSampleNearest2d_cu_198c5ce24cuda3std3__419piecewise_constructE
	.align		8
        /*0050*/ 	.dword	_ZN51_INTERNAL_3bfe7fd5_20_UpSampleNearest2d_cu_198c5ce24cuda3std3__48in_placeE
	.align		8
        /*0058*/ 	.dword	_ZN51_INTERNAL_3bfe7fd5_20_UpSampleNearest2d_cu_198c5ce24cuda3std3__420unreachable_sentinelE
	.align		8
        /*0060*/ 	.dword	_ZN51_INTERNAL_3bfe7fd5_20_UpSampleNearest2d_cu_198c5ce24cuda3std6ranges3__45__cpo4swapE
	.align		8
        /*0068*/ 	.dword	_ZN51_INTERNAL_3bfe7fd5_20_UpSampleNearest2d_cu_198c5ce24cuda3std6ranges3__45__cpo9iter_moveE
	.align		8
        /*0070*/ 	.dword	_ZN51_INTERNAL_3bfe7fd5_20_UpSampleNearest2d_cu_198c5ce24cuda3std6ranges3__45__cpo5beginE
	.align		8
        /*0078*/ 	.dword	_ZN51_INTERNAL_3bfe7fd5_20_UpSampleNearest2d_cu_198c5ce24cuda3std6ranges3__45__cpo3endE
	.align		8
        /*0080*/ 	.dword	_ZN51_INTERNAL_3bfe7fd5_20_UpSampleNearest2d_cu_198c5ce24cuda3std6ranges3__45__cpo6cbeginE
	.align		8
        /*0088*/ 	.dword	_ZN51_INTERNAL_3bfe7fd5_20_UpSampleNearest2d_cu_198c5ce24cuda3std6ranges3__45__cpo4cendE
	.align		8
        /*0090*/ 	.dword	_ZN51_INTERNAL_3bfe7fd5_20_UpSampleNearest2d_cu_198c5ce24cuda3std6ranges3__45__cpo7advanceE
	.align		8
        /*0098*/ 	.dword	_ZN51_INTERNAL_3bfe7fd5_20_UpSampleNearest2d_cu_198c5ce24cuda3std6ranges3__45__cpo9iter_swapE
	.align		8
        /*00a0*/ 	.dword	_ZN51_INTERNAL_3bfe7fd5_20_UpSampleNearest2d_cu_198c5ce24cuda3std6ranges3__45__cpo4nextE
	.align		8
        /*00a8*/ 	.dword	_ZN51_INTERNAL_3bfe7fd5_20_UpSampleNearest2d_cu_198c5ce24cuda3std6ranges3__45__cpo4prevE
	.align		8
        /*00b0*/ 	.dword	_ZN51_INTERNAL_3bfe7fd5_20_UpSampleNearest2d_cu_198c5ce24cuda3std6ranges3__45__cpo4dataE
	.align		8
        /*00b8*/ 	.dword	_ZN51_INTERNAL_3bfe7fd5_20_UpSampleNearest2d_cu_198c5ce24cuda3std6ranges3__45__cpo5cdataE
	.align		8
        /*00c0*/ 	.dword	_ZN51_INTERNAL_3bfe7fd5_20_UpSampleNearest2d_cu_198c5ce24cuda3std6ranges3__45__cpo4sizeE
	.align		8
        /*00c8*/ 	.dword	_ZN51_INTERNAL_3bfe7fd5_20_UpSampleNearest2d_cu_198c5ce24cuda3std6ranges3__45__cpo5ssizeE
	.align		8
        /*00d0*/ 	.dword	_ZN51_INTERNAL_3bfe7fd5_20_UpSampleNearest2d_cu_198c5ce24cuda3std6ranges3__45__cpo8distanceE
	.align		8
        /*00d8*/ 	.dword	_ZN51_INTERNAL_3bfe7fd5_20_UpSampleNearest2d_cu_198c5ce26thrust24THRUST_300001_SM_1030_NS6system6detail10sequential3seqE


//--------------------- .text._ZN2at6native53_GLOBAL__N__3bfe7fd5_20_UpSampleNearest2d_cu_198c5ce237upsample_nearest2d_backward_out_frameIhlXadL_ZNS0_46nearest_neighbor_exact_bw_compute_source_indexEfiiEEEEvPKT_mmmmmmPS3_ff --------------------------
	.section	.text._ZN2at6native53_GLOBAL__N__3bfe7fd5_20_UpSampleNearest2d_cu_198c5ce237upsample_nearest2d_backward_out_frameIhlXadL_ZNS0_46nearest_neighbor_exact_bw_compute_source_indexEfiiEEEEvPKT_mmmmmmPS3_ff,"ax",@progbits
	.align	128
.text._ZN2at6native53_GLOBAL__N__3bfe7fd5_20_UpSampleNearest2d_cu_198c5ce237upsample_nearest2d_backward_out_frameIhlXadL_ZNS0_46nearest_neighbor_exact_bw_compute_source_indexEfiiEEEEvPKT_mmmmmmPS3_ff:
        .type           _ZN2at6native53_GLOBAL__N__3bfe7fd5_20_UpSampleNearest2d_cu_198c5ce237upsample_nearest2d_backward_out_frameIhlXadL_ZNS0_46nearest_neighbor_exact_bw_compute_source_indexEfiiEEEEvPKT_mmmmmmPS3_ff,@function
        .size           _ZN2at6native53_GLOBAL__N__3bfe7fd5_20_UpSampleNearest2d_cu_198c5ce237upsample_nearest2d_backward_out_frameIhlXadL_ZNS0_46nearest_neighbor_exact_bw_compute_source_indexEfiiEEEEvPKT_mmmmmmPS3_ff,(.L_x_635 - _ZN2at6native53_GLOBAL__N__3bfe7fd5_20_UpSampleNearest2d_cu_198c5ce237upsample_nearest2d_backward_out_frameIhlXadL_ZNS0_46nearest_neighbor_exact_bw_compute_source_indexEfiiEEEEvPKT_mmmmmmPS3_ff)
        .other          _ZN2at6native53_GLOBAL__N__3bfe7fd5_20_UpSampleNearest2d_cu_198c5ce237upsample_nearest2d_backward_out_frameIhlXadL_ZNS0_46nearest_neighbor_exact_bw_compute_source_indexEfiiEEEEvPKT_mmmmmmPS3_ff,@"STO_CUDA_ENTRY STV_DEFAULT"
_ZN2at6native53_GLOBAL__N__3bfe7fd5_20_UpSampleNearest2d_cu_198c5ce237upsample_nearest2d_backward_out_frameIhlXadL_ZNS0_46nearest_neighbor_exact_bw_compute_source_indexEfiiEEEEvPKT_mmmmmmPS3_ff:
[----:B------:R-:W-:Y:S01]  /*0000*/  LDC R1, c[0x0][0x37c] ;  /* 0x0000df00ff017b82 */ /* 0x000fe20000000800 */
[----:B------:R-:W0:Y:S01]  /*0010*/  LDCU.64 UR8, c[0x0][0x3a8] ;  /* 0x00007500ff0877ac */ /* 0x000e220008000a00 */
[----:B------:R-:W1:Y:S06]  /*0020*/  S2R R2, SR_TID.X ;  /* 0x0000000000027919 */ /* 0x000e6c0000002100 */
[----:B------:R-:W1:Y:S01]  /*0030*/  S2UR UR7, SR_CTAID.X ;  /* 0x00000000000779c3 */ /* 0x000e620000002500 */
[----:B------:R-:W-:Y:S01]  /*0040*/  IMAD.MOV.U32 R3, RZ, RZ, RZ ;  /* 0x000000ffff037224 */ /* 0x000fe200078e00ff */
[----:B------:R-:W0:Y:S01]  /*0050*/  LDCU.64 UR10, c[0x0][0x390] ;  /* 0x00007200ff0a77ac */ /* 0x000e220008000a00 */
[----:B------:R-:W2:Y:S05]  /*0060*/  LDCU.64 UR12, c[0x0][0x3b0] ;  /* 0x00007600ff0c77ac */ /* 0x000eaa0008000a00 */
[----:B------:R-:W1:Y:S01]  /*0070*/  LDC R5, c[0x0][0x360] ;  /* 0x0000d800ff057b82 */ /* 0x000e620000000800 */
[----:B0-----:R-:W-:-:S02]  /*0080*/  UIMAD UR6, UR9, UR10, URZ ;  /* 0x0000000a090672a4 */ /* 0x001fc4000f8e02ff */
[----:B------:R-:W-:Y:S02]  /*0090*/  UIMAD.WIDE.U32 UR4, UR8, UR10, URZ ;  /* 0x0000000a080472a5 */ /* 0x000fe4000f8e00ff */
[----:B------:R-:W-:Y:S02]  /*00a0*/  UIMAD UR6, UR8, UR11, UR6 ;  /* 0x0000000b080672a4 */ /* 0x000fe4000f8e0206 */
[----:B--2---:R-:W-:Y:S02]  /*00b0*/  UIMAD.WIDE.U32 UR10, UR4, UR12, URZ ;  /* 0x0000000c040a72a5 */ /* 0x004fe4000f8e00ff */
[----:B------:R-:W-:-:S04]  /*00c0*/  UIADD3 UR5, UPT, UPT, UR5, UR6, URZ ;  /* 0x0000000605057290 */ /* 0x000fc8000fffe0ff */
[----:B------:R-:W-:Y:S01]  /*00d0*/  UIMAD UR5, UR5, UR12, URZ ;  /* 0x0000000c050572a4 */ /* 0x000fe2000f8e02ff */
[----:B-1----:R-:W-:-:S03]  /*00e0*/  IMAD.WIDE.U32 R2, R5, UR7, R2 ;  /* 0x0000000705027c25 */ /* 0x002fc6000f8e0002 */
[----:B------:R-:W-:Y:S01]  /*00f0*/  UIMAD UR4, UR4, UR13, UR5 ;  /* 0x0000000d040472a4 */ /* 0x000fe2000f8e0205 */
[----:B------:R-:W-:-:S03]  /*0100*/  ISETP.GE.U32.AND P0, PT, R2, UR10, PT ;  /* 0x0000000a02007c0c */ /* 0x000fc6000bf06070 */
[----:B------:R-:W-:-:S06]  /*0110*/  UIADD3 UR4, UPT, UPT, UR11, UR4, URZ ;  /* 0x000000040b047290 */ /* 0x000fcc000fffe0ff */
[----:B------:R-:W-:-:S13]  /*0120*/  ISETP.GE.U32.AND.EX P0, PT, R3, UR4, PT, P0 ;  /* 0x0000000403007c0c */ /* 0x000fda000bf06100 */
[----:B------:R-:W-:Y:S05]  /*0130*/  @P0 EXIT ;  /* 0x000000000000094d */ /* 0x000fea0003800000 */
[----:B------:R-:W-:Y:S01]  /*0140*/  UIMAD UR6, UR13, UR8, URZ ;  /* 0x000000080d0672a4 */ /* 0x000fe2000f8e02ff */
[----:B------:R-:W-:Y:S01]  /*0150*/  BSSY.RECONVERGENT B0, `(.L_x_0) ;  /* 0x000001f000007945 */ /* 0x000fe20003800200 */
[----:B------:R-:W-:Y:S02]  /*0160*/  UIMAD.WIDE.U32 UR4, UR12, UR8, URZ ;  /* 0x000000080c0472a5 */ /* 0x000fe4000f8e00ff */
[----:B------:R-:W-:-:S04]  /*0170*/  UIMAD UR6, UR9, UR12, UR6 ;  /* 0x0000000c090672a4 */ /* 0x000fc8000f8e0206 */
[----:B------:R-:W-:-:S06]  /*0180*/  UIADD3 UR8, UPT, UPT, UR5, UR6, URZ ;  /* 0x0000000605087290 */ /* 0x000fcc000fffe0ff */
[----:B------:R-:W-:-:S04]  /*0190*/  LOP3.LUT R0, R3, UR8, RZ, 0xfc, !PT ;  /* 0x0000000803007c12 */ /* 0x000fc8000f8efcff */
[----:B------:R-:W-:-:S13]  /*01a0*/  ISETP.NE.U32.AND P0, PT, R0, RZ, PT ;  /* 0x000000ff0000720c */ /* 0x000fda0003f05070 */
[----:B------:R-:W-:Y:S05]  /*01b0*/  @P0 BRA `(.L_x_1) ;  /* 0x0000000000500947 */ /* 0x000fea0003800000 */
[----:B------:R-:W0:Y:S01]  /*01c0*/  I2F.U32.RP R0, UR4 ;  /* 0x0000000400007d06 */ /* 0x000e220008209000 */
[----:B------:R-:W-:-:S07]  /*01d0*/  ISETP.NE.U32.AND P2, PT, RZ, UR4, PT ;  /* 0x00000004ff007c0c */ /* 0x000fce000bf45070 */
[----:B0-----:R-:W0:Y:S02]  /*01e0*/  MUFU.RCP R0, R0 ;  /* 0x0000000000007308 */ /* 0x001e240000001000 */
[----:B0-----:R-:W-:-:S06]  /*01f0*/  VIADD R4, R0, 0xffffffe ;  /* 0x0ffffffe00047836 */ /* 0x001fcc0000000000 */
[----:B------:R0:W1:Y:S02]  /*0200*/  F2I.FTZ.U32.TRUNC.NTZ R5, R4 ;  /* 0x0000000400057305 */ /* 0x000064000021f000 */
[----:B0-----:R-:W-:Y:S02]  /*0210*/  HFMA2 R4, -RZ, RZ, 0, 0 ;  /* 0x00000000ff047431 */ /* 0x001fe400000001ff */
[----:B-1----:R-:W-:-:S04]  /*0220*/  IMAD.MOV R7, RZ, RZ, -R5 ;  /* 0x000000ffff077224 */ /* 0x002fc800078e0a05 */
[----:B------:R-:W-:-:S04]  /*0230*/  IMAD R7, R7, UR4, RZ ;  /* 0x0000000407077c24 */ /* 0x000fc8000f8e02ff */
[----:B------:R-:W-:-:S06]  /*0240*/  IMAD.HI.U32 R5, R5, R7, R4 ;  /* 0x0000000705057227 */ /* 0x000fcc00078e0004 */
[----:B------:R-:W-:-:S04]  /*0250*/  IMAD.HI.U32 R4, R5, R2, RZ ;  /* 0x0000000205047227 */ /* 0x000fc800078e00ff */
[----:B------:R-:W-:-:S04]  /*0260*/  IMAD.MOV R5, RZ, RZ, -R4 ;  /* 0x000000ffff057224 */ /* 0x000fc800078e0a04 */
[----:B------:R-:W-:-:S05]  /*0270*/  IMAD R5, R5, UR4, R2 ;  /* 0x0000000405057c24 */ /* 0x000fca000f8e0202 */
[----:B------:R-:W-:-:S13]  /*0280*/  ISETP.GE.U32.AND P0, PT, R5, UR4, PT ;  /* 0x0000000405007c0c */ /* 0x000fda000bf06070 */
[----:B------:R-:W-:Y:S02]  /*0290*/  @P0 VIADD R5, R5, -UR4 ;  /* 0x8000000405050c36 */ /* 0x000fe40008000000 */
[----:B------:R-:W-:-:S03]  /*02a0*/  @P0 VIADD R4, R4, 0x1 ;  /* 0x0000000104040836 */ /* 0x000fc60000000000 */
[----:B------:R-:W-:Y:S01]  /*02b0*/  ISETP.GE.U32.AND P1, PT, R5, UR4, PT ;  /* 0x0000000405007c0c */ /* 0x000fe2000bf26070 */
[----:B------:R-:W-:-:S12]  /*02c0*/  IMAD.MOV.U32 R5, RZ, RZ, RZ ;  /* 0x000000ffff057224 */ /* 0x000fd800078e00ff */
[----:B------:R-:W-:Y:S02]  /*02d0*/  @P1 IADD3 R4, PT, PT, R4, 0x1, RZ ;  /* 0x0000000104041810 */ /* 0x000fe40007ffe0ff */
[----:B------:R-:W-:Y:S01]  /*02e0*/  @!P2 LOP3.LUT R4, RZ, UR4, RZ, 0x33, !PT ;  /* 0x00000004ff04ac12 */ /* 0x000fe2000f8e33ff */
[----:B------:R-:W-:Y:S06]  /*02f0*/  BRA `(.L_x_2) ;  /* 0x0000000000107947 */ /* 0x000fec0003800000 */
.L_x_1:
[----:B------:R-:W-:-:S07]  /*0300*/  MOV R0, 0x320 ;  /* 0x0000032000007802 */ /* 0x000fce0000000f00 */
[----:B------:R-:W-:Y:S05]  /*0310*/  CALL.REL.NOINC `($__internal_0_$__cuda_sm20_div_s64) ;  /* 0x0000001000cc7944 */ /* 0x000fea0003c00000 */
[----:B------:R-:W-:Y:S02]  /*0320*/  IMAD.MOV.U32 R4, RZ, RZ, R6 ;  /* 0x000000ffff047224 */ /* 0x000fe400078e0006 */
[----:B------:R-:W-:-:S07]  /*0330*/  IMAD.MOV.U32 R5, RZ, RZ, R7 ;  /* 0x000000ffff057224 */ /* 0x000fce00078e0007 */
.L_x_2:
[----:B------:R-:W-:Y:S05]  /*0340*/  BSYNC.RECONVERGENT B0 ;  /* 0x0000000000007941 */ /* 0x000fea0003800200 */
.L_x_0:
[----:B------:R-:W0:Y:S01]  /*0350*/  LDCU UR4, c[0x0][0x394] ;  /* 0x00007280ff0477ac */ /* 0x000e220008000800 */
[----:B------:R-:W-:Y:S01]  /*0360*/  BSSY.RECONVERGENT B0, `(.L_x_3) ;  /* 0x000001e000007945 */ /* 0x000fe20003800200 */
[----:B0-----:R-:W-:-:S04]  /*0370*/  LOP3.LUT R0, R5, UR4, RZ, 0xfc, !PT ;  /* 0x0000000405007c12 */ /* 0x001fc8000f8efcff */
[----:B------:R-:W-:-:S13]  /*0380*/  ISETP.NE.U32.AND P0, PT, R0, RZ, PT ;  /* 0x000000ff0000720c */ /* 0x000fda0003f05070 */
[----:B------:R-:W-:Y:S05]  /*0390*/  @P0 BRA `(.L_x_4) ;  /* 0x00000000004c0947 */ /* 0x000fea0003800000 */
[----:B------:R-:W0:Y:S02]  /*03a0*/  LDCU UR4, c[0x0][0x390] ;  /* 0x00007200ff0477ac */ /* 0x000e240008000800 */
[----:B0-----:R-:W0:Y:S01]  /*03b0*/  I2F.U32.RP R0, UR4 ;  /* 0x0000000400007d06 */ /* 0x001e220008209000 */
[----:B------:R-:W-:-:S07]  /*03c0*/  ISETP.NE.U32.AND P1, PT, RZ, UR4, PT ;  /* 0x00000004ff007c0c */ /* 0x000fce000bf25070 */
[----:B0-----:R-:W0:Y:S02]  /*03d0*/  MUFU.RCP R0, R0 ;  /* 0x0000000000007308 */ /* 0x001e240000001000 */
[----:B0-----:R-:W-:-:S06]  /*03e0*/  IADD3 R6, PT, PT, R0, 0xffffffe, RZ ;  /* 0x0ffffffe00067810 */ /* 0x001fcc0007ffe0ff */
[----:B------:R0:W1:Y:S02]  /*03f0*/  F2I.FTZ.U32.TRUNC.NTZ R7, R6 ;  /* 0x0000000600077305 */ /* 0x000064000021f000 */
[----:B0-----:R-:W-:Y:S02]  /*0400*/  IMAD.MOV.U32 R6, RZ, RZ, RZ ;  /* 0x000000ffff067224 */ /* 0x001fe400078e00ff */
[----:B-1----:R-:W-:-:S04]  /*0410*/  IMAD.MOV R5, RZ, RZ, -R7 ;  /* 0x000000ffff057224 */ /* 0x002fc800078e0a07 */
[----:B------:R-:W-:-:S04]  /*0420*/  IMAD R5, R5, UR4, RZ ;  /* 0x0000000405057c24 */ /* 0x000fc8000f8e02ff */
[----:B------:R-:W-:-:S06]  /*0430*/  IMAD.HI.U32 R7, R7, R5, R6 ;  /* 0x0000000507077227 */ /* 0x000fcc00078e0006 */
[----:B------:R-:W-:-:S04]  /*0440*/  IMAD.HI.U32 R7, R7, R4, RZ ;  /* 0x0000000407077227 */ /* 0x000fc800078e00ff */
[----:B------:R-:W-:-:S04]  /*0450*/  IMAD.MOV R7, RZ, RZ, -R7 ;  /* 0x000000ffff077224 */ /* 0x000fc800078e0a07 */
[----:B------:R-:W-:-:S05]  /*0460*/  IMAD R0, R7, UR4, R4 ;  /* 0x0000000407007c24 */ /* 0x000fca000f8e0204 */
[----:B------:R-:W-:-:S13]  /*0470*/  ISETP.GE.U32.AND P0, PT, R0, UR4, PT ;  /* 0x0000000400007c0c */ /* 0x000fda000bf06070 */
[----:B------:R-:W-:-:S04]  /*0480*/  @P0 IADD3 R0, PT, PT, R0, -UR4, RZ ;  /* 0x8000000400000c10 */ /* 0x000fc8000fffe0ff */
[----:B------:R-:W-:-:S13]  /*0490*/  ISETP.GE.U32.AND P0, PT, R0, UR4, PT ;  /* 0x0000000400007c0c */ /* 0x000fda000bf06070 */
[----:B------:R-:W-:Y:S01]  /*04a0*/  @P0 VIADD R0, R0, -UR4 ;  /* 0x8000000400000c36 */ /* 0x000fe20008000000 */
[----:B------:R-:W-:Y:S01]  /*04b0*/  @!P1 LOP3.LUT R0, RZ, UR4, RZ, 0x33, !PT ;  /* 0x00000004ff009c12 */ /* 0x000fe2000f8e33ff */
[----:B------:R-:W-:Y:S06]  /*04c0*/  BRA `(.L_x_5) ;  /* 0x00000000001c7947 */ /* 0x000fec0003800000 */
.L_x_4:
[----:B------:R-:W0:Y:S01]  /*04d0*/  LDCU.64 UR4, c[0x0][0x390] ;  /* 0x00007200ff0477ac */ /* 0x000e220008000a00 */
[----:B------:R-:W-:Y:S01]  /*04e0*/  IMAD.MOV.U32 R6, RZ, RZ, R4 ;  /* 0x000000ffff067224 */ /* 0x000fe200078e0004 */
[----:B------:R-:W-:Y:S01]  /*04f0*/  MOV R8, 0x530 ;  /* 0x0000053000087802 */ /* 0x000fe20000000f00 */
[----:B0-----:R-:W-:Y:S01]  /*0500*/  IMAD.U32 R10, RZ, RZ, UR4 ;  /* 0x00000004ff0a7e24 */ /* 0x001fe2000f8e00ff */
[----:B------:R-:W-:-:S07]  /*0510*/  MOV R11, UR5 ;  /* 0x00000005000b7c02 */ /* 0x000fce0008000f00 */
[----:B------:R-:W-:Y:S05]  /*0520*/  CALL.REL.NOINC `($__internal_2_$__cuda_sm20_rem_u64) ;  /* 0x0000001800c47944 */ /* 0x000fea0003c00000 */
[----:B------:R-:W-:-:S07]  /*0530*/  IMAD.MOV.U32 R0, RZ, RZ, R7 ;  /* 0x000000ffff007224 */ /* 0x000fce00078e0007 */
.L_x_5:
[----:B------:R-:W-:Y:S05]  /*0540*/  BSYNC.RECONVERGENT B0 ;  /* 0x0000000000007941 */ /* 0x000fea0003800200 */
.L_x_3:
        /* <DEDUP_REMOVED lines=9> */
[----:B0-----:R-:W-:-:S06]  /*05e0*/  VIADD R4, R6, 0xffffffe ;  /* 0x0ffffffe06047836 */ /* 0x001fcc0000000000 */
[----:B------:R0:W1:Y:S02]  /*05f0*/  F2I.FTZ.U32.TRUNC.NTZ R5, R4 ;  /* 0x0000000400057305 */ /* 0x000064000021f000 */
[----:B0-----:R-:W-:Y:S01]  /*0600*/  MOV R4, RZ ;  /* 0x000000ff00047202 */ /* 0x001fe20000000f00 */
        /* <DEDUP_REMOVED lines=9> */
[----:B------:R-:W-:-:S13]  /*06a0*/  ISETP.GE.U32.AND P1, PT, R7, UR4, PT ;  /* 0x0000000407007c0c */ /* 0x000fda000bf26070 */
[----:B------:R-:W-:Y:S02]  /*06b0*/  @P1 IADD3 R5, PT, PT, R5, 0x1, RZ ;  /* 0x0000000105051810 */ /* 0x000fe40007ffe0ff */
[----:B------:R-:W-:-:S05]  /*06c0*/  @!P2 LOP3.LUT R5, RZ, UR4, RZ, 0x33, !PT ;  /* 0x00000004ff05ac12 */ /* 0x000fca000f8e33ff */
[--C-:B------:R-:W-:Y:S02]  /*06d0*/  IMAD.MOV R7, RZ, RZ, -R5.reuse ;  /* 0x000000ffff077224 */ /* 0x100fe400078e0a05 */
[----:B------:R-:W-:Y:S02]  /*06e0*/  IMAD.MOV.U32 R6, RZ, RZ, R5 ;  /* 0x000000ffff067224 */ /* 0x000fe400078e0005 */
[----:B------:R-:W-:Y:S02]  /*06f0*/  IMAD R4, R7, UR4, R2 ;  /* 0x0000000407047c24 */ /* 0x000fe4000f8e0202 */
[----:B------:R-:W-:Y:S01]  /*0700*/  IMAD.MOV.U32 R7, RZ, RZ, RZ ;  /* 0x000000ffff077224 */ /* 0x000fe200078e00ff */
[----:B------:R-:W-:Y:S06]  /*0710*/  BRA `(.L_x_8) ;  /* 0x00000000001c7947 */ /* 0x000fec0003800000 */
.L_x_7:
[----:B------:R-:W-:-:S07]  /*0720*/  MOV R6, 0x740 ;  /* 0x0000074000067802 */ /* 0x000fce0000000f00 */
[----:B------:R-:W-:Y:S05]  /*0730*/  CALL.REL.NOINC `($__internal_1_$__cuda_sm20_div_u64) ;  /* 0x0000001400207944 */ /* 0x000fea0003c00000 */
[----:B------:R-:W0:Y:S01]  /*0740*/  LDCU UR4, c[0x0][0x3b0] ;  /* 0x00007600ff0477ac */ /* 0x000e220008000800 */
[----:B------:R-:W-:Y:S01]  /*0750*/  IADD3 R7, PT, PT, -R5, RZ, RZ ;  /* 0x000000ff05077210 */ /* 0x000fe20007ffe1ff */
[----:B------:R-:W-:-:S04]  /*0760*/  IMAD.MOV.U32 R6, RZ, RZ, R5 ;  /* 0x000000ffff067224 */ /* 0x000fc800078e0005 */
[----:B0-----:R-:W-:Y:S02]  /*0770*/  IMAD R4, R7, UR4, R2 ;  /* 0x0000000407047c24 */ /* 0x001fe4000f8e0202 */
[----:B------:R-:W-:-:S07]  /*0780*/  IMAD.MOV.U32 R7, RZ, RZ, R8 ;  /* 0x000000ffff077224 */ /* 0x000fce00078e0008 */
.L_x_8:
[----:B------:R-:W-:Y:S05]  /*0790*/  BSYNC.RECONVERGENT B0 ;  /* 0x0000000000007941 */ /* 0x000fea0003800200 */
.L_x_6:
        /* <DEDUP_REMOVED lines=11> */
[----:B0-----:R-:W-:Y:S01]  /*0850*/  IMAD.MOV.U32 R8, RZ, RZ, RZ ;  /* 0x000000ffff087224 */ /* 0x001fe200078e00ff */
[----:B-1----:R-:W-:-:S05]  /*0860*/  IADD3 R7, PT, PT, RZ, -R9, RZ ;  /* 0x80000009ff077210 */ /* 0x002fca0007ffe0ff */
[----:B------:R-:W-:-:S04]  /*0870*/  IMAD R7, R7, UR4, RZ ;  /* 0x0000000407077c24 */ /* 0x000fc8000f8e02ff */
[----:B------:R-:W-:-:S06]  /*0880*/  IMAD.HI.U32 R9, R9, R7, R8 ;  /* 0x0000000709097227 */ /* 0x000fcc00078e0008 */
[----:B------:R-:W-:-:S04]  /*0890*/  IMAD.HI.U32 R9, R9, R6, RZ ;  /* 0x0000000609097227 */ /* 0x000fc800078e00ff */
[----:B------:R-:W-:-:S04]  /*08a0*/  IMAD.MOV R9, RZ, RZ, -R9 ;  /* 0x000000ffff097224 */ /* 0x000fc800078e0a09 */
[----:B------:R-:W-:-:S05]  /*08b0*/  IMAD R6, R9, UR4, R6 ;  /* 0x0000000409067c24 */ /* 0x000fca000f8e0206 */
[----:B------:R-:W-:-:S13]  /*08c0*/  ISETP.GE.U32.AND P0, PT, R6, UR4, PT ;  /* 0x0000000406007c0c */ /* 0x000fda000bf06070 */
[----:B------:R-:W-:-:S05]  /*08d0*/  @P0 VIADD R6, R6, -UR4 ;  /* 0x8000000406060c36 */ /* 0x000fca0008000000 */
[----:B------:R-:W-:-:S13]  /*08e0*/  ISETP.GE.U32.AND P0, PT, R6, UR4, PT ;  /* 0x0000000406007c0c */ /* 0x000fda000bf06070 */
[----:B------:R-:W-:Y:S02]  /*08f0*/  @P0 IADD3 R6, PT, PT, R6, -UR4, RZ ;  /* 0x8000000406060c10 */ /* 0x000fe4000fffe0ff */
[----:B------:R-:W-:-:S05]  /*0900*/  @!P1 LOP3.LUT R6, RZ, UR4, RZ, 0x33, !PT ;  /* 0x00000004ff069c12 */ /* 0x000fca000f8e33ff */
[----:B------:R-:W-:Y:S01]  /*0910*/  IMAD.MOV.U32 R7, RZ, RZ, R6 ;  /* 0x000000ffff077224 */ /* 0x000fe200078e0006 */
[----:B------:R-:W-:Y:S06]  /*0920*/  BRA `(.L_x_11) ;  /* 0x0000000000187947 */ /* 0x000fec0003800000 */
.L_x_10:
[----:B------:R-:W0:Y:S01]  /*0930*/  LDCU.64 UR4, c[0x0][0x3a8] ;  /* 0x00007500ff0477ac */ /* 0x000e220008000a00 */
[----:B------:R-:W-:Y:S01]  /*0940*/  IMAD.MOV.U32 R5, RZ, RZ, R7 ;  /* 0x000000ffff057224 */ /* 0x000fe200078e0007 */
[----:B------:R-:W-:Y:S01]  /*0950*/  MOV R8, 0x990 ;  /* 0x0000099000087802 */ /* 0x000fe20000000f00 */
[----:B0-----:R-:W-:Y:S01]  /*0960*/  IMAD.U32 R10, RZ, RZ, UR4 ;  /* 0x00000004ff0a7e24 */ /* 0x001fe2000f8e00ff */
[----:B------:R-:W-:-:S07]  /*0970*/  MOV R11, UR5 ;  /* 0x00000005000b7c02 */ /* 0x000fce0008000f00 */
[----:B------:R-:W-:Y:S05]  /*0980*/  CALL.REL.NOINC `($__internal_2_$__cuda_sm20_rem_u64) ;  /* 0x0000001400ac7944 */ /* 0x000fea0003c00000 */
.L_x_11:
[----:B------:R-:W-:Y:S05]  /*0990*/  BSYNC.RECONVERGENT B0 ;  /* 0x0000000000007941 */ /* 0x000fea0003800200 */
.L_x_9:
[----:B------:R-:W0:Y:S01]  /*09a0*/  LDC.64 R8, c[0x0][0x3c0] ;  /* 0x0000f000ff087b82 */ /* 0x000e220000000a00 */
[----:B------:R-:W1:Y:S01]  /*09b0*/  LDCU.64 UR4, c[0x0][0x388] ;  /* 0x00007100ff0477ac */ /* 0x000e620008000a00 */
[----:B------:R-:W-:Y:S01]  /*09c0*/  VIADD R5, R4, 0x1 ;  /* 0x0000000104057836 */ /* 0x000fe20000000000 */
[----:B------:R-:W-:-:S04]  /*09d0*/  I2FP.F32.S32 R4, R4 ;  /* 0x0000000400047245 */ /* 0x000fc80000201400 */
[----:B------:R-:W-:Y:S02]  /*09e0*/  I2FP.F32.S32 R6, R5 ;  /* 0x0000000500067245 */ /* 0x000fe40000201400 */
[----:B-1----:R-:W-:Y:S01]  /*09f0*/  ISETP.NE.U32.AND P0, PT, RZ, UR4, PT ;  /* 0x00000004ff007c0c */ /* 0x002fe2000bf05070 */
[----:B------:R-:W1:Y:S03]  /*0a00*/  LDCU UR4, c[0x0][0x3a0] ;  /* 0x00007400ff0477ac */ /* 0x000e660008000800 */
[----:B------:R-:W-:Y:S01]  /*0a10*/  ISETP.NE.AND.EX P0, PT, RZ, UR5, PT, P0 ;  /* 0x00000005ff007c0c */ /* 0x000fe2000bf05300 */
[-C--:B0-----:R-:W-:Y:S01]  /*0a20*/  FFMA.FTZ R6, R6, R9.reuse, -0.5 ;  /* 0xbf00000006067423 */ /* 0x081fe20000010009 */
[----:B------:R-:W-:-:S05]  /*0a30*/  FFMA.FTZ R4, R4, R9, -0.5 ;  /* 0xbf00000004047423 */ /* 0x000fca0000010009 */
[----:B------:R-:W0:Y:S06]  /*0a40*/  F2I.FTZ.CEIL.NTZ R6, R6 ;  /* 0x0000000600067305 */ /* 0x000e2c000021b100 */
[----:B-1----:R-:W-:Y:S05]  /*0a50*/  @!P0 EXIT ;  /* 0x000000000000894d */ /* 0x002fea0003800000 */
[----:B------:R-:W1:Y:S01]  /*0a60*/  F2I.FTZ.CEIL.NTZ R4, R4 ;  /* 0x0000000400047305 */ /* 0x000e62000021b100 */
[----:B------:R-:W-:Y:S01]  /*0a70*/  VIADD R5, R7, 0x1 ;  /* 0x0000000107057836 */ /* 0x000fe20000000000 */
[----:B------:R-:W-:Y:S01]  /*0a80*/  I2FP.F32.S32 R7, R7 ;  /* 0x0000000700077245 */ /* 0x000fe20000201400 */
[----:B------:R-:W2:Y:S03]  /*0a90*/  LDCU.64 UR12, c[0x0][0x358] ;  /* 0x00006b00ff0c77ac */ /* 0x000ea60008000a00 */
[----:B------:R-:W-:Y:S01]  /*0aa0*/  I2FP.F32.S32 R9, R5 ;  /* 0x0000000500097245 */ /* 0x000fe20000201400 */
[----:B------:R-:W-:Y:S01]  /*0ab0*/  UMOV UR5, URZ ;  /* 0x000000ff00057c82 */ /* 0x000fe20008000000 */
[----:B0-----:R-:W-:-:S03]  /*0ac0*/  VIMNMX R5, PT, PT, R6, UR4, PT ;  /* 0x0000000406057c48 */ /* 0x001fc6000bfe0100 */
[-C--:B------:R-:W-:Y:S01]  /*0ad0*/  FFMA.FTZ R10, R9, R8.reuse, -0.5 ;  /* 0xbf000000090a7423 */ /* 0x080fe20000010008 */
[----:B------:R-:W-:Y:S01]  /*0ae0*/  FFMA.FTZ R9, R7, R8, -0.5 ;  /* 0xbf00000007097423 */ /* 0x000fe20000010008 */
[----:B-1----:R-:W-:Y:S01]  /*0af0*/  VIMNMX R6, PT, PT, R4, UR4, PT ;  /* 0x0000000404067c48 */ /* 0x002fe2000bfe0100 */
[----:B------:R-:W0:Y:S03]  /*0b00*/  LDCU UR4, c[0x0][0x398] ;  /* 0x00007300ff0477ac */ /* 0x000e260008000800 */
[----:B------:R-:W0:Y:S01]  /*0b10*/  F2I.FTZ.CEIL.NTZ R10, R10 ;  /* 0x0000000a000a7305 */ /* 0x000e22000021b100 */
[----:B------:R-:W-:Y:S01]  /*0b20*/  IADD3 R14, PT, PT, R6, -R5, RZ ;  /* 0x80000005060e7210 */ /* 0x000fe20007ffe0ff */
[----:B------:R-:W-:-:S03]  /*0b30*/  IMAD.IADD R11, R5, 0x1, -R6 ;  /* 0x00000001050b7824 */ /* 0x000fc600078e0a06 */
[----:B------:R-:W-:-:S03]  /*0b40*/  ISETP.GT.U32.AND P0, PT, R14, -0x10, PT ;  /* 0xfffffff00e00780c */ /* 0x000fc60003f04070 */
[----:B------:R-:W1:Y:S01]  /*0b50*/  F2I.FTZ.CEIL.NTZ R9, R9 ;  /* 0x0000000900097305 */ /* 0x000e62000021b100 */
[C---:B------:R-:W-:Y:S02]  /*0b60*/  LOP3.LUT R7, R11.reuse, 0xf, RZ, 0xc0, !PT ;  /* 0x0000000f0b077812 */ /* 0x040fe400078ec0ff */
[C---:B------:R-:W-:Y:S02]  /*0b70*/  LOP3.LUT R8, R11.reuse, 0x7, RZ, 0xc0, !PT ;  /* 0x000000070b087812 */ /* 0x040fe400078ec0ff */
[----:B------:R-:W-:Y:S01]  /*0b80*/  LOP3.LUT R11, R11, 0x3, RZ, 0xc0, !PT ;  /* 0x000000030b0b7812 */ /* 0x000fe200078ec0ff */
[----:B------:R-:W-:Y:S02]  /*0b90*/  VIADD R12, R7, 0xffffffff ;  /* 0xffffffff070c7836 */ /* 0x000fe40000000000 */
[----:B------:R-:W-:Y:S01]  /*0ba0*/  VIADD R13, R8, 0xffffffff ;  /* 0xffffffff080d7836 */ /* 0x000fe20000000000 */
[----:B0-----:R-:W-:Y:S01]  /*0bb0*/  VIMNMX R10, PT, PT, R10, UR4, PT ;  /* 0x000000040a0a7c48 */ /* 0x001fe2000bfe0100 */
[----:B------:R-:W-:Y:S01]  /*0bc0*/  UMOV UR4, URZ ;  /* 0x000000ff00047c82 */ /* 0x000fe20008000000 */
[----:B------:R-:W-:-:S02]  /*0bd0*/  ISETP.GE.U32.AND P1, PT, R12, 0x7, PT ;  /* 0x000000070c00780c */ /* 0x000fc40003f26070 */
[----:B--2---:R-:W-:-:S13]  /*0be0*/  ISETP.GE.U32.AND P2, PT, R13, 0x3, PT ;  /* 0x000000030d00780c */ /* 0x004fda0003f46070 */
.L_x_24:
[----:B-1----:R-:W-:Y:S01]  /*0bf0*/  ISETP.GE.AND P3, PT, R9, R10, PT ;  /* 0x0000000a0900720c */ /* 0x002fe20003f66270 */
[----:B------:R-:W0:Y:S01]  /*0c00*/  LDCU.64 UR10, c[0x0][0x3a0] ;  /* 0x00007400ff0a77ac */ /* 0x000e220008000a00 */
[----:B------:R-:W-:Y:S01]  /*0c10*/  BSSY.RECONVERGENT B2, `(.L_x_12) ;  /* 0x000008d000027945 */ /* 0x000fe20003800200 */
[----:B------:R-:W-:Y:S01]  /*0c20*/  PRMT R22, RZ, 0x7610, R22 ;  /* 0x00007610ff167816 */ /* 0x000fe20000000016 */
[----:B------:R-:W1:Y:S09]  /*0c30*/  LDCU.64 UR6, c[0x0][0x380] ;  /* 0x00007000ff0677ac */ /* 0x000e720008000a00 */
[----:B------:R-:W-:Y:S05]  /*0c40*/  @P3 BRA `(.L_x_13) ;  /* 0x0000000800243947 */ /* 0x000fea0003800000 */
[----:B------:R-:W2:Y:S01]  /*0c50*/  LDC.64 R14, c[0x0][0x390] ;  /* 0x0000e400ff0e7b82 */ /* 0x000ea20000000a00 */
[----:B------:R-:W3:Y:S01]  /*0c60*/  LDCU UR8, c[0x0][0x398] ;  /* 0x00007300ff0877ac */ /* 0x000ee20008000800 */
[----:B------:R-:W-:Y:S01]  /*0c70*/  SHF.R.S32.HI R13, RZ, 0x1f, R0 ;  /* 0x0000001fff0d7819 */ /* 0x000fe20000011400 */
[----:B------:R-:W-:Y:S01]  /*0c80*/  BSSY.RECONVERGENT B1, `(.L_x_13) ;  /* 0x0000085000017945 */ /* 0x000fe20003800200 */
[----:B------:R-:W-:Y:S01]  /*0c90*/  MOV R12, R0 ;  /* 0x00000000000c7202 */ /* 0x000fe20000000f00 */
[----:B------:R-:W-:Y:S01]  /*0ca0*/  IMAD.MOV.U32 R22, RZ, RZ, RZ ;  /* 0x000000ffff167224 */ /* 0x000fe200078e00ff */
[----:B---3--:R-:W-:Y:S01]  /*0cb0*/  VIMNMX R19, PT, PT, R9, UR8, PT ;  /* 0x0000000809137c48 */ /* 0x008fe2000bfe0100 */
[C---:B--2---:R-:W-:Y:S02]  /*0cc0*/  IMAD R16, R14.reuse, UR5, RZ ;  /* 0x000000050e107c24 */ /* 0x044fe4000f8e02ff */
[----:B------:R-:W-:-:S04]  /*0cd0*/  IMAD.WIDE.U32 R12, R14, UR4, R12 ;  /* 0x000000040e0c7c25 */ /* 0x000fc8000f8e000c */
[----:B------:R-:W-:-:S04]  /*0ce0*/  IMAD R15, R15, UR4, R16 ;  /* 0x000000040f0f7c24 */ /* 0x000fc8000f8e0210 */
[----:B------:R-:W-:-:S07]  /*0cf0*/  IMAD.IADD R20, R13, 0x1, R15 ;  /* 0x000000010d147824 */ /* 0x000fce00078e020f */
.L_x_23:
[----:B------:R-:W-:Y:S01]  /*0d00*/  ISETP.GE.AND P3, PT, R4, R5, PT ;  /* 0x000000050400720c */ /* 0x000fe20003f66270 */
[----:B------:R-:W-:-:S12]  /*0d10*/  BSSY.RECONVERGENT B0, `(.L_x_14) ;  /* 0x0000078000007945 */ /* 0x000fd80003800200 */
[----:B------:R-:W-:Y:S05]  /*0d20*/  @P3 BRA `(.L_x_15) ;  /* 0x0000000400d83947 */ /* 0x000fea0003800000 */
[----:B------:R-:W2:Y:S01]  /*0d30*/  LDCU.64 UR8, c[0x0][0x398] ;  /* 0x00007300ff0877ac */ /* 0x000ea20008000a00 */
[----:B------:R-:W-:Y:S01]  /*0d40*/  SHF.R.S32.HI R15, RZ, 0x1f, R19 ;  /* 0x0000001fff0f7819 */ /* 0x000fe20000011413 */
[----:B------:R-:W-:Y:S01]  /*0d50*/  BSSY.RECONVERGENT B3, `(.L_x_16) ;  /* 0x0000030000037945 */ /* 0x000fe20003800200 */
[----:B------:R-:W-:Y:S01]  /*0d60*/  MOV R14, R19 ;  /* 0x00000013000e7202 */ /* 0x000fe20000000f00 */
[----:B------:R-:W-:Y:S01]  /*0d70*/  IMAD.MOV.U32 R21, RZ, RZ, R6 ;  /* 0x000000ffff157224 */ /* 0x000fe200078e0006 */
[----:B------:R-:W-:Y:S01]  /*0d80*/  ISETP.NE.AND P3, PT, R7, RZ, PT ;  /* 0x000000ff0700720c */ /* 0x000fe20003f65270 */
[----:B--2---:R-:W-:Y:S02]  /*0d90*/  IMAD R17, R20, UR8, RZ ;  /* 0x0000000814117c24 */ /* 0x004fe4000f8e02ff */
[----:B------:R-:W-:-:S04]  /*0da0*/  IMAD.WIDE.U32 R14, R12, UR8, R14 ;  /* 0x000000080c0e7c25 */ /* 0x000fc8000f8e000e */
[----:B------:R-:W-:-:S04]  /*0db0*/  IMAD R17, R12, UR9, R17 ;  /* 0x000000090c117c24 */ /* 0x000fc8000f8e0211 */
[----:B------:R-:W-:Y:S01]  /*0dc0*/  IMAD.IADD R18, R15, 0x1, R17 ;  /* 0x000000010f127824 */ /* 0x000fe200078e0211 */
[----:B------:R-:W-:Y:S06]  /*0dd0*/  @P0 BRA `(.L_x_17) ;  /* 0x00000000009c0947 */ /* 0x000fec0003800000 */
[----:B------:R-:W-:Y:S01]  /*0de0*/  IADD3 R16, PT, PT, -R6, R5, RZ ;  /* 0x0000000506107210 */ /* 0x000fe20007ffe1ff */
[----:B------:R-:W-:-:S03]  /*0df0*/  IMAD.MOV.U32 R21, RZ, RZ, R6 ;  /* 0x000000ffff157224 */ /* 0x000fc600078e0006 */
[----:B------:R-:W-:-:S05]  /*0e00*/  LOP3.LUT R16, R16, 0xfffffff0, RZ, 0xc0, !PT ;  /* 0xfffffff010107812 */ /* 0x000fca00078ec0ff */
[----:B------:R-:W-:-:S07]  /*0e10*/  IMAD.MOV R23, RZ, RZ, -R16 ;  /* 0x000000ffff177224 */ /* 0x000fce00078e0a10 */
.L_x_18:
[----:B------:R-:W-:Y:S01]  /*0e20*/  SHF.R.S32.HI R17, RZ, 0x1f, R21 ;  /* 0x0000001fff117819 */ /* 0x000fe20000011415 */
[----:B0-----:R-:W-:Y:S01]  /*0e30*/  IMAD R25, R18, UR10, RZ ;  /* 0x0000000a12197c24 */ /* 0x001fe2000f8e02ff */
[----:B------:R-:W-:-:S03]  /*0e40*/  MOV R16, R21 ;  /* 0x0000001500107202 */ /* 0x000fc60000000f00 */
[C---:B------:R-:W-:Y:S02]  /*0e50*/  IMAD R25, R14.reuse, UR11, R25 ;  /* 0x0000000b0e197c24 */ /* 0x040fe4000f8e0219 */
[----:B------:R-:W-:-:S03]  /*0e60*/  IMAD.WIDE.U32 R16, R14, UR10, R16 ;  /* 0x0000000a0e107c25 */ /* 0x000fc6000f8e0010 */
[----:B-1----:R-:W-:-:S04]  /*0e70*/  IADD3 R16, P4, PT, R16, UR6, RZ ;  /* 0x0000000610107c10 */ /* 0x002fc8000ff9e0ff */
[----:B------:R-:W-:-:S05]  /*0e80*/  IADD3.X R17, PT, PT, R17, UR7, R25, P4, !PT ;  /* 0x0000000711117c10 */ /* 0x000fca000a7fe419 */
[----:B------:R-:W2:Y:S04]  /*0e90*/  LDG.E.U8 R25, desc[UR12][R16.64] ;  /* 0x0000000c10197981 */ /* 0x000ea8000c1e1100 */
[----:B------:R-:W2:Y:S04]  /*0ea0*/  LDG.E.U8 R24, desc[UR12][R16.64+0x1] ;  /* 0x0000010c10187981 */ /* 0x000ea8000c1e1100 */
[----:B------:R-:W3:Y:S04]  /*0eb0*/  LDG.E.U8 R26, desc[UR12][R16.64+0x2] ;  /* 0x0000020c101a7981 */ /* 0x000ee8000c1e1100 */
[----:B------:R-:W3:Y:S01]  /*0ec0*/  LDG.E.U8 R27, desc[UR12][R16.64+0x3] ;  /* 0x0000030c101b7981 */ /* 0x000ee2000c1e1100 */
[----:B--2---:R-:W-:-:S03]  /*0ed0*/  IADD3 R24, PT, PT, R24, R22, R25 ;  /* 0x0000001618187210 */ /* 0x004fc60007ffe019 */
[----:B------:R-:W2:Y:S04]  /*0ee0*/  LDG.E.U8 R22, desc[UR12][R16.64+0x4] ;  /* 0x0000040c10167981 */ /* 0x000ea8000c1e1100 */
[----:B------:R-:W2:Y:S01]  /*0ef0*/  LDG.E.U8 R25, desc[UR12][R16.64+0x5] ;  /* 0x0000050c10197981 */ /* 0x000ea2000c1e1100 */
[----:B---3--:R-:W-:-:S03]  /*0f00*/  IADD3 R26, PT, PT, R27, R24, R26 ;  /* 0x000000181b1a7210 */ /* 0x008fc60007ffe01a */
[----:B------:R-:W3:Y:S04]  /*0f10*/  LDG.E.U8 R24, desc[UR12][R16.64+0x6] ;  /* 0x0000060c10187981 */ /* 0x000ee8000c1e1100 */
[----:B------:R-:W3:Y:S01]  /*0f20*/  LDG.E.U8 R27, desc[UR12][R16.64+0x7] ;  /* 0x0000070c101b7981 */ /* 0x000ee2000c1e1100 */
[----:B--2---:R-:W-:-:S03]  /*0f30*/  IADD3 R22, PT, PT, R25, R26, R22 ;  /* 0x0000001a19167210 */ /* 0x004fc60007ffe016 */
[----:B------:R-:W2:Y:S01]  /*0f40*/  LDG.E.U8 R25, desc[UR12][R16.64+0x9] ;  /* 0x0000090c10197981 */ /* 0x000ea2000c1e1100 */
[----:B---3--:R-:W-:-:S03]  /*0f50*/  IADD3 R26, PT, PT, R27, R22, R24 ;  /* 0x000000161b1a7210 */ /* 0x008fc60007ffe018 */
[----:B------:R-:W2:Y:S04]  /*0f60*/  LDG.E.U8 R22, desc[UR12][R16.64+0x8] ;  /* 0x0000080c10167981 */ /* 0x000ea8000c1e1100 */
[----:B------:R-:W3:Y:S04]  /*0f70*/  LDG.E.U8 R24, desc[UR12][R16.64+0xa] ;  /* 0x00000a0c10187981 */ /* 0x000ee8000c1e1100 */
[----:B------:R-:W3:Y:S01]  /*0f80*/  LDG.E.U8 R27, desc[UR12][R16.64+0xb] ;  /* 0x00000b0c101b7981 */ /* 0x000ee2000c1e1100 */
[----:B------:R-:W-:Y:S01]  /*0f90*/  VIADD R23, R23, 0x10 ;  /* 0x0000001017177836 */ /* 0x000fe20000000000 */
[----:B--2---:R-:W-:-:S02]  /*0fa0*/  IADD3 R22, PT, PT, R25, R26, R22 ;  /* 0x0000001a19167210 */ /* 0x004fc40007ffe016 */
[----:B------:R-:W2:Y:S02]  /*0fb0*/  LDG.E.U8 R25, desc[UR12][R16.64+0xd] ;  /* 0x00000d0c10197981 */ /* 0x000ea4000c1e1100 */
[----:B---3--:R-:W-:Y:S02]  /*0fc0*/  IADD3 R26, PT, PT, R27, R22, R24 ;  /* 0x000000161b1a7210 */ /* 0x008fe40007ffe018 */
[----:B------:R-:W2:Y:S04]  /*0fd0*/  LDG.E.U8 R22, desc[UR12][R16.64+0xc] ;  /* 0x00000c0c10167981 */ /* 0x000ea8000c1e1100 */
[----:B------:R-:W3:Y:S04]  /*0fe0*/  LDG.E.U8 R24, desc[UR12][R16.64+0xe] ;  /* 0x00000e0c10187981 */ /* 0x000ee8000c1e1100 */
[----:B------:R-:W3:Y:S01]  /*0ff0*/  LDG.E.U8 R27, desc[UR12][R16.64+0xf] ;  /* 0x00000f0c101b7981 */ /* 0x000ee2000c1e1100 */
[----:B------:R-:W-:Y:S01]  /*1000*/  ISETP.NE.AND P4, PT, R23, RZ, PT ;  /* 0x000000ff1700720c */ /* 0x000fe20003f85270 */
[----:B------:R-:W-:Y:S01]  /*1010*/  VIADD R21, R21, 0x10 ;  /* 0x0000001015157836 */ /* 0x000fe20000000000 */
[----:B--2---:R-:W-:-:S04]  /*1020*/  IADD3 R22, PT, PT, R25, R26, R22 ;  /* 0x0000001a19167210 */ /* 0x004fc80007ffe016 */
[----:B---3--:R-:W-:-:S07]  /*1030*/  IADD3 R22, PT, PT, R27, R22, R24 ;  /* 0x000000161b167210 */ /* 0x008fce0007ffe018 */
[----:B------:R-:W-:Y:S05]  /*1040*/  @P4 BRA `(.L_x_18) ;  /* 0xfffffffc00744947 */ /* 0x000fea000383ffff */
.L_x_17:
[----:B01----:R-:W-:Y:S05]  /*1050*/  BSYNC.RECONVERGENT B3 ;  /* 0x0000000000037941 */ /* 0x003fea0003800200 */
.L_x_16:
[----:B------:R-:W-:Y:S05]  /*1060*/  @!P3 BRA `(.L_x_15) ;  /* 0x000000040008b947 */ /* 0x000fea0003800000 */
[----:B------:R-:W-:Y:S01]  /*1070*/  BSSY.RECONVERGENT B3, `(.L_x_19) ;  /* 0x0000019000037945 */ /* 0x000fe20003800200 */
[----:B------:R-:W-:-:S03]  /*1080*/  ISETP.NE.AND P3, PT, R8, RZ, PT ;  /* 0x000000ff0800720c */ /* 0x000fc60003f65270 */
[----:B------:R-:W-:Y:S10]  /*1090*/  @!P1 BRA `(.L_x_20) ;  /* 0x0000000000589947 */ /* 0x000ff40003800000 */
[----:B------:R-:W0:Y:S01]  /*10a0*/  LDCU.64 UR8, c[0x0][0x3a0] ;  /* 0x00007400ff0877ac */ /* 0x000e220008000a00 */
[----:B------:R-:W-:Y:S02]  /*10b0*/  SHF.R.S32.HI R17, RZ, 0x1f, R21 ;  /* 0x0000001fff117819 */ /* 0x000fe40000011415 */
[----:B------:R-:W-:Y:S01]  /*10c0*/  MOV R16, R21 ;  /* 0x0000001500107202 */ /* 0x000fe20000000f00 */
[----:B------:R-:W1:Y:S01]  /*10d0*/  LDCU.64 UR14, c[0x0][0x380] ;  /* 0x00007000ff0e77ac */ /* 0x000e620008000a00 */
[----:B0-----:R-:W-:-:S03]  /*10e0*/  IMAD R23, R18, UR8, RZ ;  /* 0x0000000812177c24 */ /* 0x001fc6000f8e02ff */
[----:B------:R-:W-:-:S04]  /*10f0*/  IMAD.WIDE.U32 R16, R14, UR8, R16 ;  /* 0x000000080e107c25 */ /* 0x000fc8000f8e0010 */
[----:B------:R-:W-:Y:S01]  /*1100*/  IMAD R23, R14, UR9, R23 ;  /* 0x000000090e177c24 */ /* 0x000fe2000f8e0217 */
        /* <DEDUP_REMOVED lines=8> */
[----:B------:R-:W4:Y:S01]  /*1190*/  LDG.E.U8 R24, desc[UR12][R16.64+0x6] ;  /* 0x0000060c10187981 */ /* 0x000f22000c1e1100 */
[----:B---3--:R-:W-:-:S03]  /*11a0*/  IADD3 R26, PT, PT, R26, R23, R25 ;  /* 0x000000171a1a7210 */ /* 0x008fc60007ffe019 */
[----:B------:R-:W2:Y:S04]  /*11b0*/  LDG.E.U8 R23, desc[UR12][R16.64+0x5] ;  /* 0x0000050c10177981 */ /* 0x000ea8000c1e1100 */
[----:B------:R-:W4:Y:S01]  /*11c0*/  LDG.E.U8 R25, desc[UR12][R16.64+0x7] ;  /* 0x0000070c10197981 */ /* 0x000f22000c1e1100 */
[----:B------:R-:W-:Y:S01]  /*11d0*/  VIADD R21, R21, 0x8 ;  /* 0x0000000815157836 */ /* 0x000fe20000000000 */
[----:B--2---:R-:W-:-:S04]  /*11e0*/  IADD3 R22, PT, PT, R23, R26, R22 ;  /* 0x0000001a17167210 */ /* 0x004fc80007ffe016 */
[----:B----4-:R-:W-:-:S07]  /*11f0*/  IADD3 R22, PT, PT, R25, R22, R24 ;  /* 0x0000001619167210 */ /* 0x010fce0007ffe018 */
.L_x_20:
[----:B------:R-:W-:Y:S05]  /*1200*/  BSYNC.RECONVERGENT B3 ;  /* 0x0000000000037941 */ /* 0x000fea0003800200 */
.L_x_19:
[----:B------:R-:W-:Y:S05]  /*1210*/  @!P3 BRA `(.L_x_15) ;  /* 0x00000000009cb947 */ /* 0x000fea0003800000 */
[----:B------:R-:W-:Y:S01]  /*1220*/  BSSY.RECONVERGENT B3, `(.L_x_21) ;  /* 0x0000013000037945 */ /* 0x000fe20003800200 */
[----:B------:R-:W-:-:S03]  /*1230*/  ISETP.NE.AND P3, PT, R11, RZ, PT ;  /* 0x000000ff0b00720c */ /* 0x000fc60003f65270 */
[----:B------:R-:W-:Y:S10]  /*1240*/  @!P2 BRA `(.L_x_22) ;  /* 0x000000000040a947 */ /* 0x000ff40003800000 */
[----:B------:R-:W0:Y:S01]  /*1250*/  LDCU.64 UR8, c[0x0][0x3a0] ;  /* 0x00007400ff0877ac */ /* 0x000e220008000a00 */
[--C-:B------:R-:W-:Y:S01]  /*1260*/  SHF.R.S32.HI R17, RZ, 0x1f, R21.reuse ;  /* 0x0000001fff117819 */ /* 0x100fe20000011415 */
[----:B------:R-:W-:Y:S01]  /*1270*/  IMAD.MOV.U32 R16, RZ, RZ, R21 ;  /* 0x000000ffff107224 */ /* 0x000fe200078e0015 */
[----:B------:R-:W1:Y:S01]  /*1280*/  LDCU.64 UR14, c[0x0][0x380] ;  /* 0x00007000ff0e77ac */ /* 0x000e620008000a00 */
[----:B0-----:R-:W-:Y:S02]  /*1290*/  IMAD R23, R18, UR8, RZ ;  /* 0x0000000812177c24 */ /* 0x001fe4000f8e02ff */
        /* <DEDUP_REMOVED lines=8> */
[----:B------:R-:W-:-:S02]  /*1320*/  IADD3 R21, PT, PT, R21, 0x4, RZ ;  /* 0x0000000415157810 */ /* 0x000fc40007ffe0ff */
[----:B--2---:R-:W-:-:S04]  /*1330*/  IADD3 R22, PT, PT, R24, R22, R23 ;  /* 0x0000001618167210 */ /* 0x004fc80007ffe017 */
[----:B---3--:R-:W-:-:S07]  /*1340*/  IADD3 R22, PT, PT, R26, R22, R25 ;  /* 0x000000161a167210 */ /* 0x008fce0007ffe019 */
.L_x_22:
[----:B------:R-:W-:Y:S05]  /*1350*/  BSYNC.RECONVERGENT B3 ;  /* 0x0000000000037941 */ /* 0x000fea0003800200 */
.L_x_21:
[----:B------:R-:W-:Y:S05]  /*1360*/  @!P3 BRA `(.L_x_15) ;  /* 0x000000000048b947 */ /* 0x000fea0003800000 */
        /* <DEDUP_REMOVED lines=9> */
[----:B------:R-:W2:Y:S01]  /*1400*/  LDG.E.U8 R17, desc[UR12][R14.64] ;  /* 0x0000000c0e117981 */ /* 0x000ea2000c1e1100 */
[----:B------:R-:W-:Y:S01]  /*1410*/  ISETP.NE.AND P3, PT, R11, 0x1, PT ;  /* 0x000000010b00780c */ /* 0x000fe20003f65270 */
[----:B--2---:R-:W-:-:S12]  /*1420*/  IMAD.IADD R22, R17, 0x1, R22 ;  /* 0x0000000111167824 */ /* 0x004fd800078e0216 */
[----:B------:R-:W-:Y:S05]  /*1430*/  @!P3 BRA `(.L_x_15) ;  /* 0x000000000014b947 */ /* 0x000fea0003800000 */
[----:B------:R-:W-:Y:S01]  /*1440*/  ISETP.NE.AND P3, PT, R11, 0x2, PT ;  /* 0x000000020b00780c */ /* 0x000fe20003f65270 */
[----:B------:R-:W2:-:S12]  /*1450*/  LDG.E.U8 R17, desc[UR12][R14.64+0x1] ;  /* 0x0000010c0e117981 */ /* 0x000e98000c1e1100 */
[----:B------:R-:W3:Y:S01]  /*1460*/  @P3 LDG.E.U8 R21, desc[UR12][R14.64+0x2] ;  /* 0x0000020c0e153981 */ /* 0x000ee2000c1e1100 */
[----:B--2---:R-:W-:-:S05]  /*1470*/  IADD3 R22, PT, PT, R17, R22, RZ ;  /* 0x0000001611167210 */ /* 0x004fca0007ffe0ff */
[----:B---3--:R-:W-:-:S07]  /*1480*/  @P3 IMAD.IADD R22, R21, 0x1, R22 ;  /* 0x0000000115163824 */ /* 0x008fce00078e0216 */
.L_x_15:
[----:B01----:R-:W-:Y:S05]  /*1490*/  BSYNC.RECONVERGENT B0 ;  /* 0x0000000000007941 */ /* 0x003fea0003800200 */
.L_x_14:
[----:B------:R-:W-:-:S05]  /*14a0*/  VIADD R19, R19, 0x1 ;  /* 0x0000000113137836 */ /* 0x000fca0000000000 */
[----:B------:R-:W-:-:S13]  /*14b0*/  ISETP.NE.AND P3, PT, R19, R10, PT ;  /* 0x0000000a1300720c */ /* 0x000fda0003f65270 */
[----:B------:R-:W-:Y:S05]  /*14c0*/  @P3 BRA `(.L_x_23) ;  /* 0xfffffff8000c3947 */ /* 0x000fea000383ffff */
[----:B------:R-:W-:Y:S05]  /*14d0*/  BSYNC.RECONVERGENT B1 ;  /* 0x0000000000017941 */ /* 0x000fea0003800200 */
.L_x_13:
[----:B01----:R-:W-:Y:S05]  /*14e0*/  BSYNC.RECONVERGENT B2 ;  /* 0x0000000000027941 */ /* 0x003fea0003800200 */
.L_x_12:
[----:B------:R-:W0:Y:S01]  /*14f0*/  LDCU.64 UR6, c[0x0][0x3b8] ;  /* 0x00007700ff0677ac */ /* 0x000e220008000a00 */
[----:B------:R-:W1:Y:S01]  /*1500*/  LDC.64 R12, c[0x0][0x390] ;  /* 0x0000e400ff0c7b82 */ /* 0x000e620000000a00 */
[----:B------:R-:W2:Y:S01]  /*1510*/  LDCU.64 UR8, c[0x0][0x3a8] ;  /* 0x00007500ff0877ac */ /* 0x000ea20008000a00 */
[----:B------:R-:W2:Y:S01]  /*1520*/  LDCU.64 UR10, c[0x0][0x3b0] ;  /* 0x00007600ff0a77ac */ /* 0x000ea20008000a00 */
[----:B------:R-:W3:Y:S01]  /*1530*/  LDCU.64 UR14, c[0x0][0x388] ;  /* 0x00007100ff0e77ac */ /* 0x000ee20008000a00 */
[----:B------:R-:W-:Y:S01]  /*1540*/  UIADD3 UR4, UP0, UPT, UR4, 0x1, URZ ;  /* 0x0000000104047890 */ /* 0x000fe2000ff1e0ff */
[----:B0-----:R-:W-:-:S03]  /*1550*/  IADD3 R14, P3, PT, R2, UR6, RZ ;  /* 0x00000006020e7c10 */ /* 0x001fc6000ff7e0ff */
[----:B------:R-:W-:Y:S01]  /*1560*/  UIADD3.X UR5, UPT, UPT, URZ, UR5, URZ, UP0, !UPT ;  /* 0x00000005ff057290 */ /* 0x000fe200087fe4ff */
[----:B------:R-:W-:Y:S01]  /*1570*/  IADD3.X R15, PT, PT, R3, UR7, RZ, P3, !PT ;  /* 0x00000007030f7c10 */ /* 0x000fe20009ffe4ff */
[----:B--2---:R-:W-:-:S04]  /*1580*/  UIMAD UR11, UR11, UR8, URZ ;  /* 0x000000080b0b72a4 */ /* 0x004fc8000f8e02ff */
[----:B------:R0:W-:Y:S01]  /*1590*/  STG.E.U8 desc[UR12][R14.64], R22 ;  /* 0x000000160e007986 */ /* 0x0001e2000c10110c */
[----:B------:R-:W-:Y:S02]  /*15a0*/  UIMAD.WIDE.U32 UR6, UR10, UR8, URZ ;  /* 0x000000080a0672a5 */ /* 0x000fe4000f8e00ff */
[----:B------:R-:W-:Y:S02]  /*15b0*/  UIMAD UR9, UR9, UR10, UR11 ;  /* 0x0000000a090972a4 */ /* 0x000fe4000f8e020b */
[----:B---3--:R-:W-:Y:S02]  /*15c0*/  UISETP.GE.U32.AND UP0, UPT, UR4, UR14, UPT ;  /* 0x0000000e0400728c */ /* 0x008fe4000bf06070 */
[----:B------:R-:W-:Y:S01]  /*15d0*/  UIADD3 UR9, UPT, UPT, UR7, UR9, URZ ;  /* 0x0000000907097290 */ /* 0x000fe2000fffe0ff */
[----:B-1----:R-:W-:Y:S01]  /*15e0*/  IMAD.WIDE.U32 R2, R12, UR6, R2 ;  /* 0x000000060c027c25 */ /* 0x002fe2000f8e0002 */
[----:B------:R-:W-:-:S04]  /*15f0*/  UISETP.GE.U32.AND.EX UP0, UPT, UR5, UR15, UPT, UP0 ;  /* 0x0000000f0500728c */ /* 0x000fc8000bf06100 */
[----:B------:R-:W-:-:S04]  /*1600*/  IMAD R16, R12, UR9, RZ ;  /* 0x000000090c107c24 */ /* 0x000fc8000f8e02ff */
[----:B------:R-:W-:-:S05]  /*1610*/  IMAD R13, R13, UR6, R16 ;  /* 0x000000060d0d7c24 */ /* 0x000fca000f8e0210 */
[----:B------:R-:W-:Y:S01]  /*1620*/  IADD3 R3, PT, PT, R3, R13, RZ ;  /* 0x0000000d03037210 */ /* 0x000fe20007ffe0ff */
[----:B0-----:R-:W-:Y:S06]  /*1630*/  BRA.U !UP0, `(.L_x_24) ;  /* 0xfffffff5086c7547 */ /* 0x001fec000b83ffff */
[----:B------:R-:W-:Y:S05]  /*1640*/  EXIT ;  /* 0x000000000000794d */ /* 0x000fea0003800000 */
        .weak           $__internal_0_$__cuda_sm20_div_s64
        .type           $__internal_0_$__cuda_sm20_div_s64,@function
        .size           $__internal_0_$__cuda_sm20_div_s64,($__internal_1_$__cuda_sm20_div_u64 - $__internal_0_$__cuda_sm20_div_s64)
$__internal_0_$__cuda_sm20_div_s64:
[----:B------:R-:W-:Y:S01]  /*1650*/  UIADD3 UR6, UP1, UPT, URZ, -UR4, URZ ;  /* 0x80000004ff067290 */ /* 0x000fe2000ff3e0ff */
[----:B------:R-:W-:Y:S01]  /*1660*/  ISETP.GE.AND P3, PT, R3, RZ, PT ;  /* 0x000000ff0300720c */ /* 0x000fe20003f66270 */
[----:B------:R-:W-:Y:S02]  /*1670*/  UISETP.GE.AND UP0, UPT, UR8, URZ, UPT ;  /* 0x000000ff0800728c */ /* 0x000fe4000bf06270 */
[----:B------:R-:W-:Y:S02]  /*1680*/  UIADD3.X UR7, UPT, UPT, URZ, ~UR8, URZ, UP1, !UPT ;  /* 0x80000008ff077290 */ /* 0x000fe40008ffe4ff */
[----:B------:R-:W-:Y:S02]  /*1690*/  USEL UR6, UR6, UR4, !UP0 ;  /* 0x0000000406067287 */ /* 0x000fe4000c000000 */
[----:B------:R-:W-:-:S09]  /*16a0*/  USEL UR7, UR7, UR8, !UP0 ;  /* 0x0000000807077287 */ /* 0x000fd2000c000000 */
[----:B------:R-:W0:Y:S02]  /*16b0*/  I2F.U64.RP R8, UR6 ;  /* 0x0000000600087d12 */ /* 0x000e240008309000 */
[----:B0-----:R-:W0:Y:S02]  /*16c0*/  MUFU.RCP R8, R8 ;  /* 0x0000000800087308 */ /* 0x001e240000001000 */
[----:B0-----:R-:W-:-:S15]  /*16d0*/  VIADD R4, R8, 0x1ffffffe ;  /* 0x1ffffffe08047836 */ /* 0x001fde0000000000 */
[----:B------:R-:W-:-:S15]  /*16e0*/  NOP ;  /* 0x0000000000007918 */ /* 0x000fde0000000000 */
[----:B------:R-:W-:-:S15]  /*16f0*/  NOP ;  /* 0x0000000000007918 */ /* 0x000fde0000000000 */
[----:B------:R-:W-:-:S15]  /*1700*/  NOP ;  /* 0x0000000000007918 */ /* 0x000fde0000000000 */
[----:B------:R-:W0:Y:S02]  /*1710*/  F2I.U64.TRUNC R4, R4 ;  /* 0x0000000400047311 */ /* 0x000e24000020d800 */
[----:B0-----:R-:W-:-:S04]  /*1720*/  IMAD.WIDE.U32 R6, R4, UR6, RZ ;  /* 0x0000000604067c25 */ /* 0x001fc8000f8e00ff */
[----:B------:R-:W-:Y:S01]  /*1730*/  IMAD R7, R4, UR7, R7 ;  /* 0x0000000704077c24 */ /* 0x000fe2000f8e0207 */
[----:B------:R-:W-:-:S03]  /*1740*/  IADD3 R9, P0, PT, RZ, -R6, RZ ;  /* 0x80000006ff097210 */ /* 0x000fc60007f1e0ff */
[----:B------:R-:W-:Y:S02]  /*1750*/  IMAD R7, R5, UR6, R7 ;  /* 0x0000000605077c24 */ /* 0x000fe4000f8e0207 */
[----:B------:R-:W-:-:S04]  /*1760*/  IMAD.HI.U32 R6, R4, R9, RZ ;  /* 0x0000000904067227 */ /* 0x000fc800078e00ff */
[----:B------:R-:W-:Y:S01]  /*1770*/  IMAD.X R11, RZ, RZ, ~R7, P0 ;  /* 0x000000ffff0b7224 */ /* 0x000fe200000e0e07 */
[----:B------:R-:W-:-:S03]  /*1780*/  MOV R7, R4 ;  /* 0x0000000400077202 */ /* 0x000fc60000000f00 */
[-C--:B------:R-:W-:Y:S02]  /*1790*/  IMAD R13, R5, R11.reuse, RZ ;  /* 0x0000000b050d7224 */ /* 0x080fe400078e02ff */
[----:B------:R-:W-:-:S04]  /*17a0*/  IMAD.WIDE.U32 R6, P0, R4, R11, R6 ;  /* 0x0000000b04067225 */ /* 0x000fc80007800006 */
[----:B------:R-:W-:-:S04]  /*17b0*/  IMAD.HI.U32 R11, R5, R11, RZ ;  /* 0x0000000b050b7227 */ /* 0x000fc800078e00ff */
[----:B------:R-:W-:-:S05]  /*17c0*/  IMAD.HI.U32 R6, P1, R5, R9, R6 ;  /* 0x0000000905067227 */ /* 0x000fca0007820006 */
[----:B------:R-:W-:Y:S01]  /*17d0*/  IADD3 R7, P2, PT, R13, R6, RZ ;  /* 0x000000060d077210 */ /* 0x000fe20007f5e0ff */
[----:B------:R-:W-:-:S04]  /*17e0*/  IMAD.X R6, R11, 0x1, R5, P0 ;  /* 0x000000010b067824 */ /* 0x000fc800000e0605 */
[----:B------:R-:W-:Y:S01]  /*17f0*/  IMAD.WIDE.U32 R4, R7, UR6, RZ ;  /* 0x0000000607047c25 */ /* 0x000fe2000f8e00ff */
[----:B------:R-:W-:-:S03]  /*1800*/  IADD3.X R9, PT, PT, RZ, RZ, R6, P2, P1 ;  /* 0x000000ffff097210 */ /* 0x000fc600017e2406 */
[----:B------:R-:W-:Y:S01]  /*1810*/  IMAD R6, R7, UR7, R5 ;  /* 0x0000000707067c24 */ /* 0x000fe2000f8e0205 */
[----:B------:R-:W-:Y:S02]  /*1820*/  IADD3 R11, P0, PT, RZ, -R4, RZ ;  /* 0x80000004ff0b7210 */ /* 0x000fe40007f1e0ff */
[-C--:B------:R-:W-:Y:S01]  /*1830*/  IADD3 R5, P4, PT, RZ, -R2.reuse, RZ ;  /* 0x80000002ff057210 */ /* 0x080fe20007f9e0ff */
[----:B------:R-:W-:Y:S02]  /*1840*/  IMAD R4, R9, UR6, R6 ;  /* 0x0000000609047c24 */ /* 0x000fe4000f8e0206 */
[----:B------:R-:W-:Y:S01]  /*1850*/  IMAD.HI.U32 R6, R7, R11, RZ ;  /* 0x0000000b07067227 */ /* 0x000fe200078e00ff */
[----:B------:R-:W-:Y:S02]  /*1860*/  SEL R8, R5, R2, !P3 ;  /* 0x0000000205087207 */ /* 0x000fe40005800000 */
[----:B------:R-:W-:Y:S01]  /*1870*/  IADD3.X R10, PT, PT, RZ, ~R3, RZ, P4, !PT ;  /* 0x80000003ff0a7210 */ /* 0x000fe200027fe4ff */
[----:B------:R-:W-:-:S02]  /*1880*/  IMAD.X R4, RZ, RZ, ~R4, P0 ;  /* 0x000000ffff047224 */ /* 0x000fc400000e0e04 */
[----:B------:R-:W-:Y:S01]  /*1890*/  IMAD.MOV.U32 R5, RZ, RZ, RZ ;  /* 0x000000ffff057224 */ /* 0x000fe200078e00ff */
[----:B------:R-:W-:Y:S01]  /*18a0*/  SEL R10, R10, R3, !P3 ;  /* 0x000000030a0a7207 */ /* 0x000fe20005800000 */
[----:B------:R-:W-:-:S04]  /*18b0*/  IMAD.WIDE.U32 R6, P0, R7, R4, R6 ;  /* 0x0000000407067225 */ /* 0x000fc80007800006 */
[----:B------:R-:W-:-:S04]  /*18c0*/  IMAD.HI.U32 R7, P1, R9, R11, R6 ;  /* 0x0000000b09077227 */ /* 0x000fc80007820006 */
[CC--:B------:R-:W-:Y:S02]  /*18d0*/  IMAD R6, R9.reuse, R4.reuse, RZ ;  /* 0x0000000409067224 */ /* 0x0c0fe400078e02ff */
[----:B------:R-:W-:-:S03]  /*18e0*/  IMAD.HI.U32 R4, R9, R4, RZ ;  /* 0x0000000409047227 */ /* 0x000fc600078e00ff */
[----:B------:R-:W-:Y:S01]  /*18f0*/  IADD3 R7, P2, PT, R6, R7, RZ ;  /* 0x0000000706077210 */ /* 0x000fe20007f5e0ff */
[----:B------:R-:W-:-:S04]  /*1900*/  IMAD.X R9, R4, 0x1, R9, P0 ;  /* 0x0000000104097824 */ /* 0x000fc800000e0609 */
[----:B------:R-:W-:Y:S01]  /*1910*/  IMAD.HI.U32 R4, R7, R8, RZ ;  /* 0x0000000807047227 */ /* 0x000fe200078e00ff */
[----:B------:R-:W-:-:S03]  /*1920*/  IADD3.X R9, PT, PT, RZ, RZ, R9, P2, P1 ;  /* 0x000000ffff097210 */ /* 0x000fc600017e2409 */
[----:B------:R-:W-:-:S04]  /*1930*/  IMAD.WIDE.U32 R4, R7, R10, R4 ;  /* 0x0000000a07047225 */ /* 0x000fc800078e0004 */
[C---:B------:R-:W-:Y:S02]  /*1940*/  IMAD R7, R9.reuse, R10, RZ ;  /* 0x0000000a09077224 */ /* 0x040fe400078e02ff */
[----:B------:R-:W-:-:S04]  /*1950*/  IMAD.HI.U32 R4, P0, R9, R8, R4 ;  /* 0x0000000809047227 */ /* 0x000fc80007800004 */
[----:B------:R-:W-:Y:S01]  /*1960*/  IMAD.HI.U32 R6, R9, R10, RZ ;  /* 0x0000000a09067227 */ /* 0x000fe200078e00ff */
[----:B------:R-:W-:-:S04]  /*1970*/  IADD3 R7, P1, PT, R7, R4, RZ ;  /* 0x0000000407077210 */ /* 0x000fc80007f3e0ff */
[----:B------:R-:W-:Y:S01]  /*1980*/  IADD3.X R6, PT, PT, R6, RZ, RZ, P0, !PT ;  /* 0x000000ff06067210 */ /* 0x000fe200007fe4ff */
[----:B------:R-:W-:-:S04]  /*1990*/  IMAD.WIDE.U32 R4, R7, UR6, RZ ;  /* 0x0000000607047c25 */ /* 0x000fc8000f8e00ff */
[----:B------:R-:W-:Y:S01]  /*19a0*/  IMAD.X R6, RZ, RZ, R6, P1 ;  /* 0x000000ffff067224 */ /* 0x000fe200008e0606 */
[----:B------:R-:W-:Y:S01]  /*19b0*/  IADD3 R9, P1, PT, -R4, R8, RZ ;  /* 0x0000000804097210 */ /* 0x000fe20007f3e1ff */
[C---:B------:R-:W-:Y:S01]  /*19c0*/  IMAD R5, R7.reuse, UR7, R5 ;  /* 0x0000000707057c24 */ /* 0x040fe2000f8e0205 */
[----:B------:R-:W-:Y:S02]  /*19d0*/  IADD3 R4, P2, PT, R7, 0x1, RZ ;  /* 0x0000000107047810 */ /* 0x000fe40007f5e0ff */
[----:B------:R-:W-:Y:S01]  /*19e0*/  ISETP.GE.U32.AND P0, PT, R9, UR6, PT ;  /* 0x0000000609007c0c */ /* 0x000fe2000bf06070 */
[----:B------:R-:W-:-:S04]  /*19f0*/  IMAD R5, R6, UR6, R5 ;  /* 0x0000000606057c24 */ /* 0x000fc8000f8e0205 */
[----:B------:R-:W-:Y:S01]  /*1a00*/  IMAD.X R5, R10, 0x1, ~R5, P1 ;  /* 0x000000010a057824 */ /* 0x000fe200008e0e05 */
[----:B------:R-:W-:-:S04]  /*1a10*/  IADD3 R8, P1, PT, R9, -UR6, RZ ;  /* 0x8000000609087c10 */ /* 0x000fc8000ff3e0ff */
[C---:B------:R-:W-:Y:S02]  /*1a20*/  ISETP.GE.U32.AND.EX P0, PT, R5.reuse, UR7, PT, P0 ;  /* 0x0000000705007c0c */ /* 0x040fe4000bf06100 */
[----:B------:R-:W-:Y:S02]  /*1a30*/  IADD3.X R10, PT, PT, R5, ~UR7, RZ, P1, !PT ;  /* 0x80000007050a7c10 */ /* 0x000fe40008ffe4ff */
[----:B------:R-:W-:Y:S02]  /*1a40*/  SEL R8, R8, R9, P0 ;  /* 0x0000000908087207 */ /* 0x000fe40000000000 */
[----:B------:R-:W-:Y:S02]  /*1a50*/  IADD3.X R9, PT, PT, RZ, R6, RZ, P2, !PT ;  /* 0x00000006ff097210 */ /* 0x000fe400017fe4ff */
[----:B------:R-:W-:Y:S02]  /*1a60*/  SEL R10, R10, R5, P0 ;  /* 0x000000050a0a7207 */ /* 0x000fe40000000000 */
[----:B------:R-:W-:-:S02]  /*1a70*/  SEL R5, R4, R7, P0 ;  /* 0x0000000704057207 */ /* 0x000fc40000000000 */
[----:B------:R-:W-:Y:S02]  /*1a80*/  ISETP.GE.U32.AND P1, PT, R8, UR6, PT ;  /* 0x0000000608007c0c */ /* 0x000fe4000bf26070 */
[----:B------:R-:W-:Y:S02]  /*1a90*/  SEL R4, R9, R6, P0 ;  /* 0x0000000609047207 */ /* 0x000fe40000000000 */
[----:B------:R-:W-:Y:S02]  /*1aa0*/  IADD3 R6, P2, PT, R5, 0x1, RZ ;  /* 0x0000000105067810 */ /* 0x000fe40007f5e0ff */
[----:B------:R-:W-:Y:S02]  /*1ab0*/  ISETP.GE.U32.AND.EX P0, PT, R10, UR7, PT, P1 ;  /* 0x000000070a007c0c */ /* 0x000fe4000bf06110 */
[----:B------:R-:W-:Y:S01]  /*1ac0*/  LOP3.LUT R8, R3, UR8, RZ, 0x3c, !PT ;  /* 0x0000000803087c12 */ /* 0x000fe2000f8e3cff */
[----:B------:R-:W-:Y:S01]  /*1ad0*/  IMAD.X R7, RZ, RZ, R4, P2 ;  /* 0x000000ffff077224 */ /* 0x000fe200010e0604 */
[----:B------:R-:W-:-:S02]  /*1ae0*/  SEL R6, R6, R5, P0 ;  /* 0x0000000506067207 */ /* 0x000fc40000000000 */
[----:B------:R-:W-:Y:S02]  /*1af0*/  ISETP.GE.AND P1, PT, R8, RZ, PT ;  /* 0x000000ff0800720c */ /* 0x000fe40003f26270 */
[----:B------:R-:W-:Y:S02]  /*1b00*/  SEL R7, R7, R4, P0 ;  /* 0x0000000407077207 */ /* 0x000fe40000000000 */
[-C--:B------:R-:W-:Y:S02]  /*1b10*/  IADD3 R5, P2, PT, RZ, -R6.reuse, RZ ;  /* 0x80000006ff057210 */ /* 0x080fe40007f5e0ff */
[----:B------:R-:W-:Y:S02]  /*1b20*/  ISETP.NE.U32.AND P0, PT, RZ, UR4, PT ;  /* 0x00000004ff007c0c */ /* 0x000fe4000bf05070 */
[----:B------:R-:W-:Y:S01]  /*1b30*/  SEL R6, R5, R6, !P1 ;  /* 0x0000000605067207 */ /* 0x000fe20004800000 */
[----:B------:R-:W-:Y:S01]  /*1b40*/  IMAD.X R4, RZ, RZ, ~R7, P2 ;  /* 0x000000ffff047224 */ /* 0x000fe200010e0e07 */
[----:B------:R-:W-:Y:S01]  /*1b50*/  ISETP.NE.AND.EX P0, PT, RZ, UR8, PT, P0 ;  /* 0x00000008ff007c0c */ /* 0x000fe2000bf05300 */
[----:B------:R-:W-:-:S03]  /*1b60*/  IMAD.MOV.U32 R5, RZ, RZ, 0x0 ;  /* 0x00000000ff057424 */ /* 0x000fc600078e00ff */
[----:B------:R-:W-:Y:S02]  /*1b70*/  SEL R7, R4, R7, !P1 ;  /* 0x0000000704077207 */ /* 0x000fe40004800000 */
[----:B------:R-:W-:Y:S02]  /*1b80*/  MOV R4, R0 ;  /* 0x0000000000047202 */ /* 0x000fe40000000f00 */
[----:B------:R-:W-:Y:S02]  /*1b90*/  SEL R6, R6, 0xffffffff, P0 ;  /* 0xffffffff06067807 */ /* 0x000fe40000000000 */
[----:B------:R-:W-:Y:S01]  /*1ba0*/  SEL R7, R7, 0xffffffff, P0 ;  /* 0xffffffff07077807 */ /* 0x000fe20000000000 */
[----:B------:R-:W-:Y:S06]  /*1bb0*/  RET.REL.NODEC R4 `(_ZN2at6native53_GLOBAL__N__3bfe7fd5_20_UpSampleNearest2d_cu_198c5ce237upsample_nearest2d_backward_out_frameIhlXadL_ZNS0_46nearest_neighbor_exact_bw_compute_source_indexEfiiEEEEvPKT_mmmmmmPS3_ff) ;  /* 0xffffffe404107950 */ /* 0x000fec0003c3ffff */
        .weak           $__internal_1_$__cuda_sm20_div_u64
        .type           $__internal_1_$__cuda_sm20_div_u64,@function
        .size           $__internal_1_$__cuda_sm20_div_u64,($__internal_2_$__cuda_sm20_rem_u64 - $__internal_1_$__cuda_sm20_div_u64)
$__internal_1_$__cuda_sm20_div_u64:
[----:B------:R-:W0:Y:S01]  /*1bc0*/  LDCU.64 UR4, c[0x0][0x3b0] ;  /* 0x00007600ff0477ac */ /* 0x000e220008000a00 */
[----:B------:R-:W1:Y:S01]  /*1bd0*/  LDC.64 R4, c[0x0][0x3b0] ;  /* 0x0000ec00ff047b82 */ /* 0x000e620000000a00 */
[----:B0-----:R-:W0:Y:S02]  /*1be0*/  I2F.U64.RP R7, UR4 ;  /* 0x0000000400077d12 */ /* 0x001e240008309000 */
[----:B0-----:R-:W0:Y:S02]  /*1bf0*/  MUFU.RCP R7, R7 ;  /* 0x0000000700077308 */ /* 0x001e240000001000 */
[----:B0-----:R-:W-:-:S15]  /*1c00*/  VIADD R8, R7, 0x1ffffffe ;  /* 0x1ffffffe07087836 */ /* 0x001fde0000000000 */
[----:B------:R-:W-:-:S15]  /*1c10*/  NOP ;  /* 0x0000000000007918 */ /* 0x000fde0000000000 */
[----:B------:R-:W-:-:S15]  /*1c20*/  NOP ;  /* 0x0000000000007918 */ /* 0x000fde0000000000 */
[----:B------:R-:W-:-:S15]  /*1c30*/  NOP ;  /* 0x0000000000007918 */ /* 0x000fde0000000000 */
[----:B------:R-:W1:Y:S02]  /*1c40*/  F2I.U64.TRUNC R8, R8 ;  /* 0x0000000800087311 */ /* 0x000e64000020d800 */
[----:B-1----:R-:W-:-:S04]  /*1c50*/  IMAD.WIDE.U32 R10, R8, R4, RZ ;  /* 0x00000004080a7225 */ /* 0x002fc800078e00ff */
[----:B------:R-:W-:Y:S01]  /*1c60*/  IMAD R11, R8, R5, R11 ;  /* 0x00000005080b7224 */ /* 0x000fe200078e020b */
[----:B------:R-:W-:-:S03]  /*1c70*/  IADD3 R13, P0, PT, RZ, -R10, RZ ;  /* 0x8000000aff0d7210 */ /* 0x000fc60007f1e0ff */
[----:B------:R-:W-:Y:S02]  /*1c80*/  IMAD R11, R9, R4, R11 ;  /* 0x00000004090b7224 */ /* 0x000fe400078e020b */
[----:B------:R-:W-:-:S03]  /*1c90*/  IMAD.HI.U32 R10, R8, R13, RZ ;  /* 0x0000000d080a7227 */ /* 0x000fc600078e00ff */
[----:B------:R-:W-:Y:S01]  /*1ca0*/  IADD3.X R15, PT, PT, RZ, ~R11, RZ, P0, !PT ;  /* 0x8000000bff0f7210 */ /* 0x000fe200007fe4ff */
[----:B------:R-:W-:-:S04]  /*1cb0*/  IMAD.MOV.U32 R11, RZ, RZ, R8 ;  /* 0x000000ffff0b7224 */ /* 0x000fc800078e0008 */
[----:B------:R-:W-:-:S04]  /*1cc0*/  IMAD.WIDE.U32 R10, P0, R8, R15, R10 ;  /* 0x0000000f080a7225 */ /* 0x000fc8000780000a */
[C---:B------:R-:W-:Y:S02]  /*1cd0*/  IMAD R17, R9.reuse, R15, RZ ;  /* 0x0000000f09117224 */ /* 0x040fe400078e02ff */
[----:B------:R-:W-:-:S04]  /*1ce0*/  IMAD.HI.U32 R10, P1, R9, R13, R10 ;  /* 0x0000000d090a7227 */ /* 0x000fc8000782000a */
[----:B------:R-:W-:Y:S01]  /*1cf0*/  IMAD.HI.U32 R7, R9, R15, RZ ;  /* 0x0000000f09077227 */ /* 0x000fe200078e00ff */
[----:B------:R-:W-:-:S03]  /*1d00*/  IADD3 R11, P2, PT, R17, R10, RZ ;  /* 0x0000000a110b7210 */ /* 0x000fc60007f5e0ff */
[----:B------:R-:W-:Y:S02]  /*1d10*/  IMAD.X R7, R7, 0x1, R9, P0 ;  /* 0x0000000107077824 */ /* 0x000fe400000e0609 */
[----:B------:R-:W-:-:S03]  /*1d20*/  IMAD.WIDE.U32 R8, R11, R4, RZ ;  /* 0x000000040b087225 */ /* 0x000fc600078e00ff */
[----:B------:R-:W-:Y:S01]  /*1d30*/  IADD3.X R7, PT, PT, RZ, RZ, R7, P2, P1 ;  /* 0x000000ffff077210 */ /* 0x000fe200017e2407 */
[----:B------:R-:W-:Y:S01]  /*1d40*/  IMAD R9, R11, R5, R9 ;  /* 0x000000050b097224 */ /* 0x000fe200078e0209 */
[----:B------:R-:W-:-:S03]  /*1d50*/  IADD3 R13, P0, PT, RZ, -R8, RZ ;  /* 0x80000008ff0d7210 */ /* 0x000fc60007f1e0ff */
[----:B------:R-:W-:Y:S02]  /*1d60*/  IMAD R9, R7, R4, R9 ;  /* 0x0000000407097224 */ /* 0x000fe400078e0209 */
[----:B------:R-:W-:-:S03]  /*1d70*/  IMAD.HI.U32 R10, R11, R13, RZ ;  /* 0x0000000d0b0a7227 */ /* 0x000fc600078e00ff */
[----:B------:R-:W-:Y:S01]  /*1d80*/  IADD3.X R8, PT, PT, RZ, ~R9, RZ, P0, !PT ;  /* 0x80000009ff087210 */ /* 0x000fe200007fe4ff */
[----:B------:R-:W-:-:S04]  /*1d90*/  IMAD.MOV.U32 R9, RZ, RZ, RZ ;  /* 0x000000ffff097224 */ /* 0x000fc800078e00ff */
[----:B------:R-:W-:-:S04]  /*1da0*/  IMAD.WIDE.U32 R10, P0, R11, R8, R10 ;  /* 0x000000080b0a7225 */ /* 0x000fc8000780000a */
[C---:B------:R-:W-:Y:S02]  /*1db0*/  IMAD R12, R7.reuse, R8, RZ ;  /* 0x00000008070c7224 */ /* 0x040fe400078e02ff */
[----:B------:R-:W-:-:S04]  /*1dc0*/  IMAD.HI.U32 R11, P1, R7, R13, R10 ;  /* 0x0000000d070b7227 */ /* 0x000fc8000782000a */
[----:B------:R-:W-:Y:S01]  /*1dd0*/  IMAD.HI.U32 R8, R7, R8, RZ ;  /* 0x0000000807087227 */ /* 0x000fe200078e00ff */
[----:B------:R-:W-:-:S03]  /*1de0*/  IADD3 R11, P2, PT, R12, R11, RZ ;  /* 0x0000000b0c0b7210 */ /* 0x000fc60007f5e0ff */
[----:B------:R-:W-:Y:S02]  /*1df0*/  IMAD.X R7, R8, 0x1, R7, P0 ;  /* 0x0000000108077824 */ /* 0x000fe400000e0607 */
[----:B------:R-:W-:-:S03]  /*1e00*/  IMAD.HI.U32 R8, R11, R2, RZ ;  /* 0x000000020b087227 */ /* 0x000fc600078e00ff */
[----:B------:R-:W-:Y:S01]  /*1e10*/  IADD3.X R7, PT, PT, RZ, RZ, R7, P2, P1 ;  /* 0x000000ffff077210 */ /* 0x000fe200017e2407 */
[----:B------:R-:W-:-:S04]  /*1e20*/  IMAD.WIDE.U32 R8, R11, R3, R8 ;  /* 0x000000030b087225 */ /* 0x000fc800078e0008 */
[C---:B------:R-:W-:Y:S02]  /*1e30*/  IMAD R11, R7.reuse, R3, RZ ;  /* 0x00000003070b7224 */ /* 0x040fe400078e02ff */
[----:B------:R-:W-:-:S04]  /*1e40*/  IMAD.HI.U32 R8, P0, R7, R2, R8 ;  /* 0x0000000207087227 */ /* 0x000fc80007800008 */
[----:B------:R-:W-:Y:S01]  /*1e50*/  IMAD.HI.U32 R7, R7, R3, RZ ;  /* 0x0000000307077227 */ /* 0x000fe200078e00ff */
[----:B------:R-:W-:-:S04]  /*1e60*/  IADD3 R11, P1, PT, R11, R8, RZ ;  /* 0x000000080b0b7210 */ /* 0x000fc80007f3e0ff */
[----:B------:R-:W-:Y:S01]  /*1e70*/  IADD3.X R7, PT, PT, R7, RZ, RZ, P0, !PT ;  /* 0x000000ff07077210 */ /* 0x000fe200007fe4ff */
[C---:B------:R-:W-:Y:S01]  /*1e80*/  IMAD.WIDE.U32 R8, R11.reuse, R4, RZ ;  /* 0x000000040b087225 */ /* 0x040fe200078e00ff */
[----:B------:R-:W-:-:S03]  /*1e90*/  IADD3 R10, P2, PT, R11, 0x1, RZ ;  /* 0x000000010b0a7810 */ /* 0x000fc60007f5e0ff */
[----:B------:R-:W-:Y:S01]  /*1ea0*/  IMAD.X R7, RZ, RZ, R7, P1 ;  /* 0x000000ffff077224 */ /* 0x000fe200008e0607 */
[----:B------:R-:W-:Y:S01]  /*1eb0*/  IADD3 R15, P1, PT, -R8, R2, RZ ;  /* 0x00000002080f7210 */ /* 0x000fe20007f3e1ff */
[----:B------:R-:W-:-:S03]  /*1ec0*/  IMAD R9, R11, R5, R9 ;  /* 0x000000050b097224 */ /* 0x000fc600078e0209 */
[-C--:B------:R-:W-:Y:S01]  /*1ed0*/  ISETP.GE.U32.AND P0, PT, R15, R4.reuse, PT ;  /* 0x000000040f00720c */ /* 0x080fe20003f06070 */
[----:B------:R-:W-:-:S04]  /*1ee0*/  IMAD R8, R7, R4, R9 ;  /* 0x0000000407087224 */ /* 0x000fc800078e0209 */
[----:B------:R-:W-:Y:S01]  /*1ef0*/  IMAD.X R14, R3, 0x1, ~R8, P1 ;  /* 0x00000001030e7824 */ /* 0x000fe200008e0e08 */
[----:B------:R-:W-:Y:S01]  /*1f00*/  IADD3 R13, P1, PT, R15, -R4, RZ ;  /* 0x800000040f0d7210 */ /* 0x000fe20007f3e0ff */
[----:B------:R-:W-:-:S03]  /*1f10*/  IMAD.X R8, RZ, RZ, R7, P2 ;  /* 0x000000ffff087224 */ /* 0x000fc600010e0607 */
[CC--:B------:R-:W-:Y:S02]  /*1f20*/  ISETP.GE.U32.AND.EX P0, PT, R14.reuse, R5.reuse, PT, P0 ;  /* 0x000000050e00720c */ /* 0x0c0fe40003f06100 */
[----:B------:R-:W-:Y:S02]  /*1f30*/  IADD3.X R12, PT, PT, R14, ~R5, RZ, P1, !PT ;  /* 0x800000050e0c7210 */ /* 0x000fe40000ffe4ff */
[----:B------:R-:W-:Y:S02]  /*1f40*/  SEL R13, R13, R15, P0 ;  /* 0x0000000f0d0d7207 */ /* 0x000fe40000000000 */
[----:B------:R-:W-:Y:S02]  /*1f50*/  SEL R10, R10, R11, P0 ;  /* 0x0000000b0a0a7207 */ /* 0x000fe40000000000 */
[----:B------:R-:W-:Y:S02]  /*1f60*/  SEL R12, R12, R14, P0 ;  /* 0x0000000e0c0c7207 */ /* 0x000fe40000000000 */
[----:B------:R-:W-:-:S02]  /*1f70*/  SEL R9, R8, R7, P0 ;  /* 0x0000000708097207 */ /* 0x000fc40000000000 */
[----:B------:R-:W-:Y:S02]  /*1f80*/  ISETP.GE.U32.AND P0, PT, R13, R4, PT ;  /* 0x000000040d00720c */ /* 0x000fe40003f06070 */
[----:B------:R-:W-:Y:S02]  /*1f90*/  IADD3 R7, P2, PT, R10, 0x1, RZ ;  /* 0x000000010a077810 */ /* 0x000fe40007f5e0ff */
[----:B------:R-:W-:Y:S02]  /*1fa0*/  ISETP.NE.U32.AND P1, PT, R4, RZ, PT ;  /* 0x000000ff0400720c */ /* 0x000fe40003f25070 */
[----:B------:R-:W-:Y:S01]  /*1fb0*/  ISETP.GE.U32.AND.EX P0, PT, R12, R5, PT, P0 ;  /* 0x000000050c00720c */ /* 0x000fe20003f06100 */
[----:B------:R-:W-:Y:S01]  /*1fc0*/  IMAD.X R8, RZ, RZ, R9, P2 ;  /* 0x000000ffff087224 */ /* 0x000fe200010e0609 */
[----:B------:R-:W-:Y:S02]  /*1fd0*/  ISETP.NE.AND.EX P1, PT, R5, RZ, PT, P1 ;  /* 0x000000ff0500720c */ /* 0x000fe40003f25310 */
[----:B------:R-:W-:Y:S01]  /*1fe0*/  SEL R5, R7, R10, P0 ;  /* 0x0000000a07057207 */ /* 0x000fe20000000000 */
[----:B------:R-:W-:Y:S01]  /*1ff0*/  HFMA2 R7, -RZ, RZ, 0, 0 ;  /* 0x00000000ff077431 */ /* 0x000fe200000001ff */
[----:B------:R-:W-:-:S02]  /*2000*/  SEL R8, R8, R9, P0 ;  /* 0x0000000908087207 */ /* 0x000fc40000000000 */
[----:B------:R-:W-:Y:S02]  /*2010*/  SEL R5, R5, 0xffffffff, P1 ;  /* 0xffffffff05057807 */ /* 0x000fe40000800000 */
[----:B------:R-:W-:Y:S01]  /*2020*/  SEL R8, R8, 0xffffffff, P1 ;  /* 0xffffffff08087807 */ /* 0x000fe20000800000 */
[----:B------:R-:W-:Y:S06]  /*2030*/  RET.REL.NODEC R6 `(_ZN2at6native53_GLOBAL__N__3bfe7fd5_20_UpSampleNearest2d_cu_198c5ce237upsample_nearest2d_backward_out_frameIhlXadL_ZNS0_46nearest_neighbor_exact_bw_compute_source_indexEfiiEEEEvPKT_mmmmmmPS3_ff) ;  /* 0xffffffdc06f07950 */ /* 0x000fec0003c3ffff */
        .weak           $__internal_2_$__cuda_sm20_rem_u64
        .type           $__internal_2_$__cuda_sm20_rem_u64,@function
        .size           $__internal_2_$__cuda_sm20_rem_u64,(.L_x_635 - $__internal_2_$__cuda_sm20_rem_u64)
$__internal_2_$__cuda_sm20_rem_u64:
[----:B------:R-:W0:Y:S02]  /*2040*/  I2F.U64.RP R7, R10 ;  /* 0x0000000a00077312 */ /* 0x000e240000309000 */
[----:B0-----:R-:W0:Y:S02]  /*2050*/  MUFU.RCP R7, R7 ;  /* 0x0000000700077308 */ /* 0x001e240000001000 */
[----:B0-----:R-:W-:-:S15]  /*2060*/  VIADD R12, R7, 0x1ffffffe ;  /* 0x1ffffffe070c7836 */ /* 0x001fde0000000000 */
[----:B------:R-:W-:-:S15]  /*2070*/  NOP ;  /* 0x0000000000007918 */ /* 0x000fde0000000000 */
[----:B------:R-:W-:-:S15]  /*2080*/  NOP ;  /* 0x0000000000007918 */ /* 0x000fde0000000000 */
[----:B------:R-:W-:-:S15]  /*2090*/  NOP ;  /* 0x0000000000007918 */ /* 0x000fde0000000000 */
[----:B------:R-:W0:Y:S02]  /*20a0*/  F2I.U64.TRUNC R12, R12 ;  /* 0x0000000c000c7311 */ /* 0x000e24000020d800 */
[----:B0-----:R-:W-:-:S04]  /*20b0*/  IMAD.WIDE.U32 R14, R12, R10, RZ ;  /* 0x0000000a0c0e7225 */ /* 0x001fc800078e00ff */
[C---:B------:R-:W-:Y:S01]  /*20c0*/  IMAD R9, R12.reuse, R11, R15 ;  /* 0x0000000b0c097224 */ /* 0x040fe200078e020f */
[----:B------:R-:W-:Y:S02]  /*20d0*/  IADD3 R17, P0, PT, RZ, -R14, RZ ;  /* 0x8000000eff117210 */ /* 0x000fe40007f1e0ff */
[----:B------:R-:W-:Y:S01]  /*20e0*/  MOV R15, R12 ;  /* 0x0000000c000f7202 */ /* 0x000fe20000000f00 */
[----:B------:R-:W-:Y:S02]  /*20f0*/  IMAD R9, R13, R10, R9 ;  /* 0x0000000a0d097224 */ /* 0x000fe400078e0209 */
[----:B------:R-:W-:-:S04]  /*2100*/  IMAD.HI.U32 R14, R12, R17, RZ ;  /* 0x000000110c0e7227 */ /* 0x000fc800078e00ff */
[----:B------:R-:W-:-:S04]  /*2110*/  IMAD.X R9, RZ, RZ, ~R9, P0 ;  /* 0x000000ffff097224 */ /* 0x000fc800000e0e09 */
        /* <DEDUP_REMOVED lines=18> */
[----:B------:R-:W-:Y:S01]  /*2240*/  IMAD.MOV.U32 R13, RZ, RZ, RZ ;  /* 0x000000ffff0d7224 */ /* 0x000fe200078e00ff */
[----:B------:R-:W-:Y:S01]  /*2250*/  IADD3.X R7, PT, PT, R12, R7, RZ, P0, !PT ;  /* 0x000000070c077210 */ /* 0x000fe200007fe4ff */
[----:B------:R-:W-:-:S03]  /*2260*/  IMAD.HI.U32 R12, R9, R6, RZ ;  /* 0x00000006090c7227 */ /* 0x000fc600078e00ff */
[----:B------:R-:W-:Y:S01]  /*2270*/  IADD3.X R7, PT, PT, RZ, RZ, R7, P2, P1 ;  /* 0x000000ffff077210 */ /* 0x000fe200017e2407 */
[----:B------:R-:W-:-:S04]  /*2280*/  IMAD.WIDE.U32 R12, R9, R5, R12 ;  /* 0x00000005090c7225 */ /* 0x000fc800078e000c */
[C---:B------:R-:W-:Y:S02]  /*2290*/  IMAD R14, R7.reuse, R5, RZ ;  /* 0x00000005070e7224 */ /* 0x040fe400078e02ff */
[----:B------:R-:W-:-:S04]  /*22a0*/  IMAD.HI.U32 R9, P0, R7, R6, R12 ;  /* 0x0000000607097227 */ /* 0x000fc8000780000c */
[----:B------:R-:W-:Y:S01]  /*22b0*/  IMAD.HI.U32 R7, R7, R5, RZ ;  /* 0x0000000507077227 */ /* 0x000fe200078e00ff */
[----:B------:R-:W-:-:S03]  /*22c0*/  IADD3 R9, P1, PT, R14, R9, RZ ;  /* 0x000000090e097210 */ /* 0x000fc60007f3e0ff */
[----:B------:R-:W-:Y:S02]  /*22d0*/  IMAD.X R7, RZ, RZ, R7, P0 ;  /* 0x000000ffff077224 */ /* 0x000fe400000e0607 */
[----:B------:R-:W-:-:S03]  /*22e0*/  IMAD.WIDE.U32 R12, R9, R10, RZ ;  /* 0x0000000a090c7225 */ /* 0x000fc600078e00ff */
[----:B------:R-:W-:Y:S01]  /*22f0*/  IADD3.X R7, PT, PT, RZ, R7, RZ, P1, !PT ;  /* 0x00000007ff077210 */ /* 0x000fe20000ffe4ff */
[----:B------:R-:W-:Y:S01]  /*2300*/  IMAD R9, R9, R11, R13 ;  /* 0x0000000b09097224 */ /* 0x000fe200078e020d */
[----:B------:R-:W-:-:S03]  /*2310*/  IADD3 R13, P1, PT, -R12, R6, RZ ;  /* 0x000000060c0d7210 */ /* 0x000fc60007f3e1ff */
[-C--:B------:R-:W-:Y:S01]  /*2320*/  IMAD R6, R7, R10.reuse, R9 ;  /* 0x0000000a07067224 */ /* 0x080fe200078e0209 */
[----:B------:R-:W-:Y:S01]  /*2330*/  ISETP.GE.U32.AND P0, PT, R13, R10, PT ;  /* 0x0000000a0d00720c */ /* 0x000fe20003f06070 */
[----:B------:R-:W-:Y:S02]  /*2340*/  IMAD.MOV.U32 R9, RZ, RZ, 0x0 ;  /* 0x00000000ff097424 */ /* 0x000fe400078e00ff */
[----:B------:R-:W-:Y:S01]  /*2350*/  IMAD.X R12, R5, 0x1, ~R6, P1 ;  /* 0x00000001050c7824 */ /* 0x000fe200008e0e06 */
[----:B------:R-:W-:-:S04]  /*2360*/  IADD3 R5, P1, PT, -R10, R13, RZ ;  /* 0x0000000d0a057210 */ /* 0x000fc80007f3e1ff */
[C---:B------:R-:W-:Y:S01]  /*2370*/  ISETP.GE.U32.AND.EX P0, PT, R12.reuse, R11, PT, P0 ;  /* 0x0000000b0c00720c */ /* 0x040fe20003f06100 */
[----:B------:R-:W-:Y:S01]  /*2380*/  IMAD.X R6, R12, 0x1, ~R11, P1 ;  /* 0x000000010c067824 */ /* 0x000fe200008e0e0b */
[----:B------:R-:W-:Y:S02]  /*2390*/  ISETP.NE.U32.AND P1, PT, R10, RZ, PT ;  /* 0x000000ff0a00720c */ /* 0x000fe40003f25070 */
[----:B------:R-:W-:Y:S02]  /*23a0*/  SEL R5, R5, R13, P0 ;  /* 0x0000000d05057207 */ /* 0x000fe40000000000 */
[----:B------:R-:W-:Y:S02]  /*23b0*/  SEL R6, R6, R12, P0 ;  /* 0x0000000c06067207 */ /* 0x000fe40000000000 */
[----:B------:R-:W-:Y:S02]  /*23c0*/  ISETP.GE.U32.AND P0, PT, R5, R10, PT ;  /* 0x0000000a0500720c */ /* 0x000fe40003f06070 */
[----:B------:R-:W-:-:S02]  /*23d0*/  IADD3 R7, PT, PT, -R10, R5, RZ ;  /* 0x000000050a077210 */ /* 0x000fc40007ffe1ff */
[----:B------:R-:W-:Y:S02]  /*23e0*/  ISETP.GE.U32.AND.EX P0, PT, R6, R11, PT, P0 ;  /* 0x0000000b0600720c */ /* 0x000fe40003f06100 */
[----:B------:R-:W-:Y:S02]  /*23f0*/  ISETP.NE.AND.EX P1, PT, R11, RZ, PT, P1 ;  /* 0x000000ff0b00720c */ /* 0x000fe40003f25310 */
[----:B------:R-:W-:-:S04]  /*2400*/  SEL R7, R7, R5, P0 ;  /* 0x0000000507077207 */ /* 0x000fc80000000000 */
[----:B------:R-:W-:Y:S01]  /*2410*/  SEL R7, R7, 0xffffffff, P1 ;  /* 0xffffffff07077807 */ /* 0x000fe20000800000 */
[----:B------:R-:W-:Y:S06]  /*2420*/  RET.REL.NODEC R8 `(_ZN2at6native53_GLOBAL__N__3bfe7fd5_20_UpSampleNearest2d_cu_198c5ce237upsample_nearest2d_backward_out_frameIhlXadL_ZNS0_46nearest_neighbor_exact_bw_compute_source_indexEfiiEEEEvPKT_mmmmmmPS3_ff) ;  /* 0xffffffd808f47950 */ /* 0x000fec0003c3ffff */
.L_x_25:
[----:B------:R-:W-:-:S00]  /*2430*/  BRA `(.L_x_25) ;  /* 0xfffffffc00fc7947 */ /* 0x000fc0000383ffff */
[----:B------:R-:W-:-:S00]  /*2440*/  NOP ;  /* 0x0000000000007918 */ /* 0x000fc00000000000 */
        /* <DEDUP_REMOVED lines=11> */
.L_x_635:


//--------------------- .text._ZN2at6native53_GLOBAL__N__3bfe7fd5_20_UpSampleNearest2d_cu_198c5ce237upsample_nearest2d_backward_out_frameIN3c108BFloat16EfXadL_ZNS0_46nearest_neighbor_exact_bw_compute_source_indexEfiiEEEEvPKT_mmmmmmPS5_ff --------------------------
	.section	.text._ZN2at6native53_GLOBAL__N__3bfe7fd5_20_UpSampleNearest2d_cu_198c5ce237upsample_nearest2d_backward_out_frameIN3c108BFloat16EfXadL_ZNS0_46nearest_neighbor_exact_bw_compute_source_indexEfiiEEEEvPKT_mmmmmmPS5_ff,"ax",@progbits
	.align	128
.text._ZN2at6native53_GLOBAL__N__3bfe7fd5_20_UpSampleNearest2d_cu_198c5ce237upsample_nearest2d_backward_out_frameIN3c108BFloat16EfXadL_ZNS0_46nearest_neighbor_exact_bw_compute_source_indexEfiiEEEEvPKT_mmmmmmPS5_ff:
        .type           _ZN2at6native53_GLOBAL__N__3bfe7fd5_20_UpSampleNearest2d_cu_198c5ce237upsample_nearest2d_backward_out_frameIN3c108BFloat16EfXadL_ZNS0_46nearest_neighbor_exact_bw_compute_source_indexEfiiEEEEvPKT_mmmmmmPS5_ff,@function
        .size           _ZN2at6native53_GLOBAL__N__3bfe7fd5_20_UpSampleNearest2d_cu_198c5ce237upsample_nearest2d_backward_out_frameIN3c108BFloat16EfXadL_ZNS0_46nearest_neighbor_exact_bw_compute_source_indexEfiiEEEEvPKT_mmmmmmPS5_ff,(.L_x_639 - _ZN2at6native53_GLOBAL__N__3bfe7fd5_20_UpSampleNearest2d_cu_198c5ce237upsample_nearest2d_backward_out_frameIN3c108BFloat16EfXadL_ZNS0_46nearest_neighbor_exact_bw_compute_source_indexEfiiEEEEvPKT_mmmmmmPS5_ff)
        .other          _ZN2at6native53_GLOBAL__N__3bfe7fd5_20_UpSampleNearest2d_cu_198c5ce237upsample_nearest2d_backward_out_frameIN3c108BFloat16EfXadL_ZNS0_46nearest_neighbor_exact_bw_compute_source_indexEfiiEEEEvPKT_mmmmmmPS5_ff,@"STO_CUDA_ENTRY STV_DEFAULT"
_ZN2at6native53_GLOBAL__N__3bfe7fd5_20_UpSampleNearest2d_cu_198c5ce237upsample_nearest2d_backward_out_frameIN3c108BFloat16EfXadL_ZNS0_46nearest_neighbor_exact_bw_compute_source_indexEfiiEEEEvPKT_mmmmmmPS5_ff:
        /* <DEDUP_REMOVED lines=41> */
[----:B------:R-:W-:Y:S01]  /*0290*/  @P0 IADD3 R5, PT, PT, R5, -UR4, RZ ;  /* 0x8000000405050c10 */ /* 0x000fe2000fffe0ff */
[----:B------:R-:W-:-:S03]  /*02a0*/  @P0 VIADD R4, R4, 0x1 ;  /* 0x0000000104040836 */ /* 0x000fc60000000000 */
[----:B------:R-:W-:Y:S01]  /*02b0*/  ISETP.GE.U32.AND P1, PT, R5, UR4, PT ;  /* 0x0000000405007c0c */ /* 0x000fe2000bf26070 */
[----:B------:R-:W-:-:S12]  /*02c0*/  HFMA2 R5, -RZ, RZ, 0, 0 ;  /* 0x00000000ff057431 */ /* 0x000fd800000001ff */
[----:B------:R-:W-:Y:S01]  /*02d0*/  @P1 VIADD R4, R4, 0x1 ;  /* 0x0000000104041836 */ /* 0x000fe20000000000 */
[----:B------:R-:W-:Y:S01]  /*02e0*/  @!P2 LOP3.LUT R4, RZ, UR4, RZ, 0x33, !PT ;  /* 0x00000004ff04ac12 */ /* 0x000fe2000f8e33ff */
[----:B------:R-:W-:Y:S06]  /*02f0*/  BRA `(.L_x_28) ;  /* 0x0000000000107947 */ /* 0x000fec0003800000 */
.L_x_27:
[----:B------:R-:W-:-:S07]  /*0300*/  MOV R0, 0x320 ;  /* 0x0000032000007802 */ /* 0x000fce0000000f00 */
[----:B------:R-:W-:Y:S05]  /*0310*/  CALL.REL.NOINC `($__internal_3_$__cuda_sm20_div_s64) ;  /* 0x0000001400947944 */ /* 0x000fea0003c00000 */
[----:B------:R-:W-:Y:S02]  /*0320*/  IMAD.MOV.U32 R4, RZ, RZ, R6 ;  /* 0x000000ffff047224 */ /* 0x000fe400078e0006 */
[----:B------:R-:W-:-:S07]  /*0330*/  IMAD.MOV.U32 R5, RZ, RZ, R7 ;  /* 0x000000ffff057224 */ /* 0x000fce00078e0007 */
.L_x_28:
[----:B------:R-:W-:Y:S05]  /*0340*/  BSYNC.RECONVERGENT B0 ;  /* 0x0000000000007941 */ /* 0x000fea0003800200 */
.L_x_26:
        /* <DEDUP_REMOVED lines=15> */
[----:B------:R-:W-:-:S05]  /*0440*/  IMAD.HI.U32 R7, R7, R4, RZ ;  /* 0x0000000407077227 */ /* 0x000fca00078e00ff */
[----:B------:R-:W-:-:S05]  /*0450*/  IADD3 R7, PT, PT, -R7, RZ, RZ ;  /* 0x000000ff07077210 */ /* 0x000fca0007ffe1ff */
[----:B------:R-:W-:-:S05]  /*0460*/  IMAD R0, R7, UR4, R4 ;  /* 0x0000000407007c24 */ /* 0x000fca000f8e0204 */
[----:B------:R-:W-:-:S13]  /*0470*/  ISETP.GE.U32.AND P0, PT, R0, UR4, PT ;  /* 0x0000000400007c0c */ /* 0x000fda000bf06070 */
[----:B------:R-:W-:-:S05]  /*0480*/  @P0 VIADD R0, R0, -UR4 ;  /* 0x8000000400000c36 */ /* 0x000fca0008000000 */
[----:B------:R-:W-:-:S13]  /*0490*/  ISETP.GE.U32.AND P0, PT, R0, UR4, PT ;  /* 0x0000000400007c0c */ /* 0x000fda000bf06070 */
[----:B------:R-:W-:Y:S02]  /*04a0*/  @P0 IADD3 R0, PT, PT, R0, -UR4, RZ ;  /* 0x8000000400000c10 */ /* 0x000fe4000fffe0ff */
[----:B------:R-:W-:Y:S01]  /*04b0*/  @!P1 LOP3.LUT R0, RZ, UR4, RZ, 0x33, !PT ;  /* 0x00000004ff009c12 */ /* 0x000fe2000f8e33ff */
[----:B------:R-:W-:Y:S06]  /*04c0*/  BRA `(.L_x_31) ;  /* 0x00000000001c7947 */ /* 0x000fec0003800000 */
.L_x_30:
[----:B------:R-:W0:Y:S01]  /*04d0*/  LDCU.64 UR4, c[0x0][0x390] ;  /* 0x00007200ff0477ac */ /* 0x000e220008000a00 */
[----:B------:R-:W-:Y:S01]  /*04e0*/  IMAD.MOV.U32 R6, RZ, RZ, R4 ;  /* 0x000000ffff067224 */ /* 0x000fe200078e0004 */
[----:B------:R-:W-:Y:S02]  /*04f0*/  MOV R8, 0x530 ;  /* 0x0000053000087802 */ /* 0x000fe40000000f00 */
[----:B0-----:R-:W-:Y:S01]  /*0500*/  MOV R10, UR4 ;  /* 0x00000004000a7c02 */ /* 0x001fe20008000f00 */
[----:B------:R-:W-:-:S07]  /*0510*/  IMAD.U32 R11, RZ, RZ, UR5 ;  /* 0x00000005ff0b7e24 */ /* 0x000fce000f8e00ff */
[----:B------:R-:W-:Y:S05]  /*0520*/  CALL.REL.NOINC `($__internal_5_$__cuda_sm20_rem_u64) ;  /* 0x0000001c008c7944 */ /* 0x000fea0003c00000 */
[----:B------:R-:W-:-:S07]  /*0530*/  MOV R0, R5 ;  /* 0x0000000500007202 */ /* 0x000fce0000000f00 */
.L_x_31:
[----:B------:R-:W-:Y:S05]  /*0540*/  BSYNC.RECONVERGENT B0 ;  /* 0x0000000000007941 */ /* 0x000fea0003800200 */
.L_x_29:
        /* <DEDUP_REMOVED lines=15> */
[----:B------:R-:W-:-:S05]  /*0640*/  IMAD.HI.U32 R5, R5, R2, RZ ;  /* 0x0000000205057227 */ /* 0x000fca00078e00ff */
[----:B------:R-:W-:-:S05]  /*0650*/  IADD3 R7, PT, PT, -R5, RZ, RZ ;  /* 0x000000ff05077210 */ /* 0x000fca0007ffe1ff */
[----:B------:R-:W-:-:S05]  /*0660*/  IMAD R7, R7, UR4, R2 ;  /* 0x0000000407077c24 */ /* 0x000fca000f8e0202 */
[----:B------:R-:W-:-:S13]  /*0670*/  ISETP.GE.U32.AND P0, PT, R7, UR4, PT ;  /* 0x0000000407007c0c */ /* 0x000fda000bf06070 */
[----:B------:R-:W-:Y:S01]  /*0680*/  @P0 VIADD R7, R7, -UR4 ;  /* 0x8000000407070c36 */ /* 0x000fe20008000000 */
[----:B------:R-:W-:-:S04]  /*0690*/  @P0 IADD3 R5, PT, PT, R5, 0x1, RZ ;  /* 0x0000000105050810 */ /* 0x000fc80007ffe0ff */
[----:B------:R-:W-:-:S13]  /*06a0*/  ISETP.GE.U32.AND P1, PT, R7, UR4, PT ;  /* 0x0000000407007c0c */ /* 0x000fda000bf26070 */
[----:B------:R-:W-:Y:S01]  /*06b0*/  @P1 VIADD R5, R5, 0x1 ;  /* 0x0000000105051836 */ /* 0x000fe20000000000 */
[----:B------:R-:W-:-:S04]  /*06c0*/  @!P2 LOP3.LUT R5, RZ, UR4, RZ, 0x33, !PT ;  /* 0x00000004ff05ac12 */ /* 0x000fc8000f8e33ff */
[----:B------:R-:W-:Y:S01]  /*06d0*/  IADD3 R7, PT, PT, -R5, RZ, RZ ;  /* 0x000000ff05077210 */ /* 0x000fe20007ffe1ff */
[----:B------:R-:W-:-:S04]  /*06e0*/  IMAD.MOV.U32 R6, RZ, RZ, R5 ;  /* 0x000000ffff067224 */ /* 0x000fc800078e0005 */
[----:B------:R-:W-:Y:S02]  /*06f0*/  IMAD R4, R7, UR4, R2 ;  /* 0x0000000407047c24 */ /* 0x000fe4000f8e0202 */
[----:B------:R-:W-:Y:S01]  /*0700*/  HFMA2 R7, -RZ, RZ, 0, 0 ;  /* 0x00000000ff077431 */ /* 0x000fe200000001ff */
[----:B------:R-:W-:Y:S06]  /*0710*/  BRA `(.L_x_34) ;  /* 0x00000000001c7947 */ /* 0x000fec0003800000 */
.L_x_33:
[----:B------:R-:W-:-:S07]  /*0720*/  MOV R6, 0x740 ;  /* 0x0000074000067802 */ /* 0x000fce0000000f00 */
[----:B------:R-:W-:Y:S05]  /*0730*/  CALL.REL.NOINC `($__internal_4_$__cuda_sm20_div_u64) ;  /* 0x0000001400e87944 */ /* 0x000fea0003c00000 */
[----:B------:R-:W0:Y:S01]  /*0740*/  LDCU UR4, c[0x0][0x3b0] ;  /* 0x00007600ff0477ac */ /* 0x000e220008000800 */
[----:B------:R-:W-:Y:S01]  /*0750*/  IMAD.MOV R7, RZ, RZ, -R5 ;  /* 0x000000ffff077224 */ /* 0x000fe200078e0a05 */
[----:B------:R-:W-:-:S03]  /*0760*/  MOV R6, R5 ;  /* 0x0000000500067202 */ /* 0x000fc60000000f00 */
[----:B0-----:R-:W-:Y:S02]  /*0770*/  IMAD R4, R7, UR4, R2 ;  /* 0x0000000407047c24 */ /* 0x001fe4000f8e0202 */
[----:B------:R-:W-:-:S07]  /*0780*/  IMAD.MOV.U32 R7, RZ, RZ, R8 ;  /* 0x000000ffff077224 */ /* 0x000fce00078e0008 */
.L_x_34:
[----:B------:R-:W-:Y:S05]  /*0790*/  BSYNC.RECONVERGENT B0 ;  /* 0x0000000000007941 */ /* 0x000fea0003800200 */
.L_x_32:
        /* <DEDUP_REMOVED lines=22> */
[----:B------:R-:W-:-:S04]  /*0900*/  @!P1 LOP3.LUT R6, RZ, UR4, RZ, 0x33, !PT ;  /* 0x00000004ff069c12 */ /* 0x000fc8000f8e33ff */
[----:B------:R-:W-:Y:S01]  /*0910*/  MOV R8, R6 ;  /* 0x0000000600087202 */ /* 0x000fe20000000f00 */
[----:B------:R-:W-:Y:S06]  /*0920*/  BRA `(.L_x_37) ;  /* 0x00000000001c7947 */ /* 0x000fec0003800000 */
.L_x_36:
[----:B------:R-:W0:Y:S01]  /*0930*/  LDCU.64 UR4, c[0x0][0x3a8] ;  /* 0x00007500ff0477ac */ /* 0x000e220008000a00 */
[----:B------:R-:W-:Y:S01]  /*0940*/  IMAD.MOV.U32 R5, RZ, RZ, R7 ;  /* 0x000000ffff057224 */ /* 0x000fe200078e0007 */
[----:B------:R-:W-:Y:S02]  /*0950*/  MOV R8, 0x990 ;  /* 0x0000099000087802 */ /* 0x000fe40000000f00 */
[----:B0-----:R-:W-:Y:S01]  /*0960*/  MOV R10, UR4 ;  /* 0x00000004000a7c02 */ /* 0x001fe20008000f00 */
[----:B------:R-:W-:-:S07]  /*0970*/  IMAD.U32 R11, RZ, RZ, UR5 ;  /* 0x00000005ff0b7e24 */ /* 0x000fce000f8e00ff */
[----:B------:R-:W-:Y:S05]  /*0980*/  CALL.REL.NOINC `($__internal_5_$__cuda_sm20_rem_u64) ;  /* 0x0000001800747944 */ /* 0x000fea0003c00000 */
[----:B------:R-:W-:-:S07]  /*0990*/  MOV R8, R5 ;  /* 0x0000000500087202 */ /* 0x000fce0000000f00 */
.L_x_37:
[----:B------:R-:W-:Y:S05]  /*09a0*/  BSYNC.RECONVERGENT B0 ;  /* 0x0000000000007941 */ /* 0x000fea0003800200 */
.L_x_35:
        /* <DEDUP_REMOVED lines=13> */
[----:B------:R-:W-:Y:S01]  /*0a80*/  IADD3 R5, PT, PT, R8, 0x1, RZ ;  /* 0x0000000108057810 */ /* 0x000fe20007ffe0ff */
[----:B------:R-:W2:Y:S01]  /*0a90*/  LDCU.64 UR12, c[0x0][0x358] ;  /* 0x00006b00ff0c77ac */ /* 0x000ea20008000a00 */
[----:B------:R-:W-:Y:S02]  /*0aa0*/  I2FP.F32.S32 R7, R8 ;  /* 0x0000000800077245 */ /* 0x000fe40000201400 */
[----:B------:R-:W-:Y:S01]  /*0ab0*/  I2FP.F32.S32 R9, R5 ;  /* 0x0000000500097245 */ /* 0x000fe20000201400 */
[----:B------:R-:W-:Y:S01]  /*0ac0*/  UMOV UR5, URZ ;  /* 0x000000ff00057c82 */ /* 0x000fe20008000000 */
[----:B0-----:R-:W-:Y:S01]  /*0ad0*/  VIMNMX R5, PT, PT, R10, UR4, PT ;  /* 0x000000040a057c48 */ /* 0x001fe2000bfe0100 */
[-C--:B------:R-:W-:Y:S02]  /*0ae0*/  FFMA.FTZ R8, R7, R6.reuse, -0.5 ;  /* 0xbf00000007087423 */ /* 0x080fe40000010006 */
[----:B------:R-:W-:-:S04]  /*0af0*/  FFMA.FTZ R9, R9, R6, -0.5 ;  /* 0xbf00000009097423 */ /* 0x000fc80000010006 */
[----:B------:R0:W3:Y:S01]  /*0b00*/  F2I.FTZ.CEIL.NTZ R11, R9 ;  /* 0x00000009000b7305 */ /* 0x0000e2000021b100 */
[----:B-1----:R-:W-:Y:S01]  /*0b10*/  VIMNMX R14, PT, PT, R4, UR4, PT ;  /* 0x00000004040e7c48 */ /* 0x002fe2000bfe0100 */
[----:B------:R-:W3:Y:S04]  /*0b20*/  LDCU UR4, c[0x0][0x398] ;  /* 0x00007300ff0477ac */ /* 0x000ee80008000800 */
[----:B------:R-:W-:Y:S01]  /*0b30*/  IMAD.IADD R10, R5, 0x1, -R14 ;  /* 0x00000001050a7824 */ /* 0x000fe200078e0a0e */
[----:B------:R-:W-:Y:S01]  /*0b40*/  IADD3 R14, PT, PT, R14, -R5, RZ ;  /* 0x800000050e0e7210 */ /* 0x000fe20007ffe0ff */
[----:B------:R-:W1:Y:S01]  /*0b50*/  F2I.FTZ.CEIL.NTZ R8, R8 ;  /* 0x0000000800087305 */ /* 0x000e62000021b100 */
[----:B0-----:R-:W-:Y:S02]  /*0b60*/  SHF.R.S32.HI R9, RZ, 0x1f, R0 ;  /* 0x0000001fff097819 */ /* 0x001fe40000011400 */
[----:B------:R-:W-:-:S02]  /*0b70*/  LOP3.LUT R6, R10, 0xf, RZ, 0xc0, !PT ;  /* 0x0000000f0a067812 */ /* 0x000fc400078ec0ff */
[----:B------:R-:W-:Y:S02]  /*0b80*/  LOP3.LUT R7, R10, 0x7, RZ, 0xc0, !PT ;  /* 0x000000070a077812 */ /* 0x000fe400078ec0ff */
[----:B------:R-:W-:Y:S01]  /*0b90*/  ISETP.GT.U32.AND P0, PT, R14, -0x10, PT ;  /* 0xfffffff00e00780c */ /* 0x000fe20003f04070 */
[----:B------:R-:W-:Y:S01]  /*0ba0*/  VIADD R12, R6, 0xffffffff ;  /* 0xffffffff060c7836 */ /* 0x000fe20000000000 */
[----:B------:R-:W-:Y:S02]  /*0bb0*/  IADD3 R13, PT, PT, R7, -0x1, RZ ;  /* 0xffffffff070d7810 */ /* 0x000fe40007ffe0ff */
[----:B------:R-:W-:Y:S02]  /*0bc0*/  LOP3.LUT R10, R10, 0x3, RZ, 0xc0, !PT ;  /* 0x000000030a0a7812 */ /* 0x000fe400078ec0ff */
[----:B------:R-:W-:Y:S02]  /*0bd0*/  ISETP.GE.U32.AND P1, PT, R12, 0x7, PT ;  /* 0x000000070c00780c */ /* 0x000fe40003f26070 */
[----:B------:R-:W-:-:S02]  /*0be0*/  ISETP.GE.U32.AND P2, PT, R13, 0x3, PT ;  /* 0x000000030d00780c */ /* 0x000fc40003f46070 */
[----:B---3--:R-:W-:Y:S01]  /*0bf0*/  VIMNMX R11, PT, PT, R11, UR4, PT ;  /* 0x000000040b0b7c48 */ /* 0x008fe2000bfe0100 */
[----:B-12---:R-:W-:-:S10]  /*0c00*/  UMOV UR4, URZ ;  /* 0x000000ff00047c82 */ /* 0x006fd40008000000 */
.L_x_50:
[----:B------:R-:W-:Y:S01]  /*0c10*/  ISETP.GE.AND P3, PT, R8, R11, PT ;  /* 0x0000000b0800720c */ /* 0x000fe20003f66270 */
[----:B------:R-:W0:Y:S01]  /*0c20*/  LDCU.64 UR14, c[0x0][0x3a0] ;  /* 0x00007400ff0e77ac */ /* 0x000e220008000a00 */
[----:B------:R-:W-:Y:S01]  /*0c30*/  BSSY.RECONVERGENT B1, `(.L_x_38) ;  /* 0x00000bc000017945 */ /* 0x000fe20003800200 */
[----:B------:R-:W-:Y:S01]  /*0c40*/  IMAD.MOV.U32 R23, RZ, RZ, RZ ;  /* 0x000000ffff177224 */ /* 0x000fe200078e00ff */
[----:B------:R-:W1:Y:S09]  /*0c50*/  LDCU.64 UR8, c[0x0][0x380] ;  /* 0x00007000ff0877ac */ /* 0x000e720008000a00 */
[----:B------:R-:W-:Y:S05]  /*0c60*/  @P3 BRA `(.L_x_39) ;  /* 0x0000000800e03947 */ /* 0x000fea0003800000 */
[----:B------:R-:W2:Y:S01]  /*0c70*/  LDC R15, c[0x0][0x390] ;  /* 0x0000e400ff0f7b82 */ /* 0x000ea20000000800 */
[----:B------:R-:W3:Y:S01]  /*0c80*/  LDCU UR6, c[0x0][0x398] ;  /* 0x00007300ff0677ac */ /* 0x000ee20008000800 */
[----:B------:R-:W-:Y:S01]  /*0c90*/  MOV R13, R9 ;  /* 0x00000009000d7202 */ /* 0x000fe20000000f00 */
[----:B------:R-:W-:Y:S02]  /*0ca0*/  IMAD.MOV.U32 R12, RZ, RZ, R0 ;  /* 0x000000ffff0c7224 */ /* 0x000fe400078e0000 */
[----:B------:R-:W-:Y:S01]  /*0cb0*/  HFMA2 R23, -RZ, RZ, 0, 0 ;  /* 0x00000000ff177431 */ /* 0x000fe200000001ff */
[----:B---3--:R-:W-:Y:S01]  /*0cc0*/  VIMNMX R20, PT, PT, R8, UR6, PT ;  /* 0x0000000608147c48 */ /* 0x008fe2000bfe0100 */
[----:B--2---:R-:W-:-:S07]  /*0cd0*/  IMAD.WIDE.U32 R12, R15, UR4, R12 ;  /* 0x000000040f0c7c25 */ /* 0x004fce000f8e000c */
.L_x_49:
[----:B------:R-:W-:Y:S01]  /*0ce0*/  ISETP.GE.AND P3, PT, R4, R5, PT ;  /* 0x000000050400720c */ /* 0x000fe20003f66270 */
[----:B------:R-:W-:-:S12]  /*0cf0*/  BSSY.RECONVERGENT B0, `(.L_x_40) ;  /* 0x00000ac000007945 */ /* 0x000fd80003800200 */
[----:B------:R-:W-:Y:S05]  /*0d00*/  @P3 BRA `(.L_x_41) ;  /* 0x0000000800a83947 */ /* 0x000fea0003800000 */
[----:B------:R-:W2:Y:S01]  /*0d10*/  LDCU.64 UR6, c[0x0][0x390] ;  /* 0x00007200ff0677ac */ /* 0x000ea20008000a00 */
[----:B------:R-:W-:Y:S01]  /*0d20*/  SHF.R.S32.HI R21, RZ, 0x1f, R20 ;  /* 0x0000001fff157819 */ /* 0x000fe20000011414 */
[----:B------:R-:W-:Y:S01]  /*0d30*/  BSSY.RECONVERGENT B2, `(.L_x_42) ;  /* 0x000004c000027945 */ /* 0x000fe20003800200 */
[----:B------:R-:W-:Y:S01]  /*0d40*/  ISETP.NE.AND P3, PT, R6, RZ, PT ;  /* 0x000000ff0600720c */ /* 0x000fe20003f65270 */
[----:B------:R-:W3:Y:S01]  /*0d50*/  LDCU.64 UR10, c[0x0][0x398] ;  /* 0x00007300ff0a77ac */ /* 0x000ee20008000a00 */
[----:B------:R-:W4:Y:S01]  /*0d60*/  LDCU UR16, c[0x0][0x3a0] ;  /* 0x00007400ff1077ac */ /* 0x000f220008000800 */
[----:B--2---:R-:W-:-:S04]  /*0d70*/  UIMAD UR6, UR5, UR6, URZ ;  /* 0x00000006050672a4 */ /* 0x004fc8000f8e02ff */
[----:B------:R-:W-:Y:S01]  /*0d80*/  UIMAD UR6, UR4, UR7, UR6 ;  /* 0x00000007040672a4 */ /* 0x000fe2000f8e0206 */
[----:B---3--:R-:W-:Y:S01]  /*0d90*/  IMAD.WIDE.U32 R14, R12, UR10, R20 ;  /* 0x0000000a0c0e7c25 */ /* 0x008fe2000f8e0014 */
[----:B----4-:R-:W-:-:S04]  /*0da0*/  VIMNMX R22, PT, PT, R4, UR16, PT ;  /* 0x0000001004167c48 */ /* 0x010fc8000bfe0100 */
[----:B------:R-:W-:-:S04]  /*0db0*/  VIADD R17, R13, UR6 ;  /* 0x000000060d117c36 */ /* 0x000fc80008000000 */
[----:B------:R-:W-:-:S04]  /*0dc0*/  IMAD R17, R17, UR10, RZ ;  /* 0x0000000a11117c24 */ /* 0x000fc8000f8e02ff */
[----:B------:R-:W-:-:S05]  /*0dd0*/  IMAD R17, R12, UR11, R17 ;  /* 0x0000000b0c117c24 */ /* 0x000fca000f8e0211 */
[----:B------:R-:W-:Y:S01]  /*0de0*/  IADD3 R21, PT, PT, R15, R17, RZ ;  /* 0x000000110f157210 */ /* 0x000fe20007ffe0ff */
[----:B------:R-:W-:Y:S06]  /*0df0*/  @P0 BRA `(.L_x_43) ;  /* 0x0000000000fc0947 */ /* 0x000fec0003800000 */
[----:B------:R-:W-:-:S05]  /*0e00*/  IMAD.IADD R16, R5, 0x1, -R22 ;  /* 0x0000000105107824 */ /* 0x000fca00078e0a16 */
[----:B------:R-:W-:-:S04]  /*0e10*/  LOP3.LUT R16, R16, 0xfffffff0, RZ, 0xc0, !PT ;  /* 0xfffffff010107812 */ /* 0x000fc800078ec0ff */
[----:B------:R-:W-:-:S07]  /*0e20*/  IADD3 R24, PT, PT, -R16, RZ, RZ ;  /* 0x000000ff10187210 */ /* 0x000fce0007ffe1ff */
.L_x_44:
[--C-:B------:R-:W-:Y:S01]  /*0e30*/  SHF.R.S32.HI R17, RZ, 0x1f, R22.reuse ;  /* 0x0000001fff117819 */ /* 0x100fe20000011416 */
[----:B0-----:R-:W-:Y:S02]  /*0e40*/  IMAD R19, R21, UR14, RZ ;  /* 0x0000000e15137c24 */ /* 0x001fe4000f8e02ff */
[----:B------:R-:W-:Y:S02]  /*0e50*/  IMAD.MOV.U32 R16, RZ, RZ, R22 ;  /* 0x000000ffff107224 */ /* 0x000fe400078e0016 */
[C---:B------:R-:W-:Y:S02]  /*0e60*/  IMAD R19, R14.reuse, UR15, R19 ;  /* 0x0000000f0e137c24 */ /* 0x040fe4000f8e0213 */
[----:B------:R-:W-:-:S05]  /*0e70*/  IMAD.WIDE.U32 R16, R14, UR14, R16 ;  /* 0x0000000e0e107c25 */ /* 0x000fca000f8e0010 */
[----:B------:R-:W-:Y:S02]  /*0e80*/  IADD3 R17, PT, PT, R17, R19, RZ ;  /* 0x0000001311117210 */ /* 0x000fe40007ffe0ff */
[----:B-1----:R-:W-:-:S04]  /*0e90*/  LEA R18, P4, R16, UR8, 0x1 ;  /* 0x0000000810127c11 */ /* 0x002fc8000f8808ff */
[----:B------:R-:W-:-:S05]  /*0ea0*/  LEA.HI.X R19, R16, UR9, R17, 0x1, P4 ;  /* 0x0000000910137c11 */ /* 0x000fca000a0f0c11 */
[----:B------:R-:W2:Y:S04]  /*0eb0*/  LDG.E.U16 R16, desc[UR12][R18.64] ;  /* 0x0000000c12107981 */ /* 0x000ea8000c1e1500 */
[----:B------:R-:W3:Y:S04]  /*0ec0*/  LDG.E.U16 R25, desc[UR12][R18.64+0x2] ;  /* 0x0000020c12197981 */ /* 0x000ee8000c1e1500 */
[----:B------:R-:W4:Y:S01]  /*0ed0*/  LDG.E.U16 R17, desc[UR12][R18.64+0x4] ;  /* 0x0000040c12117981 */ /* 0x000f22000c1e1500 */
[----:B--2---:R-:W-:-:S03]  /*0ee0*/  IMAD.U32 R26, R16, 0x10000, RZ ;  /* 0x00010000101a7824 */ /* 0x004fc600078e00ff */
[----:B------:R-:W2:Y:S01]  /*0ef0*/  LDG.E.U16 R16, desc[UR12][R18.64+0x6] ;  /* 0x0000060c12107981 */ /* 0x000ea2000c1e1500 */
[----:B---3--:R-:W-:Y:S01]  /*0f00*/  SHF.L.U32 R25, R25, 0x10, RZ ;  /* 0x0000001019197819 */ /* 0x008fe200000006ff */
[----:B------:R-:W-:Y:S02]  /*0f10*/  FADD.FTZ R26, R26, R23 ;  /* 0x000000171a1a7221 */ /* 0x000fe40000010000 */
[----:B------:R-:W3:Y:S02]  /*0f20*/  LDG.E.U16 R23, desc[UR12][R18.64+0x8] ;  /* 0x0000080c12177981 */ /* 0x000ee4000c1e1500 */
[----:B------:R-:W-:Y:S01]  /*0f30*/  FADD.FTZ R25, R26, R25 ;  /* 0x000000191a197221 */ /* 0x000fe20000010000 */
[----:B----4-:R-:W-:Y:S02]  /*0f40*/  IMAD.U32 R26, R17, 0x10000, RZ ;  /* 0x00010000111a7824 */ /* 0x010fe400078e00ff */
[----:B------:R-:W4:Y:S02]  /*0f50*/  LDG.E.U16 R17, desc[UR12][R18.64+0xa] ;  /* 0x00000a0c12117981 */ /* 0x000f24000c1e1500 */
[----:B------:R-:W-:-:S02]  /*0f60*/  FADD.FTZ R26, R25, R26 ;  /* 0x0000001a191a7221 */ /* 0x000fc40000010000 */
[----:B------:R-:W5:Y:S01]  /*0f70*/  LDG.E.U16 R25, desc[UR12][R18.64+0xc] ;  /* 0x00000c0c12197981 */ /* 0x000f62000c1e1500 */
[----:B--2---:R-:W-:-:S03]  /*0f80*/  SHF.L.U32 R27, R16, 0x10, RZ ;  /* 0x00000010101b7819 */ /* 0x004fc600000006ff */
[----:B------:R-:W2:Y:S02]  /*0f90*/  LDG.E.U16 R16, desc[UR12][R18.64+0xe] ;  /* 0x00000e0c12107981 */ /* 0x000ea4000c1e1500 */
[----:B------:R-:W-:Y:S01]  /*0fa0*/  FADD.FTZ R26, R26, R27 ;  /* 0x0000001b1a1a7221 */ /* 0x000fe20000010000 */
[----:B---3--:R-:W-:-:S04]  /*0fb0*/  IMAD.U32 R23, R23, 0x10000, RZ ;  /* 0x0001000017177824 */ /* 0x008fc800078e00ff */
[----:B------:R-:W-:Y:S01]  /*0fc0*/  FADD.FTZ R23, R26, R23 ;  /* 0x000000171a177221 */ /* 0x000fe20000010000 */
[----:B----4-:R-:W-:Y:S02]  /*0fd0*/  SHF.L.U32 R26, R17, 0x10, RZ ;  /* 0x00000010111a7819 */ /* 0x010fe400000006ff */
[----:B------:R-:W3:Y:S01]  /*0fe0*/  LDG.E.U16 R17, desc[UR12][R18.64+0x10] ;  /* 0x0000100c12117981 */ /* 0x000ee2000c1e1500 */
[----:B-----5:R-:W-:Y:S02]  /*0ff0*/  IMAD.U32 R25, R25, 0x10000, RZ ;  /* 0x0001000019197824 */ /* 0x020fe400078e00ff */
[----:B------:R-:W-:Y:S02]  /*1000*/  FADD.FTZ R26, R23, R26 ;  /* 0x0000001a171a7221 */ /* 0x000fe40000010000 */
        /* <DEDUP_REMOVED lines=14> */
[----:B------:R-:W5:Y:S04]  /*10f0*/  LDG.E.U16 R25, desc[UR12][R18.64+0x1a] ;  /* 0x00001a0c12197981 */ /* 0x000f68000c1e1500 */
[----:B------:R-:W3:Y:S01]  /*1100*/  LDG.E.U16 R26, desc[UR12][R18.64+0x1e] ;  /* 0x00001e0c121a7981 */ /* 0x000ee2000c1e1500 */
[----:B------:R-:W-:-:S05]  /*1110*/  VIADD R24, R24, 0x10 ;  /* 0x0000001018187836 */ /* 0x000fca0000000000 */
[----:B------:R-:W-:Y:S02]  /*1120*/  ISETP.NE.AND P4, PT, R24, RZ, PT ;  /* 0x000000ff1800720c */ /* 0x000fe40003f85270 */
[----:B------:R-:W-:Y:S02]  /*1130*/  IADD3 R22, PT, PT, R22, 0x10, RZ ;  /* 0x0000001016167810 */ /* 0x000fe40007ffe0ff */
[----:B--2---:R-:W-:-:S05]  /*1140*/  SHF.L.U32 R16, R16, 0x10, RZ ;  /* 0x0000001010107819 */ /* 0x004fca00000006ff */
[----:B------:R-:W-:Y:S01]  /*1150*/  FADD.FTZ R16, R27, R16 ;  /* 0x000000101b107221 */ /* 0x000fe20000010000 */
[----:B----4-:R-:W-:Y:S01]  /*1160*/  IMAD.U32 R17, R17, 0x10000, RZ ;  /* 0x0001000011117824 */ /* 0x010fe200078e00ff */
[----:B-----5:R-:W-:-:S03]  /*1170*/  SHF.L.U32 R25, R25, 0x10, RZ ;  /* 0x0000001019197819 */ /* 0x020fc600000006ff */
[----:B------:R-:W-:Y:S01]  /*1180*/  FADD.FTZ R16, R16, R17 ;  /* 0x0000001110107221 */ /* 0x000fe20000010000 */
[----:B---3--:R-:W-:-:S03]  /*1190*/  SHF.L.U32 R23, R23, 0x10, RZ ;  /* 0x0000001017177819 */ /* 0x008fc600000006ff */
[----:B------:R-:W-:Y:S01]  /*11a0*/  FADD.FTZ R16, R16, R25 ;  /* 0x0000001910107221 */ /* 0x000fe20000010000 */
[----:B------:R-:W-:-:S03]  /*11b0*/  IMAD.U32 R26, R26, 0x10000, RZ ;  /* 0x000100001a1a7824 */ /* 0x000fc600078e00ff */
[----:B------:R-:W-:-:S04]  /*11c0*/  FADD.FTZ R23, R16, R23 ;  /* 0x0000001710177221 */ /* 0x000fc80000010000 */
[----:B------:R-:W-:Y:S01]  /*11d0*/  FADD.FTZ R23, R23, R26 ;  /* 0x0000001a17177221 */ /* 0x000fe20000010000 */
[----:B------:R-:W-:Y:S06]  /*11e0*/  @P4 BRA `(.L_x_44) ;  /* 0xfffffffc00104947 */ /* 0x000fec000383ffff */
.L_x_43:
[----:B01----:R-:W-:Y:S05]  /*11f0*/  BSYNC.RECONVERGENT B2 ;  /* 0x0000000000027941 */ /* 0x003fea0003800200 */
.L_x_42:
        /* <DEDUP_REMOVED lines=11> */
[----:B-1----:R-:W-:-:S04]  /*12b0*/  LEA R18, P4, R16, UR10, 0x1 ;  /* 0x0000000a10127c11 */ /* 0x002fc8000f8808ff */
[----:B------:R-:W-:-:S04]  /*12c0*/  IADD3 R17, PT, PT, R19, R17, RZ ;  /* 0x0000001113117210 */ /* 0x000fc80007ffe0ff */
[----:B------:R-:W-:-:S05]  /*12d0*/  LEA.HI.X R19, R16, UR11, R17, 0x1, P4 ;  /* 0x0000000b10137c11 */ /* 0x000fca000a0f0c11 */
[----:B------:R-:W2:Y:S04]  /*12e0*/  LDG.E.U16 R17, desc[UR12][R18.64] ;  /* 0x0000000c12117981 */ /* 0x000ea8000c1e1500 */
[----:B------:R-:W3:Y:S04]  /*12f0*/  LDG.E.U16 R25, desc[UR12][R18.64+0x2] ;  /* 0x0000020c12197981 */ /* 0x000ee8000c1e1500 */
[----:B------:R-:W4:Y:S04]  /*1300*/  LDG.E.U16 R16, desc[UR12][R18.64+0x4] ;  /* 0x0000040c12107981 */ /* 0x000f28000c1e1500 */
[----:B------:R-:W5:Y:S01]  /*1310*/  LDG.E.U16 R26, desc[UR12][R18.64+0xe] ;  /* 0x00000e0c121a7981 */ /* 0x000f62000c1e1500 */
[----:B--2---:R-:W-:-:S03]  /*1320*/  IMAD.U32 R24, R17, 0x10000, RZ ;  /* 0x0001000011187824 */ /* 0x004fc600078e00ff */
[----:B------:R-:W2:Y:S01]  /*1330*/  LDG.E.U16 R17, desc[UR12][R18.64+0x6] ;  /* 0x0000060c12117981 */ /* 0x000ea2000c1e1500 */
[----:B---3--:R-:W-:Y:S01]  /*1340*/  SHF.L.U32 R25, R25, 0x10, RZ ;  /* 0x0000001019197819 */ /* 0x008fe200000006ff */
[----:B------:R-:W-:Y:S02]  /*1350*/  FADD.FTZ R24, R23, R24 ;  /* 0x0000001817187221 */ /* 0x000fe40000010000 */
[----:B------:R-:W3:Y:S02]  /*1360*/  LDG.E.U16 R23, desc[UR12][R18.64+0x8] ;  /* 0x0000080c12177981 */ /* 0x000ee4000c1e1500 */
[----:B------:R-:W-:Y:S02]  /*1370*/  FADD.FTZ R27, R24, R25 ;  /* 0x00000019181b7221 */ /* 0x000fe40000010000 */
[----:B------:R-:W5:Y:S04]  /*1380*/  LDG.E.U16 R25, desc[UR12][R18.64+0xa] ;  /* 0x00000a0c12197981 */ /* 0x000f68000c1e1500 */
[----:B------:R-:W5:Y:S01]  /*1390*/  LDG.E.U16 R24, desc[UR12][R18.64+0xc] ;  /* 0x00000c0c12187981 */ /* 0x000f62000c1e1500 */
[----:B----4-:R-:W-:-:S04]  /*13a0*/  IMAD.U32 R16, R16, 0x10000, RZ ;  /* 0x0001000010107824 */ /* 0x010fc800078e00ff */
[----:B------:R-:W-:Y:S01]  /*13b0*/  FADD.FTZ R16, R27, R16 ;  /* 0x000000101b107221 */ /* 0x000fe20000010000 */
[----:B------:R-:W-:Y:S01]  /*13c0*/  VIADD R22, R22, 0x8 ;  /* 0x0000000816167836 */ /* 0x000fe20000000000 */
[----:B--2---:R-:W-:Y:S01]  /*13d0*/  SHF.L.U32 R17, R17, 0x10, RZ ;  /* 0x0000001011117819 */ /* 0x004fe200000006ff */
[----:B---3--:R-:W-:-:S04]  /*13e0*/  IMAD.U32 R23, R23, 0x10000, RZ ;  /* 0x0001000017177824 */ /* 0x008fc800078e00ff */
[----:B------:R-:W-:Y:S01]  /*13f0*/  FADD.FTZ R16, R16, R17 ;  /* 0x0000001110107221 */ /* 0x000fe20000010000 */
[----:B-----5:R-:W-:-:S03]  /*1400*/  SHF.L.U32 R25, R25, 0x10, RZ ;  /* 0x0000001019197819 */ /* 0x020fc600000006ff */
[----:B------:R-:W-:Y:S01]  /*1410*/  FADD.FTZ R16, R16, R23 ;  /* 0x0000001710107221 */ /* 0x000fe20000010000 */
[----:B------:R-:W-:-:S03]  /*1420*/  IMAD.U32 R17, R24, 0x10000, RZ ;  /* 0x0001000018117824 */ /* 0x000fc600078e00ff */
[----:B------:R-:W-:Y:S01]  /*1430*/  FADD.FTZ R16, R16, R25 ;  /* 0x0000001910107221 */ /* 0x000fe20000010000 */
[----:B------:R-:W-:-:S03]  /*1440*/  SHF.L.U32 R23, R26, 0x10, RZ ;  /* 0x000000101a177819 */ /* 0x000fc600000006ff */
[----:B------:R-:W-:-:S04]  /*1450*/  FADD.FTZ R16, R16, R17 ;  /* 0x0000001110107221 */ /* 0x000fc80000010000 */
[----:B------:R-:W-:-:S07]  /*1460*/  FADD.FTZ R23, R16, R23 ;  /* 0x0000001710177221 */ /* 0x000fce0000010000 */
.L_x_46:
[----:B------:R-:W-:Y:S05]  /*1470*/  BSYNC.RECONVERGENT B2 ;  /* 0x0000000000027941 */ /* 0x000fea0003800200 */
.L_x_45:
        /* <DEDUP_REMOVED lines=11> */
[----:B-1----:R-:W-:-:S03]  /*1530*/  LEA R18, P4, R16, UR10, 0x1 ;  /* 0x0000000a10127c11 */ /* 0x002fc6000f8808ff */
[----:B------:R-:W-:-:S05]  /*1540*/  IMAD.IADD R19, R19, 0x1, R17 ;  /* 0x0000000113137824 */ /* 0x000fca00078e0211 */
[----:B------:R-:W-:-:S05]  /*1550*/  LEA.HI.X R19, R16, UR11, R19, 0x1, P4 ;  /* 0x0000000b10137c11 */ /* 0x000fca000a0f0c13 */
[----:B------:R-:W2:Y:S04]  /*1560*/  LDG.E.U16 R16, desc[UR12][R18.64] ;  /* 0x0000000c12107981 */ /* 0x000ea8000c1e1500 */
[----:B------:R-:W3:Y:S04]  /*1570*/  LDG.E.U16 R17, desc[UR12][R18.64+0x2] ;  /* 0x0000020c12117981 */ /* 0x000ee8000c1e1500 */
[----:B------:R-:W4:Y:S04]  /*1580*/  LDG.E.U16 R24, desc[UR12][R18.64+0x4] ;  /* 0x0000040c12187981 */ /* 0x000f28000c1e1500 */
[----:B------:R-:W5:Y:S01]  /*1590*/  LDG.E.U16 R25, desc[UR12][R18.64+0x6] ;  /* 0x0000060c12197981 */ /* 0x000f62000c1e1500 */
[----:B------:R-:W-:-:S02]  /*15a0*/  IADD3 R22, PT, PT, R22, 0x4, RZ ;  /* 0x0000000416167810 */ /* 0x000fc40007ffe0ff */
[----:B--2---:R-:W-:Y:S01]  /*15b0*/  SHF.L.U32 R16, R16, 0x10, RZ ;  /* 0x0000001010107819 */ /* 0x004fe200000006ff */
[----:B---3--:R-:W-:-:S04]  /*15c0*/  IMAD.U32 R17, R17, 0x10000, RZ ;  /* 0x0001000011117824 */ /* 0x008fc800078e00ff */
[----:B------:R-:W-:Y:S01]  /*15d0*/  FADD.FTZ R16, R23, R16 ;  /* 0x0000001017107221 */ /* 0x000fe20000010000 */
[----:B----4-:R-:W-:-:S03]  /*15e0*/  SHF.L.U32 R23, R24, 0x10, RZ ;  /* 0x0000001018177819 */ /* 0x010fc600000006ff */
[----:B------:R-:W-:Y:S01]  /*15f0*/  FADD.FTZ R16, R16, R17 ;  /* 0x0000001110107221 */ /* 0x000fe20000010000 */
[----:B-----5:R-:W-:-:S03]  /*1600*/  IMAD.U32 R24, R25, 0x10000, RZ ;  /* 0x0001000019187824 */ /* 0x020fc600078e00ff */
[----:B------:R-:W-:-:S04]  /*1610*/  FADD.FTZ R23, R16, R23 ;  /* 0x0000001710177221 */ /* 0x000fc80000010000 */
[----:B------:R-:W-:-:S07]  /*1620*/  FADD.FTZ R23, R23, R24 ;  /* 0x0000001817177221 */ /* 0x000fce0000010000 */
.L_x_48:
[----:B------:R-:W-:Y:S05]  /*1630*/  BSYNC.RECONVERGENT B2 ;  /* 0x0000000000027941 */ /* 0x000fea0003800200 */
.L_x_47:
        /* <DEDUP_REMOVED lines=11> */
[----:B------:R-:W2:Y:S01]  /*16f0*/  LDG.E.U16 R16, desc[UR12][R14.64] ;  /* 0x0000000c0e107981 */ /* 0x000ea2000c1e1500 */
[----:B------:R-:W-:Y:S01]  /*1700*/  ISETP.NE.AND P3, PT, R10, 0x1, PT ;  /* 0x000000010a00780c */ /* 0x000fe20003f65270 */
[----:B--2---:R-:W-:-:S04]  /*1710*/  IMAD.U32 R16, R16, 0x10000, RZ ;  /* 0x0001000010107824 */ /* 0x004fc800078e00ff */
[----:B------:R-:W-:-:S08]  /*1720*/  FADD.FTZ R23, R23, R16 ;  /* 0x0000001017177221 */ /* 0x000fd00000010000 */
[----:B------:R-:W-:Y:S05]  /*1730*/  @!P3 BRA `(.L_x_41) ;  /* 0x00000000001cb947 */ /* 0x000fea0003800000 */
[----:B------:R-:W-:Y:S01]  /*1740*/  ISETP.NE.AND P3, PT, R10, 0x2, PT ;  /* 0x000000020a00780c */ /* 0x000fe20003f65270 */
[----:B------:R-:W2:-:S12]  /*1750*/  LDG.E.U16 R16, desc[UR12][R14.64+0x2] ;  /* 0x0000020c0e107981 */ /* 0x000e98000c1e1500 */
[----:B------:R-:W3:Y:S01]  /*1760*/  @P3 LDG.E.U16 R17, desc[UR12][R14.64+0x4] ;  /* 0x0000040c0e113981 */ /* 0x000ee2000c1e1500 */
[----:B--2---:R-:W-:-:S05]  /*1770*/  SHF.L.U32 R16, R16, 0x10, RZ ;  /* 0x0000001010107819 */ /* 0x004fca00000006ff */
[----:B------:R-:W-:Y:S01]  /*1780*/  FADD.FTZ R23, R23, R16 ;  /* 0x0000001017177221 */ /* 0x000fe20000010000 */
[----:B---3--:R-:W-:-:S04]  /*1790*/  @P3 IMAD.U32 R18, R17, 0x10000, RZ ;  /* 0x0001000011123824 */ /* 0x008fc800078e00ff */
[----:B------:R-:W-:-:S07]  /*17a0*/  @P3 FADD.FTZ R23, R23, R18 ;  /* 0x0000001217173221 */ /* 0x000fce0000010000 */
.L_x_41:
[----:B01----:R-:W-:Y:S05]  /*17b0*/  BSYNC.RECONVERGENT B0 ;  /* 0x0000000000007941 */ /* 0x003fea0003800200 */
.L_x_40:
[----:B------:R-:W-:-:S04]  /*17c0*/  IADD3 R20, PT, PT, R20, 0x1, RZ ;  /* 0x0000000114147810 */ /* 0x000fc80007ffe0ff */
[----:B------:R-:W-:-:S13]  /*17d0*/  ISETP.NE.AND P3, PT, R20, R11, PT ;  /* 0x0000000b1400720c */ /* 0x000fda0003f65270 */
[----:B------:R-:W-:Y:S05]  /*17e0*/  @P3 BRA `(.L_x_49) ;  /* 0xfffffff4003c3947 */ /* 0x000fea000383ffff */
.L_x_39:
[----:B01----:R-:W-:Y:S05]  /*17f0*/  BSYNC.RECONVERGENT B1 ;  /* 0x0000000000017941 */ /* 0x003fea0003800200 */
.L_x_38:
[----:B------:R-:W0:Y:S01]  /*1800*/  LDCU.64 UR6, c[0x0][0x3b8] ;  /* 0x00007700ff0677ac */ /* 0x000e220008000a00 */
[----:B------:R-:W1:Y:S01]  /*1810*/  LDC.64 R12, c[0x0][0x390] ;  /* 0x0000e400ff0c7b82 */ /* 0x000e620000000a00 */
[----:B------:R-:W-:Y:S01]  /*1820*/  F2FP.BF16.F32.PACK_AB R23, RZ, R23 ;  /* 0x00000017ff17723e */ /* 0x000fe200000010ff */
[----:B------:R-:W2:Y:S01]  /*1830*/  LDCU.64 UR8, c[0x0][0x3a8] ;  /* 0x00007500ff0877ac */ /* 0x000ea20008000a00 */
[----:B------:R-:W2:Y:S01]  /*1840*/  LDCU.64 UR10, c[0x0][0x3b0] ;  /* 0x00007600ff0a77ac */ /* 0x000ea20008000a00 */
[----:B------:R-:W3:Y:S01]  /*1850*/  LDCU.64 UR14, c[0x0][0x388] ;  /* 0x00007100ff0e77ac */ /* 0x000ee20008000a00 */
[----:B------:R-:W-:Y:S01]  /*1860*/  UIADD3 UR4, UP0, UPT, UR4, 0x1, URZ ;  /* 0x0000000104047890 */ /* 0x000fe2000ff1e0ff */
[----:B0-----:R-:W-:-:S03]  /*1870*/  LEA R14, P3, R2, UR6, 0x1 ;  /* 0x00000006020e7c11 */ /* 0x001fc6000f8608ff */
[----:B------:R-:W-:Y:S01]  /*1880*/  UIADD3.X UR5, UPT, UPT, URZ, UR5, URZ, UP0, !UPT ;  /* 0x00000005ff057290 */ /* 0x000fe200087fe4ff */
[----:B------:R-:W-:Y:S01]  /*1890*/  LEA.HI.X R15, R2, UR7, R3, 0x1, P3 ;  /* 0x00000007020f7c11 */ /* 0x000fe200098f0c03 */
[----:B--2---:R-:W-:-:S04]  /*18a0*/  UIMAD UR11, UR11, UR8, URZ ;  /* 0x000000080b0b72a4 */ /* 0x004fc8000f8e02ff */
[----:B------:R0:W-:Y:S01]  /*18b0*/  STG.E.U16 desc[UR12][R14.64], R23 ;  /* 0x000000170e007986 */ /* 0x0001e2000c10150c */
[----:B------:R-:W-:Y:S02]  /*18c0*/  UIMAD.WIDE.U32 UR6, UR10, UR8, URZ ;  /* 0x000000080a0672a5 */ /* 0x000fe4000f8e00ff */
[----:B------:R-:W-:Y:S02]  /*18d0*/  UIMAD UR9, UR9, UR10, UR11 ;  /* 0x0000000a090972a4 */ /* 0x000fe4000f8e020b */
[----:B---3--:R-:W-:Y:S02]  /*18e0*/  UISETP.GE.U32.AND UP0, UPT, UR4, UR14, UPT ;  /* 0x0000000e0400728c */ /* 0x008fe4000bf06070 */
[----:B------:R-:W-:Y:S01]  /*18f0*/  UIADD3 UR9, UPT, UPT, UR7, UR9, URZ ;  /* 0x0000000907097290 */ /* 0x000fe2000fffe0ff */
[----:B-1----:R-:W-:Y:S01]  /*1900*/  IMAD.WIDE.U32 R2, R12, UR6, R2 ;  /* 0x000000060c027c25 */ /* 0x002fe2000f8e0002 */
[----:B------:R-:W-:-:S04]  /*1910*/  UISETP.GE.U32.AND.EX UP0, UPT, UR5, UR15, UPT, UP0 ;  /* 0x0000000f0500728c */ /* 0x000fc8000bf06100 */
[----:B------:R-:W-:-:S04]  /*1920*/  IMAD R16, R12, UR9, RZ ;  /* 0x000000090c107c24 */ /* 0x000fc8000f8e02ff */
[----:B------:R-:W-:-:S04]  /*1930*/  IMAD R13, R13, UR6, R16 ;  /* 0x000000060d0d7c24 */ /* 0x000fc8000f8e0210 */
[----:B------:R-:W-:Y:S01]  /*1940*/  IMAD.IADD R3, R3, 0x1, R13 ;  /* 0x0000000103037824 */ /* 0x000fe200078e020d */
[----:B0-----:R-:W-:Y:S06]  /*1950*/  BRA.U !UP0, `(.L_x_50) ;  /* 0xfffffff108ac7547 */ /* 0x001fec000b83ffff */
[----:B------:R-:W-:Y:S05]  /*1960*/  EXIT ;  /* 0x000000000000794d */ /* 0x000fea0003800000 */
        .weak           $__internal_3_$__cuda_sm20_div_s64
        .type           $__internal_3_$__cuda_sm20_div_s64,@function
        .size           $__internal_3_$__cuda_sm20_div_s64,($__internal_4_$__cuda_sm20_div_u64 - $__internal_3_$__cuda_sm20_div_s64)
$__internal_3_$__cuda_sm20_div_s64:
        /* <DEDUP_REMOVED lines=8> */
[----:B0-----:R-:W-:-:S15]  /*19f0*/  IADD3 R4, PT, PT, R8, 0x1ffffffe, RZ ;  /* 0x1ffffffe08047810 */ /* 0x001fde0007ffe0ff */
        /* <DEDUP_REMOVED lines=27> */
[----:B------:R-:W-:Y:S02]  /*1bb0*/  IMAD.MOV.U32 R5, RZ, RZ, RZ ;  /* 0x000000ffff057224 */ /* 0x000fe400078e00ff */
[----:B------:R-:W-:Y:S01]  /*1bc0*/  IMAD.WIDE.U32 R6, P0, R7, R4, R6 ;  /* 0x0000000407067225 */ /* 0x000fe20007800006 */
[----:B------:R-:W-:-:S03]  /*1bd0*/  SEL R10, R10, R3, !P3 ;  /* 0x000000030a0a7207 */ /* 0x000fc60005800000 */
[----:B------:R-:W-:-:S04]  /*1be0*/  IMAD.HI.U32 R7, P1, R9, R11, R6 ;  /* 0x0000000b09077227 */ /* 0x000fc80007820006 */
[CC--:B------:R-:W-:Y:S02]  /*1bf0*/  IMAD R6, R9.reuse, R4.reuse, RZ ;  /* 0x0000000409067224 */ /* 0x0c0fe400078e02ff */
[----:B------:R-:W-:-:S03]  /*1c00*/  IMAD.HI.U32 R4, R9, R4, RZ ;  /* 0x0000000409047227 */ /* 0x000fc600078e00ff */
[----:B------:R-:W-:Y:S02]  /*1c10*/  IADD3 R7, P2, PT, R6, R7, RZ ;  /* 0x0000000706077210 */ /* 0x000fe40007f5e0ff */
[----:B------:R-:W-:-:S03]  /*1c20*/  IADD3.X R9, PT, PT, R4, R9, RZ, P0, !PT ;  /* 0x0000000904097210 */ /* 0x000fc600007fe4ff */
        /* <DEDUP_REMOVED lines=14> */
[----:B------:R-:W-:-:S05]  /*1d10*/  IMAD R5, R6, UR6, R5 ;  /* 0x0000000606057c24 */ /* 0x000fca000f8e0205 */
[----:B------:R-:W-:Y:S02]  /*1d20*/  IADD3.X R5, PT, PT, ~R5, R10, RZ, P1, !PT ;  /* 0x0000000a05057210 */ /* 0x000fe40000ffe5ff */
[----:B------:R-:W-:Y:S02]  /*1d30*/  IADD3 R8, P1, PT, R9, -UR6, RZ ;  /* 0x8000000609087c10 */ /* 0x000fe4000ff3e0ff */
[C---:B------:R-:W-:Y:S02]  /*1d40*/  ISETP.GE.U32.AND.EX P0, PT, R5.reuse, UR7, PT, P0 ;  /* 0x0000000705007c0c */ /* 0x040fe4000bf06100 */
[----:B------:R-:W-:Y:S02]  /*1d50*/  IADD3.X R10, PT, PT, R5, ~UR7, RZ, P1, !PT ;  /* 0x80000007050a7c10 */ /* 0x000fe40008ffe4ff */
[----:B------:R-:W-:Y:S01]  /*1d60*/  SEL R8, R8, R9, P0 ;  /* 0x0000000908087207 */ /* 0x000fe20000000000 */
[----:B------:R-:W-:Y:S01]  /*1d70*/  IMAD.X R9, RZ, RZ, R6, P2 ;  /* 0x000000ffff097224 */ /* 0x000fe200010e0606 */
[----:B------:R-:W-:-:S02]  /*1d80*/  SEL R10, R10, R5, P0 ;  /* 0x000000050a0a7207 */ /* 0x000fc40000000000 */
[----:B------:R-:W-:Y:S02]  /*1d90*/  SEL R5, R4, R7, P0 ;  /* 0x0000000704057207 */ /* 0x000fe40000000000 */
[----:B------:R-:W-:Y:S02]  /*1da0*/  ISETP.GE.U32.AND P1, PT, R8, UR6, PT ;  /* 0x0000000608007c0c */ /* 0x000fe4000bf26070 */
[----:B------:R-:W-:Y:S02]  /*1db0*/  SEL R4, R9, R6, P0 ;  /* 0x0000000609047207 */ /* 0x000fe40000000000 */
[----:B------:R-:W-:Y:S02]  /*1dc0*/  IADD3 R6, P2, PT, R5, 0x1, RZ ;  /* 0x0000000105067810 */ /* 0x000fe40007f5e0ff */
[----:B------:R-:W-:Y:S02]  /*1dd0*/  ISETP.GE.U32.AND.EX P0, PT, R10, UR7, PT, P1 ;  /* 0x000000070a007c0c */ /* 0x000fe4000bf06110 */
[----:B------:R-:W-:-:S02]  /*1de0*/  IADD3.X R7, PT, PT, RZ, R4, RZ, P2, !PT ;  /* 0x00000004ff077210 */ /* 0x000fc400017fe4ff */
[----:B------:R-:W-:Y:S02]  /*1df0*/  SEL R6, R6, R5, P0 ;  /* 0x0000000506067207 */ /* 0x000fe40000000000 */
[----:B------:R-:W-:Y:S02]  /*1e00*/  SEL R7, R7, R4, P0 ;  /* 0x0000000407077207 */ /* 0x000fe40000000000 */
[----:B------:R-:W-:Y:S02]  /*1e10*/  IADD3 R5, P2, PT, RZ, -R6, RZ ;  /* 0x80000006ff057210 */ /* 0x000fe40007f5e0ff */
[----:B------:R-:W-:Y:S02]  /*1e20*/  LOP3.LUT R8, R3, UR8, RZ, 0x3c, !PT ;  /* 0x0000000803087c12 */ /* 0x000fe4000f8e3cff */
[----:B------:R-:W-:Y:S01]  /*1e30*/  ISETP.NE.U32.AND P0, PT, RZ, UR4, PT ;  /* 0x00000004ff007c0c */ /* 0x000fe2000bf05070 */
[----:B------:R-:W-:Y:S01]  /*1e40*/  IMAD.X R4, RZ, RZ, ~R7, P2 ;  /* 0x000000ffff047224 */ /* 0x000fe200010e0e07 */
[----:B------:R-:W-:-:S02]  /*1e50*/  ISETP.GE.AND P1, PT, R8, RZ, PT ;  /* 0x000000ff0800720c */ /* 0x000fc40003f26270 */
[----:B------:R-:W-:Y:S02]  /*1e60*/  ISETP.NE.AND.EX P0, PT, RZ, UR8, PT, P0 ;  /* 0x00000008ff007c0c */ /* 0x000fe4000bf05300 */
[----:B------:R-:W-:Y:S01]  /*1e70*/  SEL R6, R5, R6, !P1 ;  /* 0x0000000605067207 */ /* 0x000fe20004800000 */
[----:B------:R-:W-:Y:S01]  /*1e80*/  IMAD.MOV.U32 R5, RZ, RZ, 0x0 ;  /* 0x00000000ff057424 */ /* 0x000fe200078e00ff */
[----:B------:R-:W-:Y:S02]  /*1e90*/  SEL R7, R4, R7, !P1 ;  /* 0x0000000704077207 */ /* 0x000fe40004800000 */
[----:B------:R-:W-:Y:S02]  /*1ea0*/  MOV R4, R0 ;  /* 0x0000000000047202 */ /* 0x000fe40000000f00 */
[----:B------:R-:W-:Y:S02]  /*1eb0*/  SEL R6, R6, 0xffffffff, P0 ;  /* 0xffffffff06067807 */ /* 0x000fe40000000000 */
[----:B------:R-:W-:Y:S01]  /*1ec0*/  SEL R7, R7, 0xffffffff, P0 ;  /* 0xffffffff07077807 */ /* 0x000fe20000000000 */
[----:B------:R-:W-:Y:S06]  /*1ed0*/  RET.REL.NODEC R4 `(_ZN2at6native53_GLOBAL__N__3bfe7fd5_20_UpSampleNearest2d_cu_198c5ce237upsample_nearest2d_backward_out_frameIN3c108BFloat16EfXadL_ZNS0_46nearest_neighbor_exact_bw_compute_source_indexEfiiEEEEvPKT_mmmmmmPS5_ff) ;  /* 0xffffffe004487950 */ /* 0x000fec0003c3ffff */
        .weak           $__internal_4_$__cuda_sm20_div_u64
        .type           $__internal_4_$__cuda_sm20_div_u64,@function
        .size           $__internal_4_$__cuda_sm20_div_u64,($__internal_5_$__cuda_sm20_rem_u64 - $__internal_4_$__cuda_sm20_div_u64)
$__internal_4_$__cuda_sm20_div_u64:
[----:B------:R-:W0:Y:S01]  /*1ee0*/  LDCU.64 UR4, c[0x0][0x3b0] ;  /* 0x00007600ff0477ac */ /* 0x000e220008000a00 */
[----:B------:R-:W1:Y:S01]  /*1ef0*/  LDC.64 R4, c[0x0][0x3b0] ;  /* 0x0000ec00ff047b82 */ /* 0x000e620000000a00 */
[----:B0-----:R-:W0:Y:S02]  /*1f00*/  I2F.U64.RP R7, UR4 ;  /* 0x0000000400077d12 */ /* 0x001e240008309000 */
[----:B0-----:R-:W0:Y:S02]  /*1f10*/  MUFU.RCP R7, R7 ;  /* 0x0000000700077308 */ /* 0x001e240000001000 */
[----:B0-----:R-:W-:-:S15]  /*1f20*/  IADD3 R8, PT, PT, R7, 0x1ffffffe, RZ ;  /* 0x1ffffffe07087810 */ /* 0x001fde0007ffe0ff */
        /* <DEDUP_REMOVED lines=8> */
[----:B------:R-:W-:-:S04]  /*1fb0*/  IMAD.HI.U32 R10, R8, R13, RZ ;  /* 0x0000000d080a7227 */ /* 0x000fc800078e00ff */
[----:B------:R-:W-:Y:S01]  /*1fc0*/  IMAD.X R15, RZ, RZ, ~R11, P0 ;  /* 0x000000ffff0f7224 */ /* 0x000fe200000e0e0b */
[----:B------:R-:W-:-:S03]  /*1fd0*/  MOV R11, R8 ;  /* 0x00000008000b7202 */ /* 0x000fc60000000f00 */
[-C--:B------:R-:W-:Y:S02]  /*1fe0*/  IMAD R17, R9, R15.reuse, RZ ;  /* 0x0000000f09117224 */ /* 0x080fe400078e02ff */
[----:B------:R-:W-:-:S04]  /*1ff0*/  IMAD.WIDE.U32 R10, P0, R8, R15, R10 ;  /* 0x0000000f080a7225 */ /* 0x000fc8000780000a */
[----:B------:R-:W-:-:S04]  /*2000*/  IMAD.HI.U32 R7, R9, R15, RZ ;  /* 0x0000000f09077227 */ /* 0x000fc800078e00ff */
[----:B------:R-:W-:-:S04]  /*2010*/  IMAD.HI.U32 R10, P1, R9, R13, R10 ;  /* 0x0000000d090a7227 */ /* 0x000fc8000782000a */
[----:B------:R-:W-:Y:S01]  /*2020*/  IMAD.X R7, R7, 0x1, R9, P0 ;  /* 0x0000000107077824 */ /* 0x000fe200000e0609 */
[----:B------:R-:W-:-:S04]  /*2030*/  IADD3 R11, P2, PT, R17, R10, RZ ;  /* 0x0000000a110b7210 */ /* 0x000fc80007f5e0ff */
[----:B------:R-:W-:Y:S01]  /*2040*/  IADD3.X R7, PT, PT, RZ, RZ, R7, P2, P1 ;  /* 0x000000ffff077210 */ /* 0x000fe200017e2407 */
[----:B------:R-:W-:-:S04]  /*2050*/  IMAD.WIDE.U32 R8, R11, R4, RZ ;  /* 0x000000040b087225 */ /* 0x000fc800078e00ff */
[----:B------:R-:W-:Y:S01]  /*2060*/  IMAD R9, R11, R5, R9 ;  /* 0x000000050b097224 */ /* 0x000fe200078e0209 */
[----:B------:R-:W-:-:S03]  /*2070*/  IADD3 R13, P0, PT, RZ, -R8, RZ ;  /* 0x80000008ff0d7210 */ /* 0x000fc60007f1e0ff */
[----:B------:R-:W-:Y:S02]  /*2080*/  IMAD R9, R7, R4, R9 ;  /* 0x0000000407097224 */ /* 0x000fe400078e0209 */
[----:B------:R-:W-:-:S03]  /*2090*/  IMAD.HI.U32 R10, R11, R13, RZ ;  /* 0x0000000d0b0a7227 */ /* 0x000fc600078e00ff */
[----:B------:R-:W-:Y:S01]  /*20a0*/  IADD3.X R8, PT, PT, RZ, ~R9, RZ, P0, !PT ;  /* 0x80000009ff087210 */ /* 0x000fe200007fe4ff */
[----:B------:R-:W-:-:S04]  /*20b0*/  HFMA2 R9, -RZ, RZ, 0, 0 ;  /* 0x00000000ff097431 */ /* 0x000fc800000001ff */
        /* <DEDUP_REMOVED lines=12> */
[----:B------:R-:W-:-:S03]  /*2180*/  IADD3 R11, P1, PT, R11, R8, RZ ;  /* 0x000000080b0b7210 */ /* 0x000fc60007f3e0ff */
[----:B------:R-:W-:Y:S01]  /*2190*/  IMAD.X R7, RZ, RZ, R7, P0 ;  /* 0x000000ffff077224 */ /* 0x000fe200000e0607 */
[C---:B------:R-:W-:Y:S01]  /*21a0*/  IADD3 R10, P2, PT, R11.reuse, 0x1, RZ ;  /* 0x000000010b0a7810 */ /* 0x040fe20007f5e0ff */
[----:B------:R-:W-:-:S03]  /*21b0*/  IMAD.WIDE.U32 R8, R11, R4, RZ ;  /* 0x000000040b087225 */ /* 0x000fc600078e00ff */
[----:B------:R-:W-:Y:S01]  /*21c0*/  IADD3.X R7, PT, PT, RZ, R7, RZ, P1, !PT ;  /* 0x00000007ff077210 */ /* 0x000fe20000ffe4ff */
[----:B------:R-:W-:Y:S01]  /*21d0*/  IMAD R9, R11, R5, R9 ;  /* 0x000000050b097224 */ /* 0x000fe200078e0209 */
[----:B------:R-:W-:-:S03]  /*21e0*/  IADD3 R15, P1, PT, -R8, R2, RZ ;  /* 0x00000002080f7210 */ /* 0x000fc60007f3e1ff */
[-C--:B------:R-:W-:Y:S01]  /*21f0*/  IMAD R8, R7, R4.reuse, R9 ;  /* 0x0000000407087224 */ /* 0x080fe200078e0209 */
[----:B------:R-:W-:-:S03]  /*2200*/  ISETP.GE.U32.AND P0, PT, R15, R4, PT ;  /* 0x000000040f00720c */ /* 0x000fc60003f06070 */
        /* <DEDUP_REMOVED lines=12> */
[----:B------:R-:W-:Y:S02]  /*22d0*/  ISETP.GE.U32.AND.EX P0, PT, R12, R5, PT, P0 ;  /* 0x000000050c00720c */ /* 0x000fe40003f06100 */
[----:B------:R-:W-:Y:S02]  /*22e0*/  IADD3.X R8, PT, PT, RZ, R9, RZ, P2, !PT ;  /* 0x00000009ff087210 */ /* 0x000fe400017fe4ff */
[----:B------:R-:W-:-:S02]  /*22f0*/  ISETP.NE.AND.EX P1, PT, R5, RZ, PT, P1 ;  /* 0x000000ff0500720c */ /* 0x000fc40003f25310 */
[----:B------:R-:W-:Y:S01]  /*2300*/  SEL R5, R7, R10, P0 ;  /* 0x0000000a07057207 */ /* 0x000fe20000000000 */
[----:B------:R-:W-:Y:S01]  /*2310*/  IMAD.MOV.U32 R7, RZ, RZ, 0x0 ;  /* 0x00000000ff077424 */ /* 0x000fe200078e00ff */
[----:B------:R-:W-:Y:S02]  /*2320*/  SEL R8, R8, R9, P0 ;  /* 0x0000000908087207 */ /* 0x000fe40000000000 */
[----:B------:R-:W-:Y:S02]  /*2330*/  SEL R5, R5, 0xffffffff, P1 ;  /* 0xffffffff05057807 */ /* 0x000fe40000800000 */
[----:B------:R-:W-:Y:S01]  /*2340*/  SEL R8, R8, 0xffffffff, P1 ;  /* 0xffffffff08087807 */ /* 0x000fe20000800000 */
[----:B------:R-:W-:Y:S06]  /*2350*/  RET.REL.NODEC R6 `(_ZN2at6native53_GLOBAL__N__3bfe7fd5_20_UpSampleNearest2d_cu_198c5ce237upsample_nearest2d_backward_out_frameIN3c108BFloat16EfXadL_ZNS0_46nearest_neighbor_exact_bw_compute_source_indexEfiiEEEEvPKT_mmmmmmPS5_ff) ;  /* 0xffffffdc06287950 */ /* 0x000fec0003c3ffff */
        .weak           $__internal_5_$__cuda_sm20_rem_u64
        .type           $__internal_5_$__cuda_sm20_rem_u64,@function
        .size           $__internal_5_$__cuda_sm20_rem_u64,(.L_x_639 - $__internal_5_$__cuda_sm20_rem_u64)
$__internal_5_$__cuda_sm20_rem_u64:
[----:B------:R-:W0:Y:S02]  /*2360*/  I2F.U64.RP R7, R10 ;  /* 0x0000000a00077312 */ /* 0x000e240000309000 */
[----:B0-----:R-:W0:Y:S02]  /*2370*/  MUFU.RCP R7, R7 ;  /* 0x0000000700077308 */ /* 0x001e240000001000 */
[----:B0-----:R-:W-:-:S15]  /*2380*/  IADD3 R12, PT, PT, R7, 0x1ffffffe, RZ ;  /* 0x1ffffffe070c7810 */ /* 0x001fde0007ffe0ff */
        /* <DEDUP_REMOVED lines=23> */
[----:B------:R-:W-:-:S05]  /*2500*/  IADD3.X R12, PT, PT, RZ, ~R9, RZ, P0, !PT ;  /* 0x80000009ff0c7210 */ /* 0x000fca00007fe4ff */
[----:B------:R-:W-:-:S04]  /*2510*/  IMAD.WIDE.U32 R14, P0, R15, R12, R14 ;  /* 0x0000000c0f0e7225 */ /* 0x000fc8000780000e */
[C---:B------:R-:W-:Y:S02]  /*2520*/  IMAD R16, R7.reuse, R12, RZ ;  /* 0x0000000c07107224 */ /* 0x040fe400078e02ff */
[----:B------:R-:W-:-:S04]  /*2530*/  IMAD.HI.U32 R9, P1, R7, R13, R14 ;  /* 0x0000000d07097227 */ /* 0x000fc8000782000e */
[----:B------:R-:W-:Y:S02]  /*2540*/  HFMA2 R13, -RZ, RZ, 0, 0 ;  /* 0x00000000ff0d7431 */ /* 0x000fe400000001ff */
        /* <DEDUP_REMOVED lines=16> */
[----:B------:R-:W-:Y:S02]  /*2650*/  ISETP.GE.U32.AND P0, PT, R13, R10, PT ;  /* 0x0000000a0d00720c */ /* 0x000fe40003f06070 */
[----:B------:R-:W-:Y:S01]  /*2660*/  MOV R9, 0x0 ;  /* 0x0000000000097802 */ /* 0x000fe20000000f00 */
[----:B------:R-:W-:Y:S01]  /*2670*/  IMAD.X R12, R5, 0x1, ~R6, P1 ;  /* 0x00000001050c7824 */ /* 0x000fe200008e0e06 */
[----:B------:R-:W-:-:S04]  /*2680*/  IADD3 R7, P1, PT, -R10, R13, RZ ;  /* 0x0000000d0a077210 */ /* 0x000fc80007f3e1ff */
[----:B------:R-:W-:Y:S02]  /*2690*/  ISETP.GE.U32.AND.EX P0, PT, R12, R11, PT, P0 ;  /* 0x0000000b0c00720c */ /* 0x000fe40003f06100 */
[-C--:B------:R-:W-:Y:S02]  /*26a0*/  IADD3.X R6, PT, PT, ~R11, R12.reuse, RZ, P1, !PT ;  /* 0x0000000c0b067210 */ /* 0x080fe40000ffe5ff */
[----:B------:R-:W-:Y:S02]  /*26b0*/  SEL R7, R7, R13, P0 ;  /* 0x0000000d07077207 */ /* 0x000fe40000000000 */
[----:B------:R-:W-:Y:S02]  /*26c0*/  SEL R6, R6, R12, P0 ;  /* 0x0000000c06067207 */ /* 0x000fe40000000000 */
[C---:B------:R-:W-:Y:S01]  /*26d0*/  ISETP.GE.U32.AND P0, PT, R7.reuse, R10, PT ;  /* 0x0000000a0700720c */ /* 0x040fe20003f06070 */
[----:B------:R-:W-:Y:S01]  /*26e0*/  IMAD.IADD R5, R7, 0x1, -R10 ;  /* 0x0000000107057824 */ /* 0x000fe200078e0a0a */
[----:B------:R-:W-:-:S02]  /*26f0*/  ISETP.NE.U32.AND P1, PT, R10, RZ, PT ;  /* 0x000000ff0a00720c */ /* 0x000fc40003f25070 */
[----:B------:R-:W-:Y:S02]  /*2700*/  ISETP.GE.U32.AND.EX P0, PT, R6, R11, PT, P0 ;  /* 0x0000000b0600720c */ /* 0x000fe40003f06100 */
[----:B------:R-:W-:Y:S02]  /*2710*/  ISETP.NE.AND.EX P1, PT, R11, RZ, PT, P1 ;  /* 0x000000ff0b00720c */ /* 0x000fe40003f25310 */
[----:B------:R-:W-:-:S04]  /*2720*/  SEL R5, R5, R7, P0 ;  /* 0x0000000705057207 */ /* 0x000fc80000000000 */
[----:B------:R-:W-:Y:S01]  /*2730*/  SEL R5, R5, 0xffffffff, P1 ;  /* 0xffffffff05057807 */ /* 0x000fe20000800000 */
[----:B------:R-:W-:Y:S06]  /*2740*/  RET.REL.NODEC R8 `(_ZN2at6native53_GLOBAL__N__3bfe7fd5_20_UpSampleNearest2d_cu_198c5ce237upsample_nearest2d_backward_out_frameIN3c108BFloat16EfXadL_ZNS0_46nearest_neighbor_exact_bw_compute_source_indexEfiiEEEEvPKT_mmmmmmPS5_ff) ;  /* 0xffffffd8082c7950 */ /* 0x000fec0003c3ffff */
.L_x_51:
        /* <DEDUP_REMOVED lines=11> */
.L_x_639:


//--------------------- .text._ZN2at6native53_GLOBAL__N__3bfe7fd5_20_UpSampleNearest2d_cu_198c5ce237upsample_nearest2d_backward_out_frameIN3c104HalfEfXadL_ZNS0_46nearest_neighbor_exact_bw_compute_source_indexEfiiEEEEvPKT_mmmmmmPS5_ff --------------------------
	.section	.text._ZN2at6native53_GLOBAL__N__3bfe7fd5_20_UpSampleNearest2d_cu_198c5ce237upsample_nearest2d_backward_out_frameIN3c104HalfEfXadL_ZNS0_46nearest_neighbor_exact_bw_compute_source_indexEfiiEEEEvPKT_mmmmmmPS5_ff,"ax",@progbits
	.align	128
.text._ZN2at6native53_GLOBAL__N__3bfe7fd5_20_UpSampleNearest2d_cu_198c5ce237upsample_nearest2d_backward_out_frameIN3c104HalfEfXadL_ZNS0_46nearest_neighbor_exact_bw_compute_source_indexEfiiEEEEvPKT_mmmmmmPS5_ff:
        .type           _ZN2at6native53_GLOBAL__N__3bfe7fd5_20_UpSampleNearest2d_cu_198c5ce237upsample_nearest2d_backward_out_frameIN3c104HalfEfXadL_ZNS0_46nearest_neighbor_exact_bw_compute_source_indexEfiiEEEEvPKT_mmmmmmPS5_ff,@function
        .size           _ZN2at6native53_GLOBAL__N__3bfe7fd5_20_UpSampleNearest2d_cu_198c5ce237upsample_nearest2d_backward_out_frameIN3c104HalfEfXadL_ZNS0_46nearest_neighbor_exact_bw_compute_source_indexEfiiEEEEvPKT_mmmmmmPS5_ff,(.L_x_643 - _ZN2at6native53_GLOBAL__N__3bfe7fd5_20_UpSampleNearest2d_cu_198c5ce237upsample_nearest2d_backward_out_frameIN3c104HalfEfXadL_ZNS0_46nearest_neighbor_exact_bw_compute_source_indexEfiiEEEEvPKT_mmmmmmPS5_ff)
        .other          _ZN2at6native53_GLOBAL__N__3bfe7fd5_20_UpSampleNearest2d_cu_198c5ce237upsample_nearest2d_backward_out_frameIN3c104HalfEfXadL_ZNS0_46nearest_neighbor_exact_bw_compute_source_indexEfiiEEEEvPKT_mmmmmmPS5_ff,@"STO_CUDA_ENTRY STV_DEFAULT"
_ZN2at6native53_GLOBAL__N__3bfe7fd5_20_UpSampleNearest2d_cu_198c5ce237upsample_nearest2d_backward_out_frameIN3c104HalfEfXadL_ZNS0_46nearest_neighbor_exact_bw_compute_source_indexEfiiEEEEvPKT_mmmmmmPS5_ff:
[----:B------:R-:W-:Y:S01]  /*0000*/  LDC R1, c[0x0][0x37c] ;  /* 0x0000df00ff017b82 */ /* 0x000fe20000000800 */
[----:B------:R-:W0:Y:S01]  /*0010*/  LDCU.64 UR8, c[0x0][0x3a8] ;  /* 0x00007500ff0877ac */ /* 0x000e220008000a00 */
[----:B------:R-:W1:Y:S06]  /*0020*/  S2R R2, SR_TID.X ;  /* 0x0000000000027919 */ /* 0x000e6c0000002100 */
[----:B------:R-:W1:Y:S01]  /*0030*/  S2UR UR7, SR_CTAID.X ;  /* 0x00000000000779c3 */ /* 0x000e620000002500 */
[----:B------:R-:W-:Y:S01]  /*0040*/  HFMA2 R3, -RZ, RZ, 0, 0 ;  /* 0x00000000ff037431 */ /* 0x000fe200000001ff */
        /* <DEDUP_REMOVED lines=38> */
[----:B------:R-:W-:Y:S02]  /*02b0*/  ISETP.GE.U32.AND P1, PT, R5, UR4, PT ;  /* 0x0000000405007c0c */ /* 0x000fe4000bf26070 */
[----:B------:R-:W-:-:S11]  /*02c0*/  MOV R5, RZ ;  /* 0x000000ff00057202 */ /* 0x000fd60000000f00 */
[----:B------:R-:W-:Y:S01]  /*02d0*/  @P1 VIADD R4, R4, 0x1 ;  /* 0x0000000104041836 */ /* 0x000fe20000000000 */
[----:B------:R-:W-:Y:S01]  /*02e0*/  @!P2 LOP3.LUT R4, RZ, UR4, RZ, 0x33, !PT ;  /* 0x00000004ff04ac12 */ /* 0x000fe2000f8e33ff */
[----:B------:R-:W-:Y:S06]  /*02f0*/  BRA `(.L_x_54) ;  /* 0x0000000000107947 */ /* 0x000fec0003800000 */
.L_x_53:
[----:B------:R-:W-:-:S07]  /*0300*/  MOV R0, 0x320 ;  /* 0x0000032000007802 */ /* 0x000fce0000000f00 */
[----:B------:R-:W-:Y:S05]  /*0310*/  CALL.REL.NOINC `($__internal_6_$__cuda_sm20_div_s64) ;  /* 0x0000001400947944 */ /* 0x000fea0003c00000 */
[----:B------:R-:W-:Y:S01]  /*0320*/  IMAD.MOV.U32 R4, RZ, RZ, R6 ;  /* 0x000000ffff047224 */ /* 0x000fe200078e0006 */
[----:B------:R-:W-:-:S07]  /*0330*/  MOV R5, R7 ;  /* 0x0000000700057202 */ /* 0x000fce0000000f00 */
.L_x_54:
[----:B------:R-:W-:Y:S05]  /*0340*/  BSYNC.RECONVERGENT B0 ;  /* 0x0000000000007941 */ /* 0x000fea0003800200 */
.L_x_52:
        /* <DEDUP_REMOVED lines=24> */
.L_x_56:
[----:B------:R-:W0:Y:S01]  /*04d0*/  LDCU.64 UR4, c[0x0][0x390] ;  /* 0x00007200ff0477ac */ /* 0x000e220008000a00 */
[----:B------:R-:W-:Y:S01]  /*04e0*/  IMAD.MOV.U32 R6, RZ, RZ, R4 ;  /* 0x000000ffff067224 */ /* 0x000fe200078e0004 */
[----:B------:R-:W-:Y:S02]  /*04f0*/  MOV R8, 0x530 ;  /* 0x0000053000087802 */ /* 0x000fe40000000f00 */
[----:B0-----:R-:W-:Y:S01]  /*0500*/  MOV R10, UR4 ;  /* 0x00000004000a7c02 */ /* 0x001fe20008000f00 */
[----:B------:R-:W-:-:S07]  /*0510*/  IMAD.U32 R11, RZ, RZ, UR5 ;  /* 0x00000005ff0b7e24 */ /* 0x000fce000f8e00ff */
[----:B------:R-:W-:Y:S05]  /*0520*/  CALL.REL.NOINC `($__internal_8_$__cuda_sm20_rem_u64) ;  /* 0x0000001c008c7944 */ /* 0x000fea0003c00000 */
[----:B------:R-:W-:-:S07]  /*0530*/  MOV R0, R5 ;  /* 0x0000000500007202 */ /* 0x000fce0000000f00 */
.L_x_57:
[----:B------:R-:W-:Y:S05]  /*0540*/  BSYNC.RECONVERGENT B0 ;  /* 0x0000000000007941 */ /* 0x000fea0003800200 */
.L_x_55:
        /* <DEDUP_REMOVED lines=29> */
.L_x_59:
[----:B------:R-:W-:-:S07]  /*0720*/  MOV R6, 0x740 ;  /* 0x0000074000067802 */ /* 0x000fce0000000f00 */
[----:B------:R-:W-:Y:S05]  /*0730*/  CALL.REL.NOINC `($__internal_7_$__cuda_sm20_div_u64) ;  /* 0x0000001400e87944 */ /* 0x000fea0003c00000 */
[----:B------:R-:W0:Y:S01]  /*0740*/  LDCU UR4, c[0x0][0x3b0] ;  /* 0x00007600ff0477ac */ /* 0x000e220008000800 */
[----:B------:R-:W-:Y:S01]  /*0750*/  IMAD.MOV R7, RZ, RZ, -R5 ;  /* 0x000000ffff077224 */ /* 0x000fe200078e0a05 */
[----:B------:R-:W-:-:S03]  /*0760*/  MOV R6, R5 ;  /* 0x0000000500067202 */ /* 0x000fc60000000f00 */
[----:B0-----:R-:W-:Y:S02]  /*0770*/  IMAD R4, R7, UR4, R2 ;  /* 0x0000000407047c24 */ /* 0x001fe4000f8e0202 */
[----:B------:R-:W-:-:S07]  /*0780*/  IMAD.MOV.U32 R7, RZ, RZ, R8 ;  /* 0x000000ffff077224 */ /* 0x000fce00078e0008 */
.L_x_60:
[----:B------:R-:W-:Y:S05]  /*0790*/  BSYNC.RECONVERGENT B0 ;  /* 0x0000000000007941 */ /* 0x000fea0003800200 */
.L_x_58:
        /* <DEDUP_REMOVED lines=25> */
.L_x_62:
[----:B------:R-:W0:Y:S01]  /*0930*/  LDCU.64 UR4, c[0x0][0x3a8] ;  /* 0x00007500ff0477ac */ /* 0x000e220008000a00 */
[----:B------:R-:W-:Y:S01]  /*0940*/  IMAD.MOV.U32 R5, RZ, RZ, R7 ;  /* 0x000000ffff057224 */ /* 0x000fe200078e0007 */
[----:B------:R-:W-:Y:S02]  /*0950*/  MOV R8, 0x990 ;  /* 0x0000099000087802 */ /* 0x000fe40000000f00 */
[----:B0-----:R-:W-:Y:S01]  /*0960*/  MOV R10, UR4 ;  /* 0x00000004000a7c02 */ /* 0x001fe20008000f00 */
[----:B------:R-:W-:-:S07]  /*0970*/  IMAD.U32 R11, RZ, RZ, UR5 ;  /* 0x00000005ff0b7e24 */ /* 0x000fce000f8e00ff */
[----:B------:R-:W-:Y:S05]  /*0980*/  CALL.REL.NOINC `($__internal_8_$__cuda_sm20_rem_u64) ;  /* 0x0000001800747944 */ /* 0x000fea0003c00000 */
[----:B------:R-:W-:-:S07]  /*0990*/  MOV R8, R5 ;  /* 0x0000000500087202 */ /* 0x000fce0000000f00 */
.L_x_63:
[----:B------:R-:W-:Y:S05]  /*09a0*/  BSYNC.RECONVERGENT B0 ;  /* 0x0000000000007941 */ /* 0x000fea0003800200 */
.L_x_61:
        /* <DEDUP_REMOVED lines=38> */
.L_x_76:
[----:B------:R-:W-:Y:S01]  /*0c10*/  ISETP.GE.AND P3, PT, R8, R11, PT ;  /* 0x0000000b0800720c */ /* 0x000fe20003f66270 */
[----:B------:R-:W0:Y:S01]  /*0c20*/  LDCU.64 UR14, c[0x0][0x3a0] ;  /* 0x00007400ff0e77ac */ /* 0x000e220008000a00 */
[----:B------:R-:W-:Y:S01]  /*0c30*/  BSSY.RECONVERGENT B1, `(.L_x_64) ;  /* 0x00000bc000017945 */ /* 0x000fe20003800200 */
[----:B------:R-:W-:Y:S01]  /*0c40*/  HFMA2 R23, -RZ, RZ, 0, 0 ;  /* 0x00000000ff177431 */ /* 0x000fe200000001ff */
[----:B------:R-:W1:Y:S09]  /*0c50*/  LDCU.64 UR8, c[0x0][0x380] ;  /* 0x00007000ff0877ac */ /* 0x000e720008000a00 */
[----:B------:R-:W-:Y:S05]  /*0c60*/  @P3 BRA `(.L_x_65) ;  /* 0x0000000800e03947 */ /* 0x000fea0003800000 */
[----:B------:R-:W2:Y:S01]  /*0c70*/  LDC R15, c[0x0][0x390] ;  /* 0x0000e400ff0f7b82 */ /* 0x000ea20000000800 */
[----:B------:R-:W3:Y:S01]  /*0c80*/  LDCU UR6, c[0x0][0x398] ;  /* 0x00007300ff0677ac */ /* 0x000ee20008000800 */
[----:B------:R-:W-:Y:S01]  /*0c90*/  MOV R13, R9 ;  /* 0x00000009000d7202 */ /* 0x000fe20000000f00 */
[----:B------:R-:W-:Y:S01]  /*0ca0*/  IMAD.MOV.U32 R12, RZ, RZ, R0 ;  /* 0x000000ffff0c7224 */ /* 0x000fe200078e0000 */
[----:B------:R-:W-:Y:S02]  /*0cb0*/  MOV R23, RZ ;  /* 0x000000ff00177202 */ /* 0x000fe40000000f00 */
[----:B---3--:R-:W-:Y:S01]  /*0cc0*/  VIMNMX R20, PT, PT, R8, UR6, PT ;  /* 0x0000000608147c48 */ /* 0x008fe2000bfe0100 */
[----:B--2---:R-:W-:-:S07]  /*0cd0*/  IMAD.WIDE.U32 R12, R15, UR4, R12 ;  /* 0x000000040f0c7c25 */ /* 0x004fce000f8e000c */
.L_x_75:
        /* <DEDUP_REMOVED lines=13> */
[----:B------:R-:W-:-:S05]  /*0db0*/  IADD3 R17, PT, PT, R13, UR6, RZ ;  /* 0x000000060d117c10 */ /* 0x000fca000fffe0ff */
[----:B------:R-:W-:-:S04]  /*0dc0*/  IMAD R17, R17, UR10, RZ ;  /* 0x0000000a11117c24 */ /* 0x000fc8000f8e02ff */
[----:B------:R-:W-:-:S04]  /*0dd0*/  IMAD R17, R12, UR11, R17 ;  /* 0x0000000b0c117c24 */ /* 0x000fc8000f8e0211 */
[----:B------:R-:W-:Y:S01]  /*0de0*/  IMAD.IADD R21, R15, 0x1, R17 ;  /* 0x000000010f157824 */ /* 0x000fe200078e0211 */
[----:B------:R-:W-:Y:S06]  /*0df0*/  @P0 BRA `(.L_x_69) ;  /* 0x0000000000fc0947 */ /* 0x000fec0003800000 */
[----:B------:R-:W-:-:S04]  /*0e00*/  IADD3 R16, PT, PT, -R22, R5, RZ ;  /* 0x0000000516107210 */ /* 0x000fc80007ffe1ff */
[----:B------:R-:W-:-:S04]  /*0e10*/  LOP3.LUT R16, R16, 0xfffffff0, RZ, 0xc0, !PT ;  /* 0xfffffff010107812 */ /* 0x000fc800078ec0ff */
[----:B------:R-:W-:-:S07]  /*0e20*/  IADD3 R24, PT, PT, -R16, RZ, RZ ;  /* 0x000000ff10187210 */ /* 0x000fce0007ffe1ff */
.L_x_70:
        /* <DEDUP_REMOVED lines=11> */
[----:B--2---:R-:W-:-:S03]  /*0ee0*/  HADD2.F32 R26, -RZ, R16.H0_H0 ;  /* 0x20000010ff1a7230 */ /* 0x004fc60000004100 */
[----:B------:R-:W2:Y:S01]  /*0ef0*/  LDG.E.U16 R16, desc[UR12][R18.64+0x6] ;  /* 0x0000060c12107981 */ /* 0x000ea2000c1e1500 */
[----:B---3--:R-:W-:Y:S02]  /*0f00*/  HADD2.F32 R25, -RZ, R25.H0_H0 ;  /* 0x20000019ff197230 */ /* 0x008fe40000004100 */
[----:B------:R-:W-:Y:S02]  /*0f10*/  FADD.FTZ R26, R26, R23 ;  /* 0x000000171a1a7221 */ /* 0x000fe40000010000 */
[----:B------:R-:W3:Y:S02]  /*0f20*/  LDG.E.U16 R23, desc[UR12][R18.64+0x8] ;  /* 0x0000080c12177981 */ /* 0x000ee4000c1e1500 */
[----:B------:R-:W-:Y:S01]  /*0f30*/  FADD.FTZ R25, R26, R25 ;  /* 0x000000191a197221 */ /* 0x000fe20000010000 */
[----:B----4-:R-:W-:Y:S02]  /*0f40*/  HADD2.F32 R26, -RZ, R17.H0_H0 ;  /* 0x20000011ff1a7230 */ /* 0x010fe40000004100 */
[----:B------:R-:W4:Y:S03]  /*0f50*/  LDG.E.U16 R17, desc[UR12][R18.64+0xa] ;  /* 0x00000a0c12117981 */ /* 0x000f26000c1e1500 */
[----:B------:R-:W-:-:S02]  /*0f60*/  FADD.FTZ R26, R25, R26 ;  /* 0x0000001a191a7221 */ /* 0x000fc40000010000 */
[----:B------:R-:W5:Y:S01]  /*0f70*/  LDG.E.U16 R25, desc[UR12][R18.64+0xc] ;  /* 0x00000c0c12197981 */ /* 0x000f62000c1e1500 */
[----:B--2---:R-:W-:-:S03]  /*0f80*/  HADD2.F32 R27, -RZ, R16.H0_H0 ;  /* 0x20000010ff1b7230 */ /* 0x004fc60000004100 */
[----:B------:R-:W2:Y:S01]  /*0f90*/  LDG.E.U16 R16, desc[UR12][R18.64+0xe] ;  /* 0x00000e0c12107981 */ /* 0x000ea2000c1e1500 */
[----:B---3--:R-:W-:Y:S02]  /*0fa0*/  HADD2.F32 R23, -RZ, R23.H0_H0 ;  /* 0x20000017ff177230 */ /* 0x008fe40000004100 */
[----:B------:R-:W-:-:S04]  /*0fb0*/  FADD.FTZ R26, R26, R27 ;  /* 0x0000001b1a1a7221 */ /* 0x000fc80000010000 */
[----:B------:R-:W-:Y:S01]  /*0fc0*/  FADD.FTZ R23, R26, R23 ;  /* 0x000000171a177221 */ /* 0x000fe20000010000 */
[----:B----4-:R-:W-:Y:S02]  /*0fd0*/  HADD2.F32 R26, -RZ, R17.H0_H0 ;  /* 0x20000011ff1a7230 */ /* 0x010fe40000004100 */
[----:B------:R-:W3:Y:S01]  /*0fe0*/  LDG.E.U16 R17, desc[UR12][R18.64+0x10] ;  /* 0x0000100c12117981 */ /* 0x000ee2000c1e1500 */
[----:B-----5:R-:W-:Y:S02]  /*0ff0*/  HADD2.F32 R25, -RZ, R25.H0_H0 ;  /* 0x20000019ff197230 */ /* 0x020fe40000004100 */
[----:B------:R-:W-:Y:S02]  /*1000*/  FADD.FTZ R26, R23, R26 ;  /* 0x0000001a171a7221 */ /* 0x000fe40000010000 */
[----:B------:R-:W4:Y:S02]  /*1010*/  LDG.E.U16 R23, desc[UR12][R18.64+0x12] ;  /* 0x0000120c12177981 */ /* 0x000f24000c1e1500 */
[----:B------:R-:W-:-:S02]  /*1020*/  FADD.FTZ R26, R26, R25 ;  /* 0x000000191a1a7221 */ /* 0x000fc40000010000 */
[----:B------:R-:W5:Y:S01]  /*1030*/  LDG.E.U16 R25, desc[UR12][R18.64+0x14] ;  /* 0x0000140c12197981 */ /* 0x000f62000c1e1500 */
[----:B--2---:R-:W-:-:S03]  /*1040*/  HADD2.F32 R27, -RZ, R16.H0_H0 ;  /* 0x20000010ff1b7230 */ /* 0x004fc60000004100 */
[----:B------:R-:W2:Y:S02]  /*1050*/  LDG.E.U16 R16, desc[UR12][R18.64+0x16] ;  /* 0x0000160c12107981 */ /* 0x000ea4000c1e1500 */
[----:B------:R-:W-:Y:S01]  /*1060*/  FADD.FTZ R26, R26, R27 ;  /* 0x0000001b1a1a7221 */ /* 0x000fe20000010000 */
[----:B---3--:R-:W-:-:S05]  /*1070*/  HADD2.F32 R17, -RZ, R17.H0_H0 ;  /* 0x20000011ff117230 */ /* 0x008fca0000004100 */
[----:B------:R-:W-:Y:S01]  /*1080*/  FADD.FTZ R17, R26, R17 ;  /* 0x000000111a117221 */ /* 0x000fe20000010000 */
[----:B----4-:R-:W-:Y:S02]  /*1090*/  HADD2.F32 R26, -RZ, R23.H0_H0 ;  /* 0x20000017ff1a7230 */ /* 0x010fe40000004100 */
[----:B------:R-:W3:Y:S01]  /*10a0*/  LDG.E.U16 R23, desc[UR12][R18.64+0x1c] ;  /* 0x00001c0c12177981 */ /* 0x000ee2000c1e1500 */
[----:B-----5:R-:W-:Y:S02]  /*10b0*/  HADD2.F32 R25, -RZ, R25.H0_H0 ;  /* 0x20000019ff197230 */ /* 0x020fe40000004100 */
[----:B------:R-:W-:Y:S02]  /*10c0*/  FADD.FTZ R26, R17, R26 ;  /* 0x0000001a111a7221 */ /* 0x000fe40000010000 */
[----:B------:R-:W4:Y:S02]  /*10d0*/  LDG.E.U16 R17, desc[UR12][R18.64+0x18] ;  /* 0x0000180c12117981 */ /* 0x000f24000c1e1500 */
[----:B------:R-:W-:-:S02]  /*10e0*/  FADD.FTZ R27, R26, R25 ;  /* 0x000000191a1b7221 */ /* 0x000fc40000010000 */
[----:B------:R-:W5:Y:S04]  /*10f0*/  LDG.E.U16 R25, desc[UR12][R18.64+0x1a] ;  /* 0x00001a0c12197981 */ /* 0x000f68000c1e1500 */
[----:B------:R-:W3:Y:S01]  /*1100*/  LDG.E.U16 R26, desc[UR12][R18.64+0x1e] ;  /* 0x00001e0c121a7981 */ /* 0x000ee2000c1e1500 */
[----:B------:R-:W-:-:S04]  /*1110*/  IADD3 R24, PT, PT, R24, 0x10, RZ ;  /* 0x0000001018187810 */ /* 0x000fc80007ffe0ff */
[----:B------:R-:W-:Y:S01]  /*1120*/  ISETP.NE.AND P4, PT, R24, RZ, PT ;  /* 0x000000ff1800720c */ /* 0x000fe20003f85270 */
[----:B------:R-:W-:Y:S02]  /*1130*/  VIADD R22, R22, 0x10 ;  /* 0x0000001016167836 */ /* 0x000fe40000000000 */
[----:B--2---:R-:W-:-:S05]  /*1140*/  HADD2.F32 R16, -RZ, R16.H0_H0 ;  /* 0x20000010ff107230 */ /* 0x004fca0000004100 */
[----:B------:R-:W-:Y:S01]  /*1150*/  FADD.FTZ R16, R27, R16 ;  /* 0x000000101b107221 */ /* 0x000fe20000010000 */
[----:B----4-:R-:W-:Y:S02]  /*1160*/  HADD2.F32 R17, -RZ, R17.H0_H0 ;  /* 0x20000011ff117230 */ /* 0x010fe40000004100 */
[----:B-----5:R-:W-:-:S03]  /*1170*/  HADD2.F32 R25, -RZ, R25.H0_H0 ;  /* 0x20000019ff197230 */ /* 0x020fc60000004100 */
[----:B------:R-:W-:Y:S01]  /*1180*/  FADD.FTZ R16, R16, R17 ;  /* 0x0000001110107221 */ /* 0x000fe20000010000 */
[----:B---3--:R-:W-:-:S03]  /*1190*/  HADD2.F32 R23, -RZ, R23.H0_H0 ;  /* 0x20000017ff177230 */ /* 0x008fc60000004100 */
[----:B------:R-:W-:Y:S01]  /*11a0*/  FADD.FTZ R16, R16, R25 ;  /* 0x0000001910107221 */ /* 0x000fe20000010000 */
[----:B------:R-:W-:-:S03]  /*11b0*/  HADD2.F32 R26, -RZ, R26.H0_H0 ;  /* 0x2000001aff1a7230 */ /* 0x000fc60000004100 */
[----:B------:R-:W-:-:S04]  /*11c0*/  FADD.FTZ R23, R16, R23 ;  /* 0x0000001710177221 */ /* 0x000fc80000010000 */
[----:B------:R-:W-:Y:S01]  /*11d0*/  FADD.FTZ R23, R23, R26 ;  /* 0x0000001a17177221 */ /* 0x000fe20000010000 */
[----:B------:R-:W-:Y:S06]  /*11e0*/  @P4 BRA `(.L_x_70) ;  /* 0xfffffffc00104947 */ /* 0x000fec000383ffff */
.L_x_69:
[----:B01----:R-:W-:Y:S05]  /*11f0*/  BSYNC.RECONVERGENT B2 ;  /* 0x0000000000027941 */ /* 0x003fea0003800200 */
.L_x_68:
        /* <DEDUP_REMOVED lines=18> */
[----:B--2---:R-:W-:-:S03]  /*1320*/  HADD2.F32 R24, -RZ, R17.H0_H0 ;  /* 0x20000011ff187230 */ /* 0x004fc60000004100 */
[----:B------:R-:W2:Y:S01]  /*1330*/  LDG.E.U16 R17, desc[UR12][R18.64+0x6] ;  /* 0x0000060c12117981 */ /* 0x000ea2000c1e1500 */
[----:B---3--:R-:W-:Y:S02]  /*1340*/  HADD2.F32 R25, -RZ, R25.H0_H0 ;  /* 0x20000019ff197230 */ /* 0x008fe40000004100 */
[----:B------:R-:W-:Y:S02]  /*1350*/  FADD.FTZ R24, R23, R24 ;  /* 0x0000001817187221 */ /* 0x000fe40000010000 */
[----:B------:R-:W3:Y:S02]  /*1360*/  LDG.E.U16 R23, desc[UR12][R18.64+0x8] ;  /* 0x0000080c12177981 */ /* 0x000ee4000c1e1500 */
[----:B------:R-:W-:Y:S02]  /*1370*/  FADD.FTZ R27, R24, R25 ;  /* 0x00000019181b7221 */ /* 0x000fe40000010000 */
[----:B------:R-:W5:Y:S04]  /*1380*/  LDG.E.U16 R25, desc[UR12][R18.64+0xa] ;  /* 0x00000a0c12197981 */ /* 0x000f68000c1e1500 */
[----:B------:R-:W5:Y:S01]  /*1390*/  LDG.E.U16 R24, desc[UR12][R18.64+0xc] ;  /* 0x00000c0c12187981 */ /* 0x000f62000c1e1500 */
[----:B----4-:R-:W-:-:S05]  /*13a0*/  HADD2.F32 R16, -RZ, R16.H0_H0 ;  /* 0x20000010ff107230 */ /* 0x010fca0000004100 */
[----:B------:R-:W-:Y:S01]  /*13b0*/  FADD.FTZ R16, R27, R16 ;  /* 0x000000101b107221 */ /* 0x000fe20000010000 */
[----:B------:R-:W-:Y:S02]  /*13c0*/  VIADD R22, R22, 0x8 ;  /* 0x0000000816167836 */ /* 0x000fe40000000000 */
[----:B--2---:R-:W-:Y:S02]  /*13d0*/  HADD2.F32 R17, -RZ, R17.H0_H0 ;  /* 0x20000011ff117230 */ /* 0x004fe40000004100 */
[----:B---3--:R-:W-:-:S03]  /*13e0*/  HADD2.F32 R23, -RZ, R23.H0_H0 ;  /* 0x20000017ff177230 */ /* 0x008fc60000004100 */
[----:B------:R-:W-:Y:S01]  /*13f0*/  FADD.FTZ R16, R16, R17 ;  /* 0x0000001110107221 */ /* 0x000fe20000010000 */
[----:B-----5:R-:W-:-:S03]  /*1400*/  HADD2.F32 R25, -RZ, R25.H0_H0 ;  /* 0x20000019ff197230 */ /* 0x020fc60000004100 */
[----:B------:R-:W-:Y:S01]  /*1410*/  FADD.FTZ R16, R16, R23 ;  /* 0x0000001710107221 */ /* 0x000fe20000010000 */
[----:B------:R-:W-:-:S03]  /*1420*/  HADD2.F32 R17, -RZ, R24.H0_H0 ;  /* 0x20000018ff117230 */ /* 0x000fc60000004100 */
[----:B------:R-:W-:Y:S01]  /*1430*/  FADD.FTZ R16, R16, R25 ;  /* 0x0000001910107221 */ /* 0x000fe20000010000 */
[----:B------:R-:W-:-:S03]  /*1440*/  HADD2.F32 R23, -RZ, R26.H0_H0 ;  /* 0x2000001aff177230 */ /* 0x000fc60000004100 */
[----:B------:R-:W-:-:S04]  /*1450*/  FADD.FTZ R16, R16, R17 ;  /* 0x0000001110107221 */ /* 0x000fc80000010000 */
[----:B------:R-:W-:-:S07]  /*1460*/  FADD.FTZ R23, R16, R23 ;  /* 0x0000001710177221 */ /* 0x000fce0000010000 */
.L_x_72:
[----:B------:R-:W-:Y:S05]  /*1470*/  BSYNC.RECONVERGENT B2 ;  /* 0x0000000000027941 */ /* 0x000fea0003800200 */
.L_x_71:
        /* <DEDUP_REMOVED lines=18> */
[----:B------:R-:W-:-:S02]  /*15a0*/  VIADD R22, R22, 0x4 ;  /* 0x0000000416167836 */ /* 0x000fc40000000000 */
[----:B--2---:R-:W-:Y:S02]  /*15b0*/  HADD2.F32 R16, -RZ, R16.H0_H0 ;  /* 0x20000010ff107230 */ /* 0x004fe40000004100 */
[----:B---3--:R-:W-:-:S03]  /*15c0*/  HADD2.F32 R17, -RZ, R17.H0_H0 ;  /* 0x20000011ff117230 */ /* 0x008fc60000004100 */
[----:B------:R-:W-:Y:S01]  /*15d0*/  FADD.FTZ R16, R23, R16 ;  /* 0x0000001017107221 */ /* 0x000fe20000010000 */
[----:B----4-:R-:W-:-:S03]  /*15e0*/  HADD2.F32 R23, -RZ, R24.H0_H0 ;  /* 0x20000018ff177230 */ /* 0x010fc60000004100 */
[----:B------:R-:W-:Y:S01]  /*15f0*/  FADD.FTZ R16, R16, R17 ;  /* 0x0000001110107221 */ /* 0x000fe20000010000 */
[----:B-----5:R-:W-:-:S03]  /*1600*/  HADD2.F32 R24, -RZ, R25.H0_H0 ;  /* 0x20000019ff187230 */ /* 0x020fc60000004100 */
[----:B------:R-:W-:-:S04]  /*1610*/  FADD.FTZ R23, R16, R23 ;  /* 0x0000001710177221 */ /* 0x000fc80000010000 */
[----:B------:R-:W-:-:S07]  /*1620*/  FADD.FTZ R23, R23, R24 ;  /* 0x0000001817177221 */ /* 0x000fce0000010000 */
.L_x_74:
[----:B------:R-:W-:Y:S05]  /*1630*/  BSYNC.RECONVERGENT B2 ;  /* 0x0000000000027941 */ /* 0x000fea0003800200 */
.L_x_73:
[----:B------:R-:W-:Y:S05]  /*1640*/  @!P3 BRA `(.L_x_67) ;  /* 0x000000000058b947 */ /* 0x000fea0003800000 */
        /* <DEDUP_REMOVED lines=10> */
[----:B------:R-:W2:Y:S01]  /*16f0*/  LDG.E.U16 R16, desc[UR12][R14.64] ;  /* 0x0000000c0e107981 */ /* 0x000ea2000c1e1500 */
[----:B------:R-:W-:Y:S01]  /*1700*/  ISETP.NE.AND P3, PT, R10, 0x1, PT ;  /* 0x000000010a00780c */ /* 0x000fe20003f65270 */
[----:B--2---:R-:W-:-:S05]  /*1710*/  HADD2.F32 R16, -RZ, R16.H0_H0 ;  /* 0x20000010ff107230 */ /* 0x004fca0000004100 */
[----:B------:R-:W-:-:S07]  /*1720*/  FADD.FTZ R23, R23, R16 ;  /* 0x0000001017177221 */ /* 0x000fce0000010000 */
[----:B------:R-:W-:Y:S05]  /*1730*/  @!P3 BRA `(.L_x_67) ;  /* 0x00000000001cb947 */ /* 0x000fea0003800000 */
[----:B------:R-:W-:Y:S01]  /*1740*/  ISETP.NE.AND P3, PT, R10, 0x2, PT ;  /* 0x000000020a00780c */ /* 0x000fe20003f65270 */
[----:B------:R-:W2:-:S12]  /*1750*/  LDG.E.U16 R16, desc[UR12][R14.64+0x2] ;  /* 0x0000020c0e107981 */ /* 0x000e98000c1e1500 */
[----:B------:R-:W3:Y:S01]  /*1760*/  @P3 LDG.E.U16 R17, desc[UR12][R14.64+0x4] ;  /* 0x0000040c0e113981 */ /* 0x000ee2000c1e1500 */
[----:B--2---:R-:W-:-:S05]  /*1770*/  HADD2.F32 R16, -RZ, R16.H0_H0 ;  /* 0x20000010ff107230 */ /* 0x004fca0000004100 */
[----:B------:R-:W-:Y:S01]  /*1780*/  FADD.FTZ R23, R23, R16 ;  /* 0x0000001017177221 */ /* 0x000fe20000010000 */
[----:B---3--:R-:W-:-:S05]  /*1790*/  @P3 HADD2.F32 R18, -RZ, R17.H0_H0 ;  /* 0x20000011ff123230 */ /* 0x008fca0000004100 */
[----:B------:R-:W-:-:S07]  /*17a0*/  @P3 FADD.FTZ R23, R23, R18 ;  /* 0x0000001217173221 */ /* 0x000fce0000010000 */
.L_x_67:
[----:B01----:R-:W-:Y:S05]  /*17b0*/  BSYNC.RECONVERGENT B0 ;  /* 0x0000000000007941 */ /* 0x003fea0003800200 */
.L_x_66:
[----:B------:R-:W-:-:S05]  /*17c0*/  VIADD R20, R20, 0x1 ;  /* 0x0000000114147836 */ /* 0x000fca0000000000 */
[----:B------:R-:W-:-:S13]  /*17d0*/  ISETP.NE.AND P3, PT, R20, R11, PT ;  /* 0x0000000b1400720c */ /* 0x000fda0003f65270 */
[----:B------:R-:W-:Y:S05]  /*17e0*/  @P3 BRA `(.L_x_75) ;  /* 0xfffffff4003c3947 */ /* 0x000fea000383ffff */
.L_x_65:
[----:B01----:R-:W-:Y:S05]  /*17f0*/  BSYNC.RECONVERGENT B1 ;  /* 0x0000000000017941 */ /* 0x003fea0003800200 */
.L_x_64:
[----:B------:R-:W0:Y:S01]  /*1800*/  LDCU.64 UR6, c[0x0][0x3b8] ;  /* 0x00007700ff0677ac */ /* 0x000e220008000a00 */
[----:B------:R-:W1:Y:S01]  /*1810*/  LDC.64 R12, c[0x0][0x390] ;  /* 0x0000e400ff0c7b82 */ /* 0x000e620000000a00 */
[----:B------:R-:W-:Y:S01]  /*1820*/  F2FP.F16.F32.PACK_AB R23, RZ, R23 ;  /* 0x00000017ff17723e */ /* 0x000fe200000000ff */
        /* <DEDUP_REMOVED lines=20> */
        .weak           $__internal_6_$__cuda_sm20_div_s64
        .type           $__internal_6_$__cuda_sm20_div_s64,@function
        .size           $__internal_6_$__cuda_sm20_div_s64,($__internal_7_$__cuda_sm20_div_u64 - $__internal_6_$__cuda_sm20_div_s64)
$__internal_6_$__cuda_sm20_div_s64:
        /* <DEDUP_REMOVED lines=24> */
[----:B------:R-:W-:Y:S02]  /*1af0*/  IADD3 R7, P2, PT, R13, R6, RZ ;  /* 0x000000060d077210 */ /* 0x000fe40007f5e0ff */
[----:B------:R-:W-:-:S03]  /*1b00*/  IADD3.X R6, PT, PT, R11, R5, RZ, P0, !PT ;  /* 0x000000050b067210 */ /* 0x000fc600007fe4ff */
        /* <DEDUP_REMOVED lines=26> */
[----:B------:R-:W-:-:S03]  /*1cb0*/  IMAD.WIDE.U32 R4, R7, UR6, RZ ;  /* 0x0000000607047c25 */ /* 0x000fc6000f8e00ff */
[----:B------:R-:W-:Y:S01]  /*1cc0*/  IADD3.X R6, PT, PT, RZ, R6, RZ, P1, !PT ;  /* 0x00000006ff067210 */ /* 0x000fe20000ffe4ff */
[C---:B------:R-:W-:Y:S01]  /*1cd0*/  IMAD R5, R7.reuse, UR7, R5 ;  /* 0x0000000707057c24 */ /* 0x040fe2000f8e0205 */
[----:B------:R-:W-:Y:S02]  /*1ce0*/  IADD3 R9, P1, PT, -R4, R8, RZ ;  /* 0x0000000804097210 */ /* 0x000fe40007f3e1ff */
[----:B------:R-:W-:Y:S01]  /*1cf0*/  IADD3 R4, P2, PT, R7, 0x1, RZ ;  /* 0x0000000107047810 */ /* 0x000fe20007f5e0ff */
[----:B------:R-:W-:Y:S01]  /*1d00*/  IMAD R5, R6, UR6, R5 ;  /* 0x0000000606057c24 */ /* 0x000fe2000f8e0205 */
[----:B------:R-:W-:-:S03]  /*1d10*/  ISETP.GE.U32.AND P0, PT, R9, UR6, PT ;  /* 0x0000000609007c0c */ /* 0x000fc6000bf06070 */
        /* <DEDUP_REMOVED lines=12> */
[----:B------:R-:W-:Y:S02]  /*1de0*/  IADD3.X R7, PT, PT, RZ, R4, RZ, P2, !PT ;  /* 0x00000004ff077210 */ /* 0x000fe400017fe4ff */
[----:B------:R-:W-:-:S02]  /*1df0*/  SEL R6, R6, R5, P0 ;  /* 0x0000000506067207 */ /* 0x000fc40000000000 */
[----:B------:R-:W-:Y:S02]  /*1e00*/  SEL R7, R7, R4, P0 ;  /* 0x0000000407077207 */ /* 0x000fe40000000000 */
[----:B------:R-:W-:Y:S02]  /*1e10*/  IADD3 R5, P2, PT, RZ, -R6, RZ ;  /* 0x80000006ff057210 */ /* 0x000fe40007f5e0ff */
[----:B------:R-:W-:Y:S02]  /*1e20*/  LOP3.LUT R8, R3, UR8, RZ, 0x3c, !PT ;  /* 0x0000000803087c12 */ /* 0x000fe4000f8e3cff */
[----:B------:R-:W-:Y:S01]  /*1e30*/  ISETP.NE.U32.AND P0, PT, RZ, UR4, PT ;  /* 0x00000004ff007c0c */ /* 0x000fe2000bf05070 */
[----:B------:R-:W-:Y:S01]  /*1e40*/  IMAD.X R4, RZ, RZ, ~R7, P2 ;  /* 0x000000ffff047224 */ /* 0x000fe200010e0e07 */
[----:B------:R-:W-:Y:S02]  /*1e50*/  ISETP.GE.AND P1, PT, R8, RZ, PT ;  /* 0x000000ff0800720c */ /* 0x000fe40003f26270 */
[----:B------:R-:W-:-:S02]  /*1e60*/  ISETP.NE.AND.EX P0, PT, RZ, UR8, PT, P0 ;  /* 0x00000008ff007c0c */ /* 0x000fc4000bf05300 */
[----:B------:R-:W-:Y:S01]  /*1e70*/  SEL R6, R5, R6, !P1 ;  /* 0x0000000605067207 */ /* 0x000fe20004800000 */
[----:B------:R-:W-:Y:S01]  /*1e80*/  HFMA2 R5, -RZ, RZ, 0, 0 ;  /* 0x00000000ff057431 */ /* 0x000fe200000001ff */
[----:B------:R-:W-:Y:S02]  /*1e90*/  SEL R7, R4, R7, !P1 ;  /* 0x0000000704077207 */ /* 0x000fe40004800000 */
[----:B------:R-:W-:Y:S02]  /*1ea0*/  MOV R4, R0 ;  /* 0x0000000000047202 */ /* 0x000fe40000000f00 */
[----:B------:R-:W-:Y:S02]  /*1eb0*/  SEL R6, R6, 0xffffffff, P0 ;  /* 0xffffffff06067807 */ /* 0x000fe40000000000 */
[----:B------:R-:W-:Y:S01]  /*1ec0*/  SEL R7, R7, 0xffffffff, P0 ;  /* 0xffffffff07077807 */ /* 0x000fe20000000000 */
[----:B------:R-:W-:Y:S06]  /*1ed0*/  RET.REL.NODEC R4 `(_ZN2at6native53_GLOBAL__N__3bfe7fd5_20_UpSampleNearest2d_cu_198c5ce237upsample_nearest2d_backward_out_frameIN3c104HalfEfXadL_ZNS0_46nearest_neighbor_exact_bw_compute_source_indexEfiiEEEEvPKT_mmmmmmPS5_ff) ;  /* 0xffffffe004487950 */ /* 0x000fec0003c3ffff */
        .weak           $__internal_7_$__cuda_sm20_div_u64
        .type           $__internal_7_$__cuda_sm20_div_u64,@function
        .size           $__internal_7_$__cuda_sm20_div_u64,($__internal_8_$__cuda_sm20_rem_u64 - $__internal_7_$__cuda_sm20_div_u64)
$__internal_7_$__cuda_sm20_div_u64:
        /* <DEDUP_REMOVED lines=14> */
[----:B------:R-:W-:Y:S02]  /*1fc0*/  IADD3.X R15, PT, PT, RZ, ~R11, RZ, P0, !PT ;  /* 0x8000000bff0f7210 */ /* 0x000fe400007fe4ff */
        /* <DEDUP_REMOVED lines=19> */
[----:B------:R-:W-:-:S04]  /*2100*/  IADD3 R11, P2, PT, R12, R11, RZ ;  /* 0x0000000b0c0b7210 */ /* 0x000fc80007f5e0ff */
[----:B------:R-:W-:Y:S01]  /*2110*/  IADD3.X R7, PT, PT, R8, R7, RZ, P0, !PT ;  /* 0x0000000708077210 */ /* 0x000fe200007fe4ff */
        /* <DEDUP_REMOVED lines=9> */
[C---:B------:R-:W-:Y:S02]  /*21b0*/  IADD3 R10, P2, PT, R11.reuse, 0x1, RZ ;  /* 0x000000010b0a7810 */ /* 0x040fe40007f5e0ff */
[----:B------:R-:W-:Y:S01]  /*21c0*/  IADD3.X R7, PT, PT, RZ, R7, RZ, P1, !PT ;  /* 0x00000007ff077210 */ /* 0x000fe20000ffe4ff */
[----:B------:R-:W-:Y:S01]  /*21d0*/  IMAD R9, R11, R5, R9 ;  /* 0x000000050b097224 */ /* 0x000fe200078e0209 */
[----:B------:R-:W-:-:S03]  /*21e0*/  IADD3 R15, P1, PT, -R8, R2, RZ ;  /* 0x00000002080f7210 */ /* 0x000fc60007f3e1ff */
[-C--:B------:R-:W-:Y:S01]  /*21f0*/  IMAD R8, R7, R4.reuse, R9 ;  /* 0x0000000407087224 */ /* 0x080fe200078e0209 */
[----:B------:R-:W-:-:S03]  /*2200*/  ISETP.GE.U32.AND P0, PT, R15, R4, PT ;  /* 0x000000040f00720c */ /* 0x000fc60003f06070 */
[----:B------:R-:W-:Y:S01]  /*2210*/  IMAD.X R14, R3, 0x1, ~R8, P1 ;  /* 0x00000001030e7824 */ /* 0x000fe200008e0e08 */
[----:B------:R-:W-:Y:S02]  /*2220*/  IADD3 R13, P1, PT, R15, -R4, RZ ;  /* 0x800000040f0d7210 */ /* 0x000fe40007f3e0ff */
[----:B------:R-:W-:Y:S02]  /*2230*/  IADD3.X R8, PT, PT, RZ, R7, RZ, P2, !PT ;  /* 0x00000007ff087210 */ /* 0x000fe400017fe4ff */
[CC--:B------:R-:W-:Y:S02]  /*2240*/  ISETP.GE.U32.AND.EX P0, PT, R14.reuse, R5.reuse, PT, P0 ;  /* 0x000000050e00720c */ /* 0x0c0fe40003f06100 */
[----:B------:R-:W-:Y:S02]  /*2250*/  IADD3.X R12, PT, PT, R14, ~R5, RZ, P1, !PT ;  /* 0x800000050e0c7210 */ /* 0x000fe40000ffe4ff */
[----:B------:R-:W-:Y:S02]  /*2260*/  SEL R13, R13, R15, P0 ;  /* 0x0000000f0d0d7207 */ /* 0x000fe40000000000 */
[----:B------:R-:W-:-:S02]  /*2270*/  SEL R10, R10, R11, P0 ;  /* 0x0000000b0a0a7207 */ /* 0x000fc40000000000 */
[----:B------:R-:W-:Y:S02]  /*2280*/  SEL R12, R12, R14, P0 ;  /* 0x0000000e0c0c7207 */ /* 0x000fe40000000000 */
[----:B------:R-:W-:Y:S02]  /*2290*/  SEL R9, R8, R7, P0 ;  /* 0x0000000708097207 */ /* 0x000fe40000000000 */
[----:B------:R-:W-:Y:S02]  /*22a0*/  ISETP.GE.U32.AND P0, PT, R13, R4, PT ;  /* 0x000000040d00720c */ /* 0x000fe40003f06070 */
[----:B------:R-:W-:Y:S02]  /*22b0*/  IADD3 R7, P2, PT, R10, 0x1, RZ ;  /* 0x000000010a077810 */ /* 0x000fe40007f5e0ff */
[----:B------:R-:W-:Y:S02]  /*22c0*/  ISETP.NE.U32.AND P1, PT, R4, RZ, PT ;  /* 0x000000ff0400720c */ /* 0x000fe40003f25070 */
[----:B------:R-:W-:Y:S01]  /*22d0*/  ISETP.GE.U32.AND.EX P0, PT, R12, R5, PT, P0 ;  /* 0x000000050c00720c */ /* 0x000fe20003f06100 */
[----:B------:R-:W-:Y:S01]  /*22e0*/  IMAD.X R8, RZ, RZ, R9, P2 ;  /* 0x000000ffff087224 */ /* 0x000fe200010e0609 */
[----:B------:R-:W-:-:S02]  /*22f0*/  ISETP.NE.AND.EX P1, PT, R5, RZ, PT, P1 ;  /* 0x000000ff0500720c */ /* 0x000fc40003f25310 */
[----:B------:R-:W-:Y:S01]  /*2300*/  SEL R5, R7, R10, P0 ;  /* 0x0000000a07057207 */ /* 0x000fe20000000000 */
[----:B------:R-:W-:Y:S01]  /*2310*/  HFMA2 R7, -RZ, RZ, 0, 0 ;  /* 0x00000000ff077431 */ /* 0x000fe200000001ff */
[----:B------:R-:W-:Y:S02]  /*2320*/  SEL R8, R8, R9, P0 ;  /* 0x0000000908087207 */ /* 0x000fe40000000000 */
[----:B------:R-:W-:Y:S02]  /*2330*/  SEL R5, R5, 0xffffffff, P1 ;  /* 0xffffffff05057807 */ /* 0x000fe40000800000 */
[----:B------:R-:W-:Y:S01]  /*2340*/  SEL R8, R8, 0xffffffff, P1 ;  /* 0xffffffff08087807 */ /* 0x000fe20000800000 */
[----:B------:R-:W-:Y:S06]  /*2350*/  RET.REL.NODEC R6 `(_ZN2at6native53_GLOBAL__N__3bfe7fd5_20_UpSampleNearest2d_cu_198c5ce237upsample_nearest2d_backward_out_frameIN3c104HalfEfXadL_ZNS0_46nearest_neighbor_exact_bw_compute_source_indexEfiiEEEEvPKT_mmmmmmPS5_ff) ;  /* 0xffffffdc06287950 */ /* 0x000fec0003c3ffff */
        .weak           $__internal_8_$__cuda_sm20_rem_u64
        .type           $__internal_8_$__cuda_sm20_rem_u64,@function
        .size           $__internal_8_$__cuda_sm20_rem_u64,(.L_x_643 - $__internal_8_$__cuda_sm20_rem_u64)
$__internal_8_$__cuda_sm20_rem_u64:
        /* <DEDUP_REMOVED lines=18> */
[----:B------:R-:W-:-:S04]  /*2480*/  IADD3 R15, P2, PT, R19, R14, RZ ;  /* 0x0000000e130f7210 */ /* 0x000fc80007f5e0ff */
[----:B------:R-:W-:Y:S01]  /*2490*/  IADD3.X R7, PT, PT, R7, R13, RZ, P0, !PT ;  /* 0x0000000d07077210 */ /* 0x000fe200007fe4ff */
        /* <DEDUP_REMOVED lines=10> */
[----:B------:R-:W-:Y:S02]  /*2540*/  HFMA2 R13, -RZ, RZ, 0, 0 ;  /* 0x00000000ff0d7431 */ /* 0x000fe400000001ff */
        /* <DEDUP_REMOVED lines=17> */
[----:B------:R-:W-:Y:S02]  /*2660*/  MOV R9, 0x0 ;  /* 0x0000000000097802 */ /* 0x000fe40000000f00 */
[----:B------:R-:W-:Y:S02]  /*2670*/  IADD3.X R12, PT, PT, ~R6, R5, RZ, P1, !PT ;  /* 0x00000005060c7210 */ /* 0x000fe40000ffe5ff */
[----:B------:R-:W-:Y:S02]  /*2680*/  IADD3 R7, P1, PT, -R10, R13, RZ ;  /* 0x0000000d0a077210 */ /* 0x000fe40007f3e1ff */
[----:B------:R-:W-:-:S03]  /*2690*/  ISETP.GE.U32.AND.EX P0, PT, R12, R11, PT, P0 ;  /* 0x0000000b0c00720c */ /* 0x000fc60003f06100 */
[----:B------:R-:W-:Y:S01]  /*26a0*/  IMAD.X R6, R12, 0x1, ~R11, P1 ;  /* 0x000000010c067824 */ /* 0x000fe200008e0e0b */
[----:B------:R-:W-:Y:S02]  /*26b0*/  SEL R7, R7, R13, P0 ;  /* 0x0000000d07077207 */ /* 0x000fe40000000000 */
[----:B------:R-:W-:Y:S02]  /*26c0*/  ISETP.NE.U32.AND P1, PT, R10, RZ, PT ;  /* 0x000000ff0a00720c */ /* 0x000fe40003f25070 */
[----:B------:R-:W-:Y:S02]  /*26d0*/  SEL R6, R6, R12, P0 ;  /* 0x0000000c06067207 */ /* 0x000fe40000000000 */
[----:B------:R-:W-:Y:S02]  /*26e0*/  ISETP.GE.U32.AND P0, PT, R7, R10, PT ;  /* 0x0000000a0700720c */ /* 0x000fe40003f06070 */
[----:B------:R-:W-:Y:S02]  /*26f0*/  IADD3 R5, PT, PT, -R10, R7, RZ ;  /* 0x000000070a057210 */ /* 0x000fe40007ffe1ff */
[----:B------:R-:W-:-:S02]  /*2700*/  ISETP.GE.U32.AND.EX P0, PT, R6, R11, PT, P0 ;  /* 0x0000000b0600720c */ /* 0x000fc40003f06100 */
[----:B------:R-:W-:Y:S02]  /*2710*/  ISETP.NE.AND.EX P1, PT, R11, RZ, PT, P1 ;  /* 0x000000ff0b00720c */ /* 0x000fe40003f25310 */
[----:B------:R-:W-:-:S04]  /*2720*/  SEL R5, R5, R7, P0 ;  /* 0x0000000705057207 */ /* 0x000fc80000000000 */
[----:B------:R-:W-:Y:S01]  /*2730*/  SEL R5, R5, 0xffffffff, P1 ;  /* 0xffffffff05057807 */ /* 0x000fe20000800000 */
[----:B------:R-:W-:Y:S06]  /*2740*/  RET.REL.NODEC R8 `(_ZN2at6native53_GLOBAL__N__3bfe7fd5_20_UpSampleNearest2d_cu_198c5ce237upsample_nearest2d_backward_out_frameIN3c104HalfEfXadL_ZNS0_46nearest_neighbor_exact_bw_compute_source_indexEfiiEEEEvPKT_mmmmmmPS5_ff) ;  /* 0xffffffd8082c7950 */ /* 0x000fec0003c3ffff */
.L_x_77:
        /* <DEDUP_REMOVED lines=11> */
.L_x_643:


//--------------------- .text._ZN2at6native53_GLOBAL__N__3bfe7fd5_20_UpSampleNearest2d_cu_198c5ce237upsample_nearest2d_backward_out_frameIffXadL_ZNS0_46nearest_neighbor_exact_bw_compute_source_indexEfiiEEEEvPKT_mmmmmmPS3_ff --------------------------
	.section	.text._ZN2at6native53_GLOBAL__N__3bfe7fd5_20_UpSampleNearest2d_cu_198c5ce237upsample_nearest2d_backward_out_frameIffXadL_ZNS0_46nearest_neighbor_exact_bw_compute_source_indexEfiiEEEEvPKT_mmmmmmPS3_ff,"ax",@progbits
	.align	128
.text._ZN2at6native53_GLOBAL__N__3bfe7fd5_20_UpSampleNearest2d_cu_198c5ce237upsample_nearest2d_backward_out_frameIffXadL_ZNS0_46nearest_neighbor_exact_bw_compute_source_indexEfiiEEEEvPKT_mmmmmmPS3_ff:
        .type           _ZN2at6native53_GLOBAL__N__3bfe7fd5_20_UpSampleNearest2d_cu_198c5ce237upsample_nearest2d_backward_out_frameIffXadL_ZNS0_46nearest_neighbor_exact_bw_compute_source_indexEfiiEEEEvPKT_mmmmmmPS3_ff,@function
        .size           _ZN2at6native53_GLOBAL__N__3bfe7fd5_20_UpSampleNearest2d_cu_198c5ce237upsample_nearest2d_backward_out_frameIffXadL_ZNS0_46nearest_neighbor_exact_bw_compute_source_indexEfiiEEEEvPKT_mmmmmmPS3_ff,(.L_x_647 - _ZN2at6native53_GLOBAL__N__3bfe7fd5_20_UpSampleNearest2d_cu_198c5ce237upsample_nearest2d_backward_out_frameIffXadL_ZNS0_46nearest_neighbor_exact_bw_compute_source_indexEfiiEEEEvPKT_mmmmmmPS3_ff)
        .other          _ZN2at6native53_GLOBAL__N__3bfe7fd5_20_UpSampleNearest2d_cu_198c5ce237upsample_nearest2d_backward_out_frameIffXadL_ZNS0_46nearest_neighbor_exact_bw_compute_source_indexEfiiEEEEvPKT_mmmmmmPS3_ff,@"STO_CUDA_ENTRY STV_DEFAULT"
_ZN2at6native53_GLOBAL__N__3bfe7fd5_20_UpSampleNearest2d_cu_198c5ce237upsample_nearest2d_backward_out_frameIffXadL_ZNS0_46nearest_neighbor_exact_bw_compute_source_indexEfiiEEEEvPKT_mmmmmmPS3_ff:
        /* <DEDUP_REMOVED lines=48> */
.L_x_79:
[----:B------:R-:W-:-:S07]  /*0300*/  MOV R0, 0x320 ;  /* 0x0000032000007802 */ /* 0x000fce0000000f00 */
[----:B------:R-:W-:Y:S05]  /*0310*/  CALL.REL.NOINC `($__internal_9_$__cuda_sm20_div_s64) ;  /* 0x0000001400047944 */ /* 0x000fea0003c00000 */
[----:B------:R-:W-:Y:S02]  /*0320*/  IMAD.MOV.U32 R4, RZ, RZ, R6 ;  /* 0x000000ffff047224 */ /* 0x000fe400078e0006 */
[----:B------:R-:W-:-:S07]  /*0330*/  IMAD.MOV.U32 R5, RZ, RZ, R7 ;  /* 0x000000ffff057224 */ /* 0x000fce00078e0007 */
.L_x_80:
[----:B------:R-:W-:Y:S05]  /*0340*/  BSYNC.RECONVERGENT B0 ;  /* 0x0000000000007941 */ /* 0x000fea0003800200 */
.L_x_78:
        /* <DEDUP_REMOVED lines=24> */
.L_x_82:
[----:B------:R-:W0:Y:S01]  /*04d0*/  LDCU.64 UR4, c[0x0][0x390] ;  /* 0x00007200ff0477ac */ /* 0x000e220008000a00 */
[----:B------:R-:W-:Y:S02]  /*04e0*/  MOV R6, R4 ;  /* 0x0000000400067202 */ /* 0x000fe40000000f00 */
[----:B------:R-:W-:Y:S01]  /*04f0*/  MOV R8, 0x530 ;  /* 0x0000053000087802 */ /* 0x000fe20000000f00 */
[----:B0-----:R-:W-:Y:S01]  /*0500*/  IMAD.U32 R10, RZ, RZ, UR4 ;  /* 0x00000004ff0a7e24 */ /* 0x001fe2000f8e00ff */
[----:B------:R-:W-:-:S07]  /*0510*/  MOV R11, UR5 ;  /* 0x00000005000b7c02 */ /* 0x000fce0008000f00 */
[----:B------:R-:W-:Y:S05]  /*0520*/  CALL.REL.NOINC `($__internal_11_$__cuda_sm20_rem_u64) ;  /* 0x0000001800fc7944 */ /* 0x000fea0003c00000 */
[----:B------:R-:W-:-:S07]  /*0530*/  IMAD.MOV.U32 R0, RZ, RZ, R5 ;  /* 0x000000ffff007224 */ /* 0x000fce00078e0005 */
.L_x_83:
[----:B------:R-:W-:Y:S05]  /*0540*/  BSYNC.RECONVERGENT B0 ;  /* 0x0000000000007941 */ /* 0x000fea0003800200 */
.L_x_81:
        /* <DEDUP_REMOVED lines=21> */
[----:B------:R-:W-:-:S13]  /*06a0*/  ISETP.GE.U32.AND P1, PT, R7, UR4, PT ;  /* 0x0000000407007c0c */ /* 0x000fda000bf26070 */
[----:B------:R-:W-:Y:S02]  /*06b0*/  @P1 IADD3 R5, PT, PT, R5, 0x1, RZ ;  /* 0x0000000105051810 */ /* 0x000fe40007ffe0ff */
[----:B------:R-:W-:-:S04]  /*06c0*/  @!P2 LOP3.LUT R5, RZ, UR4, RZ, 0x33, !PT ;  /* 0x00000004ff05ac12 */ /* 0x000fc8000f8e33ff */
[----:B------:R-:W-:Y:S01]  /*06d0*/  MOV R6, R5 ;  /* 0x0000000500067202 */ /* 0x000fe20000000f00 */
[----:B------:R-:W-:-:S04]  /*06e0*/  IMAD.MOV R7, RZ, RZ, -R5 ;  /* 0x000000ffff077224 */ /* 0x000fc800078e0a05 */
[----:B------:R-:W-:Y:S02]  /*06f0*/  IMAD R4, R7, UR4, R2 ;  /* 0x0000000407047c24 */ /* 0x000fe4000f8e0202 */
[----:B------:R-:W-:Y:S01]  /*0700*/  IMAD.MOV.U32 R7, RZ, RZ, RZ ;  /* 0x000000ffff077224 */ /* 0x000fe200078e00ff */
[----:B------:R-:W-:Y:S06]  /*0710*/  BRA `(.L_x_86) ;  /* 0x00000000001c7947 */ /* 0x000fec0003800000 */
.L_x_85:
[----:B------:R-:W-:-:S07]  /*0720*/  MOV R6, 0x740 ;  /* 0x0000074000067802 */ /* 0x000fce0000000f00 */
[----:B------:R-:W-:Y:S05]  /*0730*/  CALL.REL.NOINC `($__internal_10_$__cuda_sm20_div_u64) ;  /* 0x0000001400587944 */ /* 0x000fea0003c00000 */
[----:B------:R-:W0:Y:S01]  /*0740*/  LDCU UR4, c[0x0][0x3b0] ;  /* 0x00007600ff0477ac */ /* 0x000e220008000800 */
[----:B------:R-:W-:Y:S01]  /*0750*/  IADD3 R7, PT, PT, -R5, RZ, RZ ;  /* 0x000000ff05077210 */ /* 0x000fe20007ffe1ff */
[----:B------:R-:W-:-:S04]  /*0760*/  IMAD.MOV.U32 R6, RZ, RZ, R5 ;  /* 0x000000ffff067224 */ /* 0x000fc800078e0005 */
[----:B0-----:R-:W-:Y:S01]  /*0770*/  IMAD R4, R7, UR4, R2 ;  /* 0x0000000407047c24 */ /* 0x001fe2000f8e0202 */
[----:B------:R-:W-:-:S07]  /*0780*/  MOV R7, R8 ;  /* 0x0000000800077202 */ /* 0x000fce0000000f00 */
.L_x_86:
[----:B------:R-:W-:Y:S05]  /*0790*/  BSYNC.RECONVERGENT B0 ;  /* 0x0000000000007941 */ /* 0x000fea0003800200 */
.L_x_84:
        /* <DEDUP_REMOVED lines=25> */
.L_x_88:
[----:B------:R-:W0:Y:S01]  /*0930*/  LDCU.64 UR4, c[0x0][0x3a8] ;  /* 0x00007500ff0477ac */ /* 0x000e220008000a00 */
[----:B------:R-:W-:Y:S02]  /*0940*/  MOV R5, R7 ;  /* 0x0000000700057202 */ /* 0x000fe40000000f00 */
[----:B------:R-:W-:Y:S01]  /*0950*/  MOV R8, 0x990 ;  /* 0x0000099000087802 */ /* 0x000fe20000000f00 */
[----:B0-----:R-:W-:Y:S01]  /*0960*/  IMAD.U32 R10, RZ, RZ, UR4 ;  /* 0x00000004ff0a7e24 */ /* 0x001fe2000f8e00ff */
[----:B------:R-:W-:-:S07]  /*0970*/  MOV R11, UR5 ;  /* 0x00000005000b7c02 */ /* 0x000fce0008000f00 */
[----:B------:R-:W-:Y:S05]  /*0980*/  CALL.REL.NOINC `($__internal_11_$__cuda_sm20_rem_u64) ;  /* 0x0000001400e47944 */ /* 0x000fea0003c00000 */
[----:B------:R-:W-:-:S07]  /*0990*/  IMAD.MOV.U32 R8, RZ, RZ, R5 ;  /* 0x000000ffff087224 */ /* 0x000fce00078e0005 */
.L_x_89:
[----:B------:R-:W-:Y:S05]  /*09a0*/  BSYNC.RECONVERGENT B0 ;  /* 0x0000000000007941 */ /* 0x000fea0003800200 */
.L_x_87:
[----:B------:R-:W0:Y:S01]  /*09b0*/  LDC.64 R6, c[0x0][0x3c0] ;  /* 0x0000f000ff067b82 */ /* 0x000e220000000a00 */
[----:B------:R-:W1:Y:S01]  /*09c0*/  LDCU.64 UR4, c[0x0][0x388] ;  /* 0x00007100ff0477ac */ /* 0x000e620008000a00 */
[----:B------:R-:W-:Y:S02]  /*09d0*/  IADD3 R5, PT, PT, R4, 0x1, RZ ;  /* 0x0000000104057810 */ /* 0x000fe40007ffe0ff */
[----:B------:R-:W-:Y:S02]  /*09e0*/  I2FP.F32.S32 R4, R4 ;  /* 0x0000000400047245 */ /* 0x000fe40000201400 */
        /* <DEDUP_REMOVED lines=13> */
[-C--:B------:R-:W-:Y:S01]  /*0ac0*/  FFMA.FTZ R8, R7, R6.reuse, -0.5 ;  /* 0xbf00000007087423 */ /* 0x080fe20000010006 */
[----:B0-----:R-:W-:Y:S01]  /*0ad0*/  VIMNMX R5, PT, PT, R10, UR4, PT ;  /* 0x000000040a057c48 */ /* 0x001fe2000bfe0100 */
[----:B------:R-:W-:Y:S02]  /*0ae0*/  UMOV UR5, URZ ;  /* 0x000000ff00057c82 */ /* 0x000fe40008000000 */
[----:B------:R-:W-:-:S02]  /*0af0*/  FFMA.FTZ R9, R9, R6, -0.5 ;  /* 0xbf00000009097423 */ /* 0x000fc40000010006 */
[----:B------:R-:W-:Y:S01]  /*0b00*/  F2I.FTZ.CEIL.NTZ R8, R8 ;  /* 0x0000000800087305 */ /* 0x000fe2000021b100 */
[----:B-1----:R-:W-:Y:S01]  /*0b10*/  VIMNMX R14, PT, PT, R4, UR4, PT ;  /* 0x00000004040e7c48 */ /* 0x002fe2000bfe0100 */
[----:B------:R-:W0:Y:S03]  /*0b20*/  LDCU UR4, c[0x0][0x398] ;  /* 0x00007300ff0477ac */ /* 0x000e260008000800 */
[C---:B------:R-:W-:Y:S01]  /*0b30*/  IADD3 R10, PT, PT, -R14.reuse, R5, RZ ;  /* 0x000000050e0a7210 */ /* 0x040fe20007ffe1ff */
[----:B------:R-:W-:Y:S02]  /*0b40*/  IMAD.IADD R14, R14, 0x1, -R5 ;  /* 0x000000010e0e7824 */ /* 0x000fe400078e0a05 */
[----:B------:R1:W0:Y:S01]  /*0b50*/  F2I.FTZ.CEIL.NTZ R11, R9 ;  /* 0x00000009000b7305 */ /* 0x000222000021b100 */
[C---:B------:R-:W-:Y:S02]  /*0b60*/  LOP3.LUT R7, R10.reuse, 0x7, RZ, 0xc0, !PT ;  /* 0x000000070a077812 */ /* 0x040fe400078ec0ff */
[----:B------:R-:W-:-:S02]  /*0b70*/  LOP3.LUT R6, R10, 0xf, RZ, 0xc0, !PT ;  /* 0x0000000f0a067812 */ /* 0x000fc400078ec0ff */
[----:B------:R-:W-:Y:S01]  /*0b80*/  ISETP.GT.U32.AND P0, PT, R14, -0x10, PT ;  /* 0xfffffff00e00780c */ /* 0x000fe20003f04070 */
[----:B------:R-:W-:Y:S01]  /*0b90*/  VIADD R13, R7, 0xffffffff ;  /* 0xffffffff070d7836 */ /* 0x000fe20000000000 */
[----:B------:R-:W-:Y:S02]  /*0ba0*/  IADD3 R12, PT, PT, R6, -0x1, RZ ;  /* 0xffffffff060c7810 */ /* 0x000fe40007ffe0ff */
[----:B-1----:R-:W-:Y:S02]  /*0bb0*/  SHF.R.S32.HI R9, RZ, 0x1f, R0 ;  /* 0x0000001fff097819 */ /* 0x002fe40000011400 */
[----:B------:R-:W-:Y:S02]  /*0bc0*/  ISETP.GE.U32.AND P1, PT, R12, 0x7, PT ;  /* 0x000000070c00780c */ /* 0x000fe40003f26070 */
[----:B------:R-:W-:Y:S02]  /*0bd0*/  ISETP.GE.U32.AND P2, PT, R13, 0x3, PT ;  /* 0x000000030d00780c */ /* 0x000fe40003f46070 */
[----:B------:R-:W-:-:S02]  /*0be0*/  LOP3.LUT R10, R10, 0x3, RZ, 0xc0, !PT ;  /* 0x000000030a0a7812 */ /* 0x000fc400078ec0ff */
[----:B0-----:R-:W-:Y:S01]  /*0bf0*/  VIMNMX R11, PT, PT, R11, UR4, PT ;  /* 0x000000040b0b7c48 */ /* 0x001fe2000bfe0100 */
[----:B--2---:R-:W-:-:S08]  /*0c00*/  UMOV UR4, URZ ;  /* 0x000000ff00047c82 */ /* 0x004fd00008000000 */
.L_x_102:
        /* <DEDUP_REMOVED lines=9> */
[----:B------:R-:W-:Y:S02]  /*0ca0*/  IMAD.MOV.U32 R13, RZ, RZ, R9 ;  /* 0x000000ffff0d7224 */ /* 0x000fe400078e0009 */
[----:B------:R-:W-:Y:S01]  /*0cb0*/  IMAD.MOV.U32 R20, RZ, RZ, RZ ;  /* 0x000000ffff147224 */ /* 0x000fe200078e00ff */
[----:B---3--:R-:W-:Y:S01]  /*0cc0*/  VIMNMX R22, PT, PT, R8, UR6, PT ;  /* 0x0000000608167c48 */ /* 0x008fe2000bfe0100 */
[----:B--2---:R-:W-:-:S07]  /*0cd0*/  IMAD.WIDE.U32 R12, R15, UR4, R12 ;  /* 0x000000040f0c7c25 */ /* 0x004fce000f8e000c */
.L_x_101:
        /* <DEDUP_REMOVED lines=19> */
[----:B------:R-:W-:-:S05]  /*0e10*/  LOP3.LUT R16, R16, 0xfffffff0, RZ, 0xc0, !PT ;  /* 0xfffffff010107812 */ /* 0x000fca00078ec0ff */
[----:B------:R-:W-:-:S07]  /*0e20*/  IMAD.MOV R23, RZ, RZ, -R16 ;  /* 0x000000ffff177224 */ /* 0x000fce00078e0a10 */
.L_x_96:
[----:B------:R-:W-:Y:S01]  /*0e30*/  SHF.R.S32.HI R25, RZ, 0x1f, R24 ;  /* 0x0000001fff197819 */ /* 0x000fe20000011418 */
[----:B0-----:R-:W-:-:S04]  /*0e40*/  IMAD R17, R21, UR14, RZ ;  /* 0x0000000e15117c24 */ /* 0x001fc8000f8e02ff */
[C---:B------:R-:W-:Y:S02]  /*0e50*/  IMAD R19, R14.reuse, UR15, R17 ;  /* 0x0000000f0e137c24 */ /* 0x040fe4000f8e0211 */
[----:B------:R-:W-:-:S05]  /*0e60*/  IMAD.WIDE.U32 R16, R14, UR14, R24 ;  /* 0x0000000e0e107c25 */ /* 0x000fca000f8e0018 */
[----:B------:R-:W-:Y:S02]  /*0e70*/  IADD3 R17, PT, PT, R17, R19, RZ ;  /* 0x0000001311117210 */ /* 0x000fe40007ffe0ff */
[----:B-1----:R-:W-:-:S04]  /*0e80*/  LEA R18, P4, R16, UR8, 0x2 ;  /* 0x0000000810127c11 */ /* 0x002fc8000f8810ff */
[----:B------:R-:W-:-:S05]  /*0e90*/  LEA.HI.X R19, R16, UR9, R17, 0x2, P4 ;  /* 0x0000000910137c11 */ /* 0x000fca000a0f1411 */
[----:B------:R-:W2:Y:S04]  /*0ea0*/  LDG.E R17, desc[UR12][R18.64] ;  /* 0x0000000c12117981 */ /* 0x000ea8000c1e1900 */
[----:B------:R-:W3:Y:S04]  /*0eb0*/  LDG.E R27, desc[UR12][R18.64+0x4] ;  /* 0x0000040c121b7981 */ /* 0x000ee8000c1e1900 */
[----:B------:R-:W4:Y:S04]  /*0ec0*/  LDG.E R25, desc[UR12][R18.64+0x8] ;  /* 0x0000080c12197981 */ /* 0x000f28000c1e1900 */
[----:B------:R-:W5:Y:S04]  /*0ed0*/  LDG.E R16, desc[UR12][R18.64+0xc] ;  /* 0x00000c0c12107981 */ /* 0x000f68000c1e1900 */
[----:B------:R-:W5:Y:S01]  /*0ee0*/  LDG.E R29, desc[UR12][R18.64+0x3c] ;  /* 0x00003c0c121d7981 */ /* 0x000f62000c1e1900 */
[----:B--2---:R-:W-:-:S03]  /*0ef0*/  FADD.FTZ R20, R17, R20 ;  /* 0x0000001411147221 */ /* 0x004fc60000010000 */
[----:B------:R-:W2:Y:S01]  /*0f00*/  LDG.E R17, desc[UR12][R18.64+0x10] ;  /* 0x0000100c12117981 */ /* 0x000ea2000c1e1900 */
[----:B---3--:R-:W-:-:S03]  /*0f10*/  FADD.FTZ R26, R20, R27 ;  /* 0x0000001b141a7221 */ /* 0x008fc60000010000 */
[----:B------:R-:W3:Y:S01]  /*0f20*/  LDG.E R20, desc[UR12][R18.64+0x14] ;  /* 0x0000140c12147981 */ /* 0x000ee2000c1e1900 */
[----:B----4-:R-:W-:-:S03]  /*0f30*/  FADD.FTZ R27, R26, R25 ;  /* 0x000000191a1b7221 */ /* 0x010fc60000010000 */
[----:B------:R-:W4:Y:S01]  /*0f40*/  LDG.E R25, desc[UR12][R18.64+0x18] ;  /* 0x0000180c12197981 */ /* 0x000f22000c1e1900 */
[----:B-----5:R-:W-:-:S03]  /*0f50*/  FADD.FTZ R26, R27, R16 ;  /* 0x000000101b1a7221 */ /* 0x020fc60000010000 */
        /* <DEDUP_REMOVED lines=15> */
[----:B------:R-:W-:Y:S02]  /*1050*/  VIADD R23, R23, 0x10 ;  /* 0x0000001017177836 */ /* 0x000fe40000000000 */
[----:B-----5:R-:W-:-:S03]  /*1060*/  FADD.FTZ R16, R27, R16 ;  /* 0x000000101b107221 */ /* 0x020fc60000010000 */
[----:B------:R-:W-:Y:S02]  /*1070*/  ISETP.NE.AND P4, PT, R23, RZ, PT ;  /* 0x000000ff1700720c */ /* 0x000fe40003f85270 */
[----:B------:R-:W-:Y:S01]  /*1080*/  IADD3 R24, PT, PT, R24, 0x10, RZ ;  /* 0x0000001018187810 */ /* 0x000fe20007ffe0ff */
[----:B--2---:R-:W-:-:S04]  /*1090*/  FADD.FTZ R17, R16, R17 ;  /* 0x0000001110117221 */ /* 0x004fc80000010000 */
[----:B---3--:R-:W-:-:S04]  /*10a0*/  FADD.FTZ R20, R17, R20 ;  /* 0x0000001411147221 */ /* 0x008fc80000010000 */
[----:B----4-:R-:W-:-:S04]  /*10b0*/  FADD.FTZ R20, R20, R25 ;  /* 0x0000001914147221 */ /* 0x010fc80000010000 */
[----:B------:R-:W-:Y:S01]  /*10c0*/  FADD.FTZ R20, R20, R29 ;  /* 0x0000001d14147221 */ /* 0x000fe20000010000 */
[----:B------:R-:W-:Y:S06]  /*10d0*/  @P4 BRA `(.L_x_96) ;  /* 0xfffffffc00544947 */ /* 0x000fec000383ffff */
.L_x_95:
[----:B01----:R-:W-:Y:S05]  /*10e0*/  BSYNC.RECONVERGENT B2 ;  /* 0x0000000000027941 */ /* 0x003fea0003800200 */
.L_x_94:
[----:B------:R-:W-:Y:S05]  /*10f0*/  @!P3 BRA `(.L_x_93) ;  /* 0x000000040020b947 */ /* 0x000fea0003800000 */
[----:B------:R-:W-:Y:S01]  /*1100*/  BSSY.RECONVERGENT B2, `(.L_x_97) ;  /* 0x000001d000027945 */ /* 0x000fe20003800200 */
[----:B------:R-:W-:-:S03]  /*1110*/  ISETP.NE.AND P3, PT, R7, RZ, PT ;  /* 0x000000ff0700720c */ /* 0x000fc60003f65270 */
[----:B------:R-:W-:Y:S10]  /*1120*/  @!P1 BRA `(.L_x_98) ;  /* 0x0000000000689947 */ /* 0x000ff40003800000 */
[----:B------:R-:W0:Y:S01]  /*1130*/  LDCU.64 UR6, c[0x0][0x3a0] ;  /* 0x00007400ff0677ac */ /* 0x000e220008000a00 */
[--C-:B------:R-:W-:Y:S01]  /*1140*/  SHF.R.S32.HI R25, RZ, 0x1f, R24.reuse ;  /* 0x0000001fff197819 */ /* 0x100fe20000011418 */
[----:B------:R-:W1:Y:S01]  /*1150*/  LDCU.64 UR10, c[0x0][0x380] ;  /* 0x00007000ff0a77ac */ /* 0x000e620008000a00 */
[----:B0-----:R-:W-:Y:S02]  /*1160*/  IMAD R19, R21, UR6, RZ ;  /* 0x0000000615137c24 */ /* 0x001fe4000f8e02ff */
[----:B------:R-:W-:-:S04]  /*1170*/  IMAD.WIDE.U32 R16, R14, UR6, R24 ;  /* 0x000000060e107c25 */ /* 0x000fc8000f8e0018 */
[----:B------:R-:W-:Y:S01]  /*1180*/  IMAD R19, R14, UR7, R19 ;  /* 0x000000070e137c24 */ /* 0x000fe2000f8e0213 */
[----:B-1----:R-:W-:-:S03]  /*1190*/  LEA R18, P4, R16, UR10, 0x2 ;  /* 0x0000000a10127c11 */ /* 0x002fc6000f8810ff */
[----:B------:R-:W-:-:S05]  /*11a0*/  IMAD.IADD R17, R19, 0x1, R17 ;  /* 0x0000000113117824 */ /* 0x000fca00078e0211 */
        /* <DEDUP_REMOVED lines=9> */
[----:B------:R-:W3:Y:S04]  /*1240*/  LDG.E R25, desc[UR12][R18.64+0x18] ;  /* 0x0000180c12197981 */ /* 0x000ee8000c1e1900 */
[----:B------:R-:W3:Y:S01]  /*1250*/  LDG.E R26, desc[UR12][R18.64+0x1c] ;  /* 0x00001c0c121a7981 */ /* 0x000ee2000c1e1900 */
[----:B----4-:R-:W-:Y:S01]  /*1260*/  FADD.FTZ R16, R27, R16 ;  /* 0x000000101b107221 */ /* 0x010fe20000010000 */
[----:B------:R-:W-:-:S03]  /*1270*/  IADD3 R24, PT, PT, R24, 0x8, RZ ;  /* 0x0000000818187810 */ /* 0x000fc60007ffe0ff */
[----:B-----5:R-:W-:-:S04]  /*1280*/  FADD.FTZ R16, R16, R17 ;  /* 0x0000001110107221 */ /* 0x020fc80000010000 */
[----:B------:R-:W-:-:S04]  /*1290*/  FADD.FTZ R23, R16, R23 ;  /* 0x0000001710177221 */ /* 0x000fc80000010000 */
[----:B--2---:R-:W-:-:S04]  /*12a0*/  FADD.FTZ R20, R23, R20 ;  /* 0x0000001417147221 */ /* 0x004fc80000010000 */
[----:B---3--:R-:W-:-:S04]  /*12b0*/  FADD.FTZ R25, R20, R25 ;  /* 0x0000001914197221 */ /* 0x008fc80000010000 */
[----:B------:R-:W-:-:S07]  /*12c0*/  FADD.FTZ R20, R25, R26 ;  /* 0x0000001a19147221 */ /* 0x000fce0000010000 */
.L_x_98:
[----:B------:R-:W-:Y:S05]  /*12d0*/  BSYNC.RECONVERGENT B2 ;  /* 0x0000000000027941 */ /* 0x000fea0003800200 */
.L_x_97:
        /* <DEDUP_REMOVED lines=16> */
[----:B------:R-:W5:Y:S01]  /*13e0*/  LDG.E R25, desc[UR12][R18.64+0xc] ;  /* 0x00000c0c12197981 */ /* 0x000f62000c1e1900 */
[----:B------:R-:W-:Y:S01]  /*13f0*/  IADD3 R24, PT, PT, R24, 0x4, RZ ;  /* 0x0000000418187810 */ /* 0x000fe20007ffe0ff */
[----:B--2---:R-:W-:-:S04]  /*1400*/  FADD.FTZ R17, R20, R17 ;  /* 0x0000001114117221 */ /* 0x004fc80000010000 */
[----:B---3--:R-:W-:-:S04]  /*1410*/  FADD.FTZ R16, R17, R16 ;  /* 0x0000001011107221 */ /* 0x008fc80000010000 */
[----:B----4-:R-:W-:-:S04]  /*1420*/  FADD.FTZ R16, R16, R23 ;  /* 0x0000001710107221 */ /* 0x010fc80000010000 */
[----:B-----5:R-:W-:-:S07]  /*1430*/  FADD.FTZ R20, R16, R25 ;  /* 0x0000001910147221 */ /* 0x020fce0000010000 */
.L_x_100:
[----:B------:R-:W-:Y:S05]  /*1440*/  BSYNC.RECONVERGENT B2 ;  /* 0x0000000000027941 */ /* 0x000fea0003800200 */
.L_x_99:
[----:B------:R-:W-:Y:S05]  /*1450*/  @!P3 BRA `(.L_x_93) ;  /* 0x000000000048b947 */ /* 0x000fea0003800000 */
        /* <DEDUP_REMOVED lines=9> */
[----:B------:R-:W2:Y:S01]  /*14f0*/  LDG.E R17, desc[UR12][R14.64] ;  /* 0x0000000c0e117981 */ /* 0x000ea2000c1e1900 */
[----:B------:R-:W-:Y:S01]  /*1500*/  ISETP.NE.AND P3, PT, R10, 0x1, PT ;  /* 0x000000010a00780c */ /* 0x000fe20003f65270 */
[----:B--2---:R-:W-:-:S12]  /*1510*/  FADD.FTZ R20, R20, R17 ;  /* 0x0000001114147221 */ /* 0x004fd80000010000 */
[----:B------:R-:W-:Y:S05]  /*1520*/  @!P3 BRA `(.L_x_93) ;  /* 0x000000000014b947 */ /* 0x000fea0003800000 */
[----:B------:R-:W-:Y:S01]  /*1530*/  ISETP.NE.AND P3, PT, R10, 0x2, PT ;  /* 0x000000020a00780c */ /* 0x000fe20003f65270 */
[----:B------:R-:W2:-:S12]  /*1540*/  LDG.E R17, desc[UR12][R14.64+0x4] ;  /* 0x0000040c0e117981 */ /* 0x000e98000c1e1900 */
[----:B------:R-:W3:Y:S01]  /*1550*/  @P3 LDG.E R19, desc[UR12][R14.64+0x8] ;  /* 0x0000080c0e133981 */ /* 0x000ee2000c1e1900 */
[----:B--2---:R-:W-:-:S04]  /*1560*/  FADD.FTZ R20, R20, R17 ;  /* 0x0000001114147221 */ /* 0x004fc80000010000 */
[----:B---3--:R-:W-:-:S07]  /*1570*/  @P3 FADD.FTZ R20, R20, R19 ;  /* 0x0000001314143221 */ /* 0x008fce0000010000 */
.L_x_93:
[----:B01----:R-:W-:Y:S05]  /*1580*/  BSYNC.RECONVERGENT B0 ;  /* 0x0000000000007941 */ /* 0x003fea0003800200 */
.L_x_92:
[----:B------:R-:W-:-:S04]  /*1590*/  IADD3 R22, PT, PT, R22, 0x1, RZ ;  /* 0x0000000116167810 */ /* 0x000fc80007ffe0ff */
[----:B------:R-:W-:-:S13]  /*15a0*/  ISETP.NE.AND P3, PT, R22, R11, PT ;  /* 0x0000000b1600720c */ /* 0x000fda0003f65270 */
[----:B------:R-:W-:Y:S05]  /*15b0*/  @P3 BRA `(.L_x_101) ;  /* 0xfffffff400c83947 */ /* 0x000fea000383ffff */
.L_x_91:
[----:B01----:R-:W-:Y:S05]  /*15c0*/  BSYNC.RECONVERGENT B1 ;  /* 0x0000000000017941 */ /* 0x003fea0003800200 */
.L_x_90:
[----:B------:R-:W0:Y:S01]  /*15d0*/  LDCU.64 UR6, c[0x0][0x3b8] ;  /* 0x00007700ff0677ac */ /* 0x000e220008000a00 */
[----:B------:R-:W1:Y:S01]  /*15e0*/  LDC.64 R12, c[0x0][0x390] ;  /* 0x0000e400ff0c7b82 */ /* 0x000e620000000a00 */
        /* <DEDUP_REMOVED lines=8> */
[----:B------:R0:W-:Y:S01]  /*1670*/  STG.E desc[UR12][R14.64], R20 ;  /* 0x000000140e007986 */ /* 0x0001e2000c10190c */
        /* <DEDUP_REMOVED lines=11> */
        .weak           $__internal_9_$__cuda_sm20_div_s64
        .type           $__internal_9_$__cuda_sm20_div_s64,@function
        .size           $__internal_9_$__cuda_sm20_div_s64,($__internal_10_$__cuda_sm20_div_u64 - $__internal_9_$__cuda_sm20_div_s64)
$__internal_9_$__cuda_sm20_div_s64:
        /* <DEDUP_REMOVED lines=86> */
[----:B------:R-:W-:Y:S06]  /*1c90*/  RET.REL.NODEC R4 `(_ZN2at6native53_GLOBAL__N__3bfe7fd5_20_UpSampleNearest2d_cu_198c5ce237upsample_nearest2d_backward_out_frameIffXadL_ZNS0_46nearest_neighbor_exact_bw_compute_source_indexEfiiEEEEvPKT_mmmmmmPS3_ff) ;  /* 0xffffffe004d87950 */ /* 0x000fec0003c3ffff */
        .weak           $__internal_10_$__cuda_sm20_div_u64
        .type           $__internal_10_$__cuda_sm20_div_u64,@function
        .size           $__internal_10_$__cuda_sm20_div_u64,($__internal_11_$__cuda_sm20_rem_u64 - $__internal_10_$__cuda_sm20_div_u64)
$__internal_10_$__cuda_sm20_div_u64:
        /* <DEDUP_REMOVED lines=71> */
[----:B------:R-:W-:Y:S06]  /*2110*/  RET.REL.NODEC R6 `(_ZN2at6native53_GLOBAL__N__3bfe7fd5_20_UpSampleNearest2d_cu_198c5ce237upsample_nearest2d_backward_out_frameIffXadL_ZNS0_46nearest_neighbor_exact_bw_compute_source_indexEfiiEEEEvPKT_mmmmmmPS3_ff) ;  /* 0xffffffdc06b87950 */ /* 0x000fec0003c3ffff */
        .weak           $__internal_11_$__cuda_sm20_rem_u64
        .type           $__internal_11_$__cuda_sm20_rem_u64,@function
        .size           $__internal_11_$__cuda_sm20_rem_u64,(.L_x_647 - $__internal_11_$__cuda_sm20_rem_u64)
$__internal_11_$__cuda_sm20_rem_u64:
        /* <DEDUP_REMOVED lines=62> */
[----:B------:R-:W-:Y:S06]  /*2500*/  RET.REL.NODEC R8 `(_ZN2at6native53_GLOBAL__N__3bfe7fd5_20_UpSampleNearest2d_cu_198c5ce237upsample_nearest2d_backward_out_frameIffXadL_ZNS0_46nearest_neighbor_exact_bw_compute_source_indexEfiiEEEEvPKT_mmmmmmPS3_ff) ;  /* 0xffffffd808bc7950 */ /* 0x000fec0003c3ffff */
.L_x_103:
        /* <DEDUP_REMOVED lines=15> */
.L_x_647:


//--------------------- .text._ZN2at6native53_GLOBAL__N__3bfe7fd5_20_UpSampleNearest2d_cu_198c5ce237upsample_nearest2d_backward_out_frameIddXadL_ZNS0_46nearest_neighbor_exact_bw_compute_source_indexEfiiEEEEvPKT_mmmmmmPS3_ff --------------------------
	.section	.text._ZN2at6native53_GLOBAL__N__3bfe7fd5_20_UpSampleNearest2d_cu_198c5ce237upsample_nearest2d_backward_out_frameIddXadL_ZNS0_46nearest_neighbor_exact_bw_compute_source_indexEfiiEEEEvPKT_mmmmmmPS3_ff,"ax",@progbits
	.align	128
.text._ZN2at6native53_GLOBAL__N__3bfe7fd5_20_UpSampleNearest2d_cu_198c5ce237upsample_nearest2d_backward_out_frameIddXadL_ZNS0_46nearest_neighbor_exact_bw_compute_source_indexEfiiEEEEvPKT_mmmmmmPS3_ff:
        .type           _ZN2at6native53_GLOBAL__N__3bfe7fd5_20_UpSampleNearest2d_cu_198c5ce237upsample_nearest2d_backward_out_frameIddXadL_ZNS0_46nearest_neighbor_exact_bw_compute_source_indexEfiiEEEEvPKT_mmmmmmPS3_ff,@function
        .size           _ZN2at6native53_GLOBAL__N__3bfe7fd5_20_UpSampleNearest2d_cu_198c5ce237upsample_nearest2d_backward_out_frameIddXadL_ZNS0_46nearest_neighbor_exact_bw_compute_source_indexEfiiEEEEvPKT_mmmmmmPS3_ff,(.L_x_651 - _ZN2at6native53_GLOBAL__N__3bfe7fd5_20_UpSampleNearest2d_cu_198c5ce237upsample_nearest2d_backward_out_frameIddXadL_ZNS0_46nearest_neighbor_exact_bw_compute_source_indexEfiiEEEEvPKT_mmmmmmPS3_ff)
        .other          _ZN2at6native53_GLOBAL__N__3bfe7fd5_20_UpSampleNearest2d_cu_198c5ce237upsample_nearest2d_backward_out_frameIddXadL_ZNS0_46nearest_neighbor_exact_bw_compute_source_indexEfiiEEEEvPKT_mmmmmmPS3_ff,@"STO_CUDA_ENTRY STV_DEFAULT"
_ZN2at6native53_GLOBAL__N__3bfe7fd5_20_UpSampleNearest2d_cu_198c5ce237upsample_nearest2d_backward_out_frameIddXadL_ZNS0_46nearest_neighbor_exact_bw_compute_source_indexEfiiEEEEvPKT_mmmmmmPS3_ff:
        /* <DEDUP_REMOVED lines=48> */
.L_x_105:
[----:B------:R-:W-:-:S07]  /*0300*/  MOV R0, 0x320 ;  /* 0x0000032000007802 */ /* 0x000fce0000000f00 */
[----:B------:R-:W-:Y:S05]  /*0310*/  CALL.REL.NOINC `($__internal_12_$__cuda_sm20_div_s64) ;  /* 0x0000001800907944 */ /* 0x000fea0003c00000 */
[----:B------:R-:W-:Y:S02]  /*0320*/  IMAD.MOV.U32 R2, RZ, RZ, R4 ;  /* 0x000000ffff027224 */ /* 0x000fe400078e0004 */
[----:B------:R-:W-:-:S07]  /*0330*/  IMAD.MOV.U32 R3, RZ, RZ, R5 ;  /* 0x000000ffff037224 */ /* 0x000fce00078e0005 */
.L_x_106:
[----:B------:R-:W-:Y:S05]  /*0340*/  BSYNC.RECONVERGENT B0 ;  /* 0x0000000000007941 */ /* 0x000fea0003800200 */
.L_x_104:
        /* <DEDUP_REMOVED lines=21> */
[----:B------:R-:W-:Y:S01]  /*04a0*/  @P0 VIADD R24, R24, -UR4 ;  /* 0x8000000418180c36 */ /* 0x000fe20008000000 */
[----:B------:R-:W-:Y:S01]  /*04b0*/  @!P1 LOP3.LUT R24, RZ, UR4, RZ, 0x33, !PT ;  /* 0x00000004ff189c12 */ /* 0x000fe2000f8e33ff */
[----:B------:R-:W-:Y:S06]  /*04c0*/  BRA `(.L_x_109) ;  /* 0x0000000000187947 */ /* 0x000fec0003800000 */
.L_x_108:
[----:B------:R-:W0:Y:S01]  /*04d0*/  LDCU.64 UR4, c[0x0][0x390] ;  /* 0x00007200ff0477ac */ /* 0x000e220008000a00 */
[----:B------:R-:W-:Y:S02]  /*04e0*/  MOV R4, 0x520 ;  /* 0x0000052000047802 */ /* 0x000fe40000000f00 */
[----:B0-----:R-:W-:Y:S01]  /*04f0*/  MOV R6, UR4 ;  /* 0x0000000400067c02 */ /* 0x001fe20008000f00 */
[----:B------:R-:W-:-:S07]  /*0500*/  IMAD.U32 R7, RZ, RZ, UR5 ;  /* 0x00000005ff077e24 */ /* 0x000fce000f8e00ff */
[----:B------:R-:W-:Y:S05]  /*0510*/  CALL.REL.NOINC `($__internal_14_$__cuda_sm20_rem_u64) ;  /* 0x0000002000907944 */ /* 0x000fea0003c00000 */
[----:B------:R-:W-:-:S07]  /*0520*/  IMAD.MOV.U32 R24, RZ, RZ, R2 ;  /* 0x000000ffff187224 */ /* 0x000fce00078e0002 */
.L_x_109:
[----:B------:R-:W-:Y:S05]  /*0530*/  BSYNC.RECONVERGENT B0 ;  /* 0x0000000000007941 */ /* 0x000fea0003800200 */
.L_x_107:
        /* <DEDUP_REMOVED lines=19> */
[----:B------:R-:W-:Y:S02]  /*0670*/  @P0 VIADD R3, R3, -UR4 ;  /* 0x8000000403030c36 */ /* 0x000fe40008000000 */
[----:B------:R-:W-:-:S03]  /*0680*/  @P0 VIADD R2, R2, 0x1 ;  /* 0x0000000102020836 */ /* 0x000fc60000000000 */
[----:B------:R-:W-:-:S13]  /*0690*/  ISETP.GE.U32.AND P1, PT, R3, UR4, PT ;  /* 0x0000000403007c0c */ /* 0x000fda000bf26070 */
[----:B------:R-:W-:Y:S02]  /*06a0*/  @P1 IADD3 R2, PT, PT, R2, 0x1, RZ ;  /* 0x0000000102021810 */ /* 0x000fe40007ffe0ff */
[----:B------:R-:W-:-:S05]  /*06b0*/  @!P2 LOP3.LUT R2, RZ, UR4, RZ, 0x33, !PT ;  /* 0x00000004ff02ac12 */ /* 0x000fca000f8e33ff */
[----:B------:R-:W-:-:S04]  /*06c0*/  IMAD.MOV R3, RZ, RZ, -R2 ;  /* 0x000000ffff037224 */ /* 0x000fc800078e0a02 */
[----:B------:R-:W-:Y:S02]  /*06d0*/  IMAD R0, R3, UR4, R26 ;  /* 0x0000000403007c24 */ /* 0x000fe4000f8e021a */
[----:B------:R-:W-:Y:S01]  /*06e0*/  IMAD.MOV.U32 R3, RZ, RZ, RZ ;  /* 0x000000ffff037224 */ /* 0x000fe200078e00ff */
[----:B------:R-:W-:Y:S06]  /*06f0*/  BRA `(.L_x_112) ;  /* 0x00000000001c7947 */ /* 0x000fec0003800000 */
.L_x_111:
[----:B------:R-:W-:-:S07]  /*0700*/  MOV R0, 0x720 ;  /* 0x0000072000007802 */ /* 0x000fce0000000f00 */
[----:B------:R-:W-:Y:S05]  /*0710*/  CALL.REL.NOINC `($__internal_13_$__cuda_sm20_div_u64) ;  /* 0x0000001800ec7944 */ /* 0x000fea0003c00000 */
[----:B------:R-:W0:Y:S01]  /*0720*/  LDCU UR4, c[0x0][0x3b0] ;  /* 0x00007600ff0477ac */ /* 0x000e220008000800 */
[----:B------:R-:W-:Y:S01]  /*0730*/  IADD3 R3, PT, PT, -R4, RZ, RZ ;  /* 0x000000ff04037210 */ /* 0x000fe20007ffe1ff */
[----:B------:R-:W-:-:S04]  /*0740*/  IMAD.MOV.U32 R2, RZ, RZ, R4 ;  /* 0x000000ffff027224 */ /* 0x000fc800078e0004 */
[----:B0-----:R-:W-:Y:S02]  /*0750*/  IMAD R0, R3, UR4, R26 ;  /* 0x0000000403007c24 */ /* 0x001fe4000f8e021a */
[----:B------:R-:W-:-:S07]  /*0760*/  IMAD.MOV.U32 R3, RZ, RZ, R5 ;  /* 0x000000ffff037224 */ /* 0x000fce00078e0005 */
.L_x_112:
[----:B------:R-:W-:Y:S05]  /*0770*/  BSYNC.RECONVERGENT B0 ;  /* 0x0000000000007941 */ /* 0x000fea0003800200 */
.L_x_110:
        /* <DEDUP_REMOVED lines=22> */
[----:B------:R-:W-:-:S04]  /*08e0*/  @!P1 LOP3.LUT R2, RZ, UR4, RZ, 0x33, !PT ;  /* 0x00000004ff029c12 */ /* 0x000fc8000f8e33ff */
[----:B------:R-:W-:Y:S01]  /*08f0*/  MOV R4, R2 ;  /* 0x0000000200047202 */ /* 0x000fe20000000f00 */
[----:B------:R-:W-:Y:S06]  /*0900*/  BRA `(.L_x_115) ;  /* 0x0000000000187947 */ /* 0x000fec0003800000 */
.L_x_114:
[----:B------:R-:W0:Y:S01]  /*0910*/  LDCU.64 UR4, c[0x0][0x3a8] ;  /* 0x00007500ff0477ac */ /* 0x000e220008000a00 */
[----:B------:R-:W-:Y:S01]  /*0920*/  MOV R4, 0x960 ;  /* 0x0000096000047802 */ /* 0x000fe20000000f00 */
[----:B0-----:R-:W-:Y:S02]  /*0930*/  IMAD.U32 R6, RZ, RZ, UR4 ;  /* 0x00000004ff067e24 */ /* 0x001fe4000f8e00ff */
[----:B------:R-:W-:-:S07]  /*0940*/  IMAD.U32 R7, RZ, RZ, UR5 ;  /* 0x00000005ff077e24 */ /* 0x000fce000f8e00ff */
[----:B------:R-:W-:Y:S05]  /*0950*/  CALL.REL.NOINC `($__internal_14_$__cuda_sm20_rem_u64) ;  /* 0x0000001c00807944 */ /* 0x000fea0003c00000 */
[----:B------:R-:W-:-:S07]  /*0960*/  MOV R4, R2 ;  /* 0x0000000200047202 */ /* 0x000fce0000000f00 */
.L_x_115:
[----:B------:R-:W-:Y:S05]  /*0970*/  BSYNC.RECONVERGENT B0 ;  /* 0x0000000000007941 */ /* 0x000fea0003800200 */
.L_x_113:
        /* <DEDUP_REMOVED lines=14> */
[----:B0-----:R-:W-:Y:S01]  /*0a60*/  VIMNMX R22, PT, PT, R6, UR4, PT ;  /* 0x0000000406167c48 */ /* 0x001fe2000bfe0100 */
[----:B------:R-:W0:Y:S01]  /*0a70*/  LDCU.64 UR12, c[0x0][0x358] ;  /* 0x00006b00ff0c77ac */ /* 0x000e220008000a00 */
[----:B------:R-:W-:Y:S02]  /*0a80*/  I2FP.F32.S32 R3, R4 ;  /* 0x0000000400037245 */ /* 0x000fe40000201400 */
[----:B------:R-:W-:Y:S01]  /*0a90*/  I2FP.F32.S32 R5, R0 ;  /* 0x0000000000057245 */ /* 0x000fe20000201400 */
[----:B------:R-:W-:Y:S02]  /*0aa0*/  UMOV UR5, URZ ;  /* 0x000000ff00057c82 */ /* 0x000fe40008000000 */
[-C--:B------:R-:W-:Y:S02]  /*0ab0*/  FFMA.FTZ R3, R3, R2.reuse, -0.5 ;  /* 0xbf00000003037423 */ /* 0x080fe40000010002 */
[----:B------:R-:W-:Y:S01]  /*0ac0*/  FFMA.FTZ R5, R5, R2, -0.5 ;  /* 0xbf00000005057423 */ /* 0x000fe20000010002 */
[----:B-1----:R-:W-:Y:S01]  /*0ad0*/  VIMNMX R9, PT, PT, R23, UR4, PT ;  /* 0x0000000417097c48 */ /* 0x002fe2000bfe0100 */
[----:B------:R-:W1:Y:S04]  /*0ae0*/  LDCU UR4, c[0x0][0x398] ;  /* 0x00007300ff0477ac */ /* 0x000e680008000800 */
[----:B------:R-:W1:Y:S01]  /*0af0*/  F2I.FTZ.CEIL.NTZ R5, R5 ;  /* 0x0000000500057305 */ /* 0x000e62000021b100 */
[C---:B------:R-:W-:Y:S01]  /*0b00*/  IADD3 R4, PT, PT, -R9.reuse, R22, RZ ;  /* 0x0000001609047210 */ /* 0x040fe20007ffe1ff */
[----:B------:R-:W-:-:S03]  /*0b10*/  IMAD.IADD R6, R9, 0x1, -R22 ;  /* 0x0000000109067824 */ /* 0x000fc600078e0a16 */
[----:B------:R-:W-:Y:S02]  /*0b20*/  LOP3.LUT R7, R4, 0x7, RZ, 0xc0, !PT ;  /* 0x0000000704077812 */ /* 0x000fe400078ec0ff */
[----:B------:R-:W-:Y:S02]  /*0b30*/  ISETP.GT.U32.AND P0, PT, R6, -0x10, PT ;  /* 0xfffffff00600780c */ /* 0x000fe40003f04070 */
[----:B------:R2:W3:Y:S01]  /*0b40*/  F2I.FTZ.CEIL.NTZ R6, R3 ;  /* 0x0000000300067305 */ /* 0x0004e2000021b100 */
[----:B------:R-:W-:Y:S02]  /*0b50*/  LOP3.LUT R8, R4, 0xf, RZ, 0xc0, !PT ;  /* 0x0000000f04087812 */ /* 0x000fe400078ec0ff */
[----:B------:R-:W-:-:S03]  /*0b60*/  IADD3 R2, PT, PT, R7, -0x1, RZ ;  /* 0xffffffff07027810 */ /* 0x000fc60007ffe0ff */
[----:B------:R-:W-:Y:S01]  /*0b70*/  VIADD R0, R8, 0xffffffff ;  /* 0xffffffff08007836 */ /* 0x000fe20000000000 */
[----:B------:R-:W-:Y:S02]  /*0b80*/  ISETP.GE.U32.AND P2, PT, R2, 0x3, PT ;  /* 0x000000030200780c */ /* 0x000fe40003f46070 */
[----:B------:R-:W-:Y:S02]  /*0b90*/  LOP3.LUT R2, R4, 0xfffffff0, RZ, 0xc0, !PT ;  /* 0xfffffff004027812 */ /* 0x000fe400078ec0ff */
[----:B------:R-:W-:Y:S02]  /*0ba0*/  ISETP.GE.U32.AND P1, PT, R0, 0x7, PT ;  /* 0x000000070000780c */ /* 0x000fe40003f26070 */
[----:B------:R-:W-:Y:S01]  /*0bb0*/  LOP3.LUT R4, R4, 0x3, RZ, 0xc0, !PT ;  /* 0x0000000304047812 */ /* 0x000fe200078ec0ff */
[----:B------:R-:W-:Y:S01]  /*0bc0*/  IMAD.MOV R2, RZ, RZ, -R2 ;  /* 0x000000ffff027224 */ /* 0x000fe200078e0a02 */
[----:B-1----:R-:W-:Y:S01]  /*0bd0*/  VIMNMX R5, PT, PT, R5, UR4, PT ;  /* 0x0000000405057c48 */ /* 0x002fe2000bfe0100 */
[----:B0-23--:R-:W-:-:S08]  /*0be0*/  UMOV UR4, URZ ;  /* 0x000000ff00047c82 */ /* 0x00dfd00008000000 */
.L_x_128:
[----:B------:R-:W-:Y:S01]  /*0bf0*/  ISETP.GE.AND P3, PT, R6, R5, PT ;  /* 0x000000050600720c */ /* 0x000fe20003f66270 */
[----:B------:R-:W0:Y:S01]  /*0c00*/  LDCU.64 UR10, c[0x0][0x3a0] ;  /* 0x00007400ff0a77ac */ /* 0x000e220008000a00 */
[----:B------:R-:W-:Y:S01]  /*0c10*/  BSSY.RECONVERGENT B1, `(.L_x_116) ;  /* 0x00000fe000017945 */ /* 0x000fe20003800200 */
[----:B------:R-:W-:Y:S01]  /*0c20*/  CS2R R12, SRZ ;  /* 0x00000000000c7805 */ /* 0x000fe2000001ff00 */
[----:B------:R-:W1:Y:S09]  /*0c30*/  LDCU.64 UR6, c[0x0][0x380] ;  /* 0x00007000ff0677ac */ /* 0x000e720008000a00 */
[----:B----4-:R-:W-:Y:S05]  /*0c40*/  @P3 BRA `(.L_x_117) ;  /* 0x0000000c00e83947 */ /* 0x010fea0003800000 */
[----:B------:R-:W2:Y:S01]  /*0c50*/  LDCU UR8, c[0x0][0x398] ;  /* 0x00007300ff0877ac */ /* 0x000ea20008000800 */
[----:B------:R-:W-:Y:S02]  /*0c60*/  SHF.R.S32.HI R3, RZ, 0x1f, R24 ;  /* 0x0000001fff037819 */ /* 0x000fe40000011418 */
[----:B------:R-:W-:Y:S02]  /*0c70*/  CS2R R12, SRZ ;  /* 0x00000000000c7805 */ /* 0x000fe4000001ff00 */
[----:B--2---:R-:W-:-:S07]  /*0c80*/  VIMNMX R0, PT, PT, R6, UR8, PT ;  /* 0x0000000806007c48 */ /* 0x004fce000bfe0100 */
.L_x_127:
[----:B------:R-:W-:Y:S01]  /*0c90*/  ISETP.GE.AND P3, PT, R23, R22, PT ;  /* 0x000000161700720c */ /* 0x000fe20003f66270 */
[----:B------:R-:W-:-:S12]  /*0ca0*/  BSSY.RECONVERGENT B0, `(.L_x_118) ;  /* 0x00000f1000007945 */ /* 0x000fd80003800200 */
[----:B--234-:R-:W-:Y:S05]  /*0cb0*/  @P3 BRA `(.L_x_119) ;  /* 0x0000000c00bc3947 */ /* 0x01cfea0003800000 */
[----:B------:R-:W2:Y:S01]  /*0cc0*/  LDC.64 R10, c[0x0][0x390] ;  /* 0x0000e400ff0a7b82 */ /* 0x000ea20000000a00 */
[----:B------:R-:W3:Y:S01]  /*0cd0*/  LDCU.64 UR8, c[0x0][0x398] ;  /* 0x00007300ff0877ac */ /* 0x000ee20008000a00 */
[----:B------:R-:W-:Y:S01]  /*0ce0*/  IMAD.MOV.U32 R25, RZ, RZ, R3 ;  /* 0x000000ffff197224 */ /* 0x000fe200078e0003 */
[----:B------:R-:W-:Y:S01]  /*0cf0*/  BSSY.RECONVERGENT B2, `(.L_x_120) ;  /* 0x0000077000027945 */ /* 0x000fe20003800200 */
[----:B------:R-:W-:Y:S01]  /*0d00*/  ISETP.NE.AND P3, PT, R8, RZ, PT ;  /* 0x000000ff0800720c */ /* 0x000fe20003f65270 */
[----:B------:R-:W-:Y:S02]  /*0d10*/  IMAD.MOV.U32 R28, RZ, RZ, R9 ;  /* 0x000000ffff1c7224 */ /* 0x000fe400078e0009 */
[C---:B--2---:R-:W-:Y:S02]  /*0d20*/  IMAD R16, R10.reuse, UR5, RZ ;  /* 0x000000050a107c24 */ /* 0x044fe4000f8e02ff */
[----:B------:R-:W-:-:S04]  /*0d30*/  IMAD.WIDE.U32 R14, R10, UR4, R24 ;  /* 0x000000040a0e7c25 */ /* 0x000fc8000f8e0018 */
[----:B------:R-:W-:Y:S02]  /*0d40*/  IMAD R11, R11, UR4, R16 ;  /* 0x000000040b0b7c24 */ /* 0x000fe4000f8e0210 */
[----:B------:R-:W-:-:S03]  /*0d50*/  IMAD.MOV.U32 R10, RZ, RZ, R0 ;  /* 0x000000ffff0a7224 */ /* 0x000fc600078e0000 */
[----:B------:R-:W-:Y:S02]  /*0d60*/  IADD3 R15, PT, PT, R15, R11, RZ ;  /* 0x0000000b0f0f7210 */ /* 0x000fe40007ffe0ff */
[----:B------:R-:W-:-:S03]  /*0d70*/  SHF.R.S32.HI R11, RZ, 0x1f, R0 ;  /* 0x0000001fff0b7819 */ /* 0x000fc60000011400 */
[----:B---3--:R-:W-:Y:S02]  /*0d80*/  IMAD R15, R15, UR8, RZ ;  /* 0x000000080f0f7c24 */ /* 0x008fe4000f8e02ff */
[----:B------:R-:W-:-:S04]  /*0d90*/  IMAD.WIDE.U32 R10, R14, UR8, R10 ;  /* 0x000000080e0a7c25 */ /* 0x000fc8000f8e000a */
[----:B------:R-:W-:-:S05]  /*0da0*/  IMAD R15, R14, UR9, R15 ;  /* 0x000000090e0f7c24 */ /* 0x000fca000f8e020f */
[----:B------:R-:W-:Y:S01]  /*0db0*/  IADD3 R25, PT, PT, R11, R15, RZ ;  /* 0x0000000f0b197210 */ /* 0x000fe20007ffe0ff */
[----:B------:R-:W-:Y:S06]  /*0dc0*/  @P0 BRA `(.L_x_121) ;  /* 0x0000000400a40947 */ /* 0x000fec0003800000 */
[----:B------:R-:W-:Y:S02]  /*0dd0*/  IMAD.MOV.U32 R29, RZ, RZ, R2 ;  /* 0x000000ffff1d7224 */ /* 0x000fe400078e0002 */
[----:B------:R-:W-:-:S07]  /*0de0*/  IMAD.MOV.U32 R28, RZ, RZ, R9 ;  /* 0x000000ffff1c7224 */ /* 0x000fce00078e0009 */
.L_x_122:
[----:B------:R-:W-:Y:S01]  /*0df0*/  SHF.R.S32.HI R15, RZ, 0x1f, R28 ;  /* 0x0000001fff0f7819 */ /* 0x000fe2000001141c */
[----:B0-----:R-:W-:Y:S01]  /*0e00*/  IMAD R17, R25, UR10, RZ ;  /* 0x0000000a19117c24 */ /* 0x001fe2000f8e02ff */
[----:B------:R-:W-:-:S03]  /*0e10*/  MOV R14, R28 ;  /* 0x0000001c000e7202 */ /* 0x000fc60000000f00 */
[C---:B------:R-:W-:Y:S02]  /*0e20*/  IMAD R17, R10.reuse, UR11, R17 ;  /* 0x0000000b0a117c24 */ /* 0x040fe4000f8e0211 */
[----:B------:R-:W-:-:S04]  /*0e30*/  IMAD.WIDE.U32 R14, R10, UR10, R14 ;  /* 0x0000000a0a0e7c25 */ /* 0x000fc8000f8e000e */
[----:B------:R-:W-:Y:S01]  /*0e40*/  IMAD.IADD R15, R15, 0x1, R17 ;  /* 0x000000010f0f7824 */ /* 0x000fe200078e0211 */
[----:B-1----:R-:W-:-:S04]  /*0e50*/  LEA R20, P4, R14, UR6, 0x3 ;  /* 0x000000060e147c11 */ /* 0x002fc8000f8818ff */
[----:B------:R-:W-:-:S05]  /*0e60*/  LEA.HI.X R21, R14, UR7, R15, 0x3, P4 ;  /* 0x000000070e157c11 */ /* 0x000fca000a0f1c0f */
[----:B------:R-:W2:Y:S04]  /*0e70*/  LDG.E.64 R16, desc[UR12][R20.64] ;  /* 0x0000000c14107981 */ /* 0x000ea8000c1e1b00 */
[----:B------:R-:W3:Y:S04]  /*0e80*/  LDG.E.64 R14, desc[UR12][R20.64+0x8] ;  /* 0x0000080c140e7981 */ /* 0x000ee8000c1e1b00 */
[----:B------:R-:W4:Y:S01]  /*0e90*/  LDG.E.64 R18, desc[UR12][R20.64+0x10] ;  /* 0x0000100c14127981 */ /* 0x000f22000c1e1b00 */
[----:B--2---:R0:W3:Y:S03]  /*0ea0*/  DADD R16, R16, R12 ;  /* 0x0000000010107229 */ /* 0x0040e6000000000c */
[----:B0-----:R-:W2:-:S15]  /*0eb0*/  LDG.E.64 R12, desc[UR12][R20.64+0x20] ;  /* 0x0000200c140c7981 */ /* 0x001e9e000c1e1b00 */
[----:B------:R-:W-:-:S15]  /*0ec0*/  NOP ;  /* 0x0000000000007918 */ /* 0x000fde0000000000 */
[----:B------:R-:W-:-:S15]  /*0ed0*/  NOP ;  /* 0x0000000000007918 */ /* 0x000fde0000000000 */
[----:B------:R-:W-:-:S15]  /*0ee0*/  NOP ;  /* 0x0000000000007918 */ /* 0x000fde0000000000 */
[----:B------:R-:W-:-:S01]  /*0ef0*/  NOP ;  /* 0x0000000000007918 */ /* 0x000fc20000000000 */
[----:B---3--:R0:W4:Y:S02]  /*0f00*/  DADD R14, R16, R14 ;  /* 0x00000000100e7229 */ /* 0x008124000000000e */
[----:B0-----:R-:W3:-:S15]  /*0f10*/  LDG.E.64 R16, desc[UR12][R20.64+0x28] ;  /* 0x0000280c14107981 */ /* 0x001ede000c1e1b00 */
[----:B------:R-:W-:-:S15]  /*0f20*/  NOP ;  /* 0x0000000000007918 */ /* 0x000fde0000000000 */
[----:B------:R-:W-:-:S15]  /*0f30*/  NOP ;  /* 0x0000000000007918 */ /* 0x000fde0000000000 */
[----:B------:R-:W-:-:S15]  /*0f40*/  NOP ;  /* 0x0000000000007918 */ /* 0x000fde0000000000 */
[----:B------:R-:W-:-:S02]  /*0f50*/  NOP ;  /* 0x0000000000007918 */ /* 0x000fc40000000000 */
[----:B----4-:R0:W1:Y:S02]  /*0f60*/  DADD R18, R14, R18 ;  /* 0x000000000e127229 */ /* 0x0100640000000012 */
[----:B0-----:R-:W1:-:S15]  /*0f70*/  LDG.E.64 R14, desc[UR12][R20.64+0x18] ;  /* 0x0000180c140e7981 */ /* 0x001e5e000c1e1b00 */
[----:B------:R-:W-:-:S15]  /*0f80*/  NOP ;  /* 0x0000000000007918 */ /* 0x000fde0000000000 */
[----:B------:R-:W-:-:S15]  /*0f90*/  NOP ;  /* 0x0000000000007918 */ /* 0x000fde0000000000 */
[----:B------:R-:W-:-:S15]  /*0fa0*/  NOP ;  /* 0x0000000000007918 */ /* 0x000fde0000000000 */
[----:B------:R-:W-:-:S02]  /*0fb0*/  NOP ;  /* 0x0000000000007918 */ /* 0x000fc40000000000 */
[----:B-1----:R0:W2:Y:S02]  /*0fc0*/  DADD R14, R18, R14 ;  /* 0x00000000120e7229 */ /* 0x0020a4000000000e */
[----:B0-----:R-:W4:-:S15]  /*0fd0*/  LDG.E.64 R18, desc[UR12][R20.64+0x40] ;  /* 0x0000400c14127981 */ /* 0x001f1e000c1e1b00 */
[----:B------:R-:W-:-:S15]  /*0fe0*/  NOP ;  /* 0x0000000000007918 */ /* 0x000fde0000000000 */
[----:B------:R-:W-:-:S15]  /*0ff0*/  NOP ;  /* 0x0000000000007918 */ /* 0x000fde0000000000 */
[----:B------:R-:W-:-:S15]  /*1000*/  NOP ;  /* 0x0000000000007918 */ /* 0x000fde0000000000 */
[----:B------:R-:W-:-:S02]  /*1010*/  NOP ;  /* 0x0000000000007918 */ /* 0x000fc40000000000 */
[----:B--2---:R0:W3:Y:S02]  /*1020*/  DADD R12, R14, R12 ;  /* 0x000000000e0c7229 */ /* 0x0040e4000000000c */
[----:B0-----:R-:W2:-:S15]  /*1030*/  LDG.E.64 R14, desc[UR12][R20.64+0x30] ;  /* 0x0000300c140e7981 */ /* 0x001e9e000c1e1b00 */
[----:B------:R-:W-:-:S15]  /*1040*/  NOP ;  /* 0x0000000000007918 */ /* 0x000fde0000000000 */
[----:B------:R-:W-:-:S15]  /*1050*/  NOP ;  /* 0x0000000000007918 */ /* 0x000fde0000000000 */
[----:B------:R-:W-:-:S15]  /*1060*/  NOP ;  /* 0x0000000000007918 */ /* 0x000fde0000000000 */
[----:B------:R-:W-:-:S02]  /*1070*/  NOP ;  /* 0x0000000000007918 */ /* 0x000fc40000000000 */
[----:B---3--:R0:W2:Y:S02]  /*1080*/  DADD R16, R12, R16 ;  /* 0x000000000c107229 */ /* 0x0080a40000000010 */
[----:B0-----:R-:W3:-:S15]  /*1090*/  LDG.E.64 R12, desc[UR12][R20.64+0x38] ;  /* 0x0000380c140c7981 */ /* 0x001ede000c1e1b00 */
        /* <DEDUP_REMOVED lines=10> */
[----:B---3--:R0:W4:Y:S02]  /*1140*/  DADD R12, R14, R12 ;  /* 0x000000000e0c7229 */ /* 0x008124000000000c */
[----:B0-----:R-:W3:-:S15]  /*1150*/  LDG.E.64 R14, desc[UR12][R20.64+0x50] ;  /* 0x0000500c140e7981 */ /* 0x001ede000c1e1b00 */
[----:B------:R-:W-:-:S15]  /*1160*/  NOP ;  /* 0x0000000000007918 */ /* 0x000fde0000000000 */
[----:B------:R-:W-:-:S15]  /*1170*/  NOP ;  /* 0x0000000000007918 */ /* 0x000fde0000000000 */
[----:B------:R-:W-:-:S15]  /*1180*/  NOP ;  /* 0x0000000000007918 */ /* 0x000fde0000000000 */
[----:B------:R-:W-:-:S02]  /*1190*/  NOP ;  /* 0x0000000000007918 */ /* 0x000fc40000000000 */
[----:B----4-:R0:W2:Y:S02]  /*11a0*/  DADD R18, R12, R18 ;  /* 0x000000000c127229 */ /* 0x0100a40000000012 */
        /* <DEDUP_REMOVED lines=17> */
[----:B----4-:R0:W1:Y:S02]  /*12c0*/  DADD R12, R14, R12 ;  /* 0x000000000e0c7229 */ /* 0x010064000000000c */
[----:B0-----:R-:W1:Y:S04]  /*12d0*/  LDG.E.64 R14, desc[UR12][R20.64+0x60] ;  /* 0x0000600c140e7981 */ /* 0x001e68000c1e1b00 */
[----:B------:R-:W4:Y:S01]  /*12e0*/  LDG.E.64 R20, desc[UR12][R20.64+0x78] ;  /* 0x0000780c14147981 */ /* 0x000f22000c1e1b00 */
[----:B------:R-:W-:-:S05]  /*12f0*/  VIADD R29, R29, 0x10 ;  /* 0x000000101d1d7836 */ /* 0x000fca0000000000 */
[----:B------:R-:W-:Y:S02]  /*1300*/  ISETP.NE.AND P4, PT, R29, RZ, PT ;  /* 0x000000ff1d00720c */ /* 0x000fe40003f85270 */
[----:B------:R-:W-:-:S15]  /*1310*/  IADD3 R28, PT, PT, R28, 0x10, RZ ;  /* 0x000000101c1c7810 */ /* 0x000fde0007ffe0ff */
[----:B------:R-:W-:-:S15]  /*1320*/  NOP ;  /* 0x0000000000007918 */ /* 0x000fde0000000000 */
[----:B------:R-:W-:-:S15]  /*1330*/  NOP ;  /* 0x0000000000007918 */ /* 0x000fde0000000000 */
[----:B------:R-:W-:-:S05]  /*1340*/  NOP ;  /* 0x0000000000007918 */ /* 0x000fca0000000000 */
[----:B-1----:R-:W3:-:S15]  /*1350*/  DADD R12, R12, R14 ;  /* 0x000000000c0c7229 */ /* 0x002ede000000000e */
[----:B------:R-:W-:-:S15]  /*1360*/  NOP ;  /* 0x0000000000007918 */ /* 0x000fde0000000000 */
[----:B------:R-:W-:-:S15]  /*1370*/  NOP ;  /* 0x0000000000007918 */ /* 0x000fde0000000000 */
[----:B------:R-:W-:-:S15]  /*1380*/  NOP ;  /* 0x0000000000007918 */ /* 0x000fde0000000000 */
[----:B------:R-:W-:-:S04]  /*1390*/  NOP ;  /* 0x0000000000007918 */ /* 0x000fc80000000000 */
[----:B---3--:R-:W2:-:S15]  /*13a0*/  DADD R12, R12, R16 ;  /* 0x000000000c0c7229 */ /* 0x008e9e0000000010 */
[----:B------:R-:W-:-:S15]  /*13b0*/  NOP ;  /* 0x0000000000007918 */ /* 0x000fde0000000000 */
[----:B------:R-:W-:-:S15]  /*13c0*/  NOP ;  /* 0x0000000000007918 */ /* 0x000fde0000000000 */
[----:B------:R-:W-:-:S15]  /*13d0*/  NOP ;  /* 0x0000000000007918 */ /* 0x000fde0000000000 */
[----:B------:R-:W-:-:S04]  /*13e0*/  NOP ;  /* 0x0000000000007918 */ /* 0x000fc80000000000 */
[----:B--2---:R-:W4:-:S15]  /*13f0*/  DADD R12, R12, R18 ;  /* 0x000000000c0c7229 */ /* 0x004f1e0000000012 */
[----:B------:R-:W-:-:S15]  /*1400*/  NOP ;  /* 0x0000000000007918 */ /* 0x000fde0000000000 */
[----:B------:R-:W-:-:S15]  /*1410*/  NOP ;  /* 0x0000000000007918 */ /* 0x000fde0000000000 */
[----:B------:R-:W-:-:S15]  /*1420*/  NOP ;  /* 0x0000000000007918 */ /* 0x000fde0000000000 */
[----:B------:R-:W-:-:S04]  /*1430*/  NOP ;  /* 0x0000000000007918 */ /* 0x000fc80000000000 */
[----:B----4-:R2:W3:Y:S02]  /*1440*/  DADD R12, R12, R20 ;  /* 0x000000000c0c7229 */ /* 0x0104e40000000014 */
[----:B--23--:R-:W-:Y:S05]  /*1450*/  @P4 BRA `(.L_x_122) ;  /* 0xfffffff800644947 */ /* 0x00cfea000383ffff */
.L_x_121:
[----:B01----:R-:W-:Y:S05]  /*1460*/  BSYNC.RECONVERGENT B2 ;  /* 0x0000000000027941 */ /* 0x003fea0003800200 */
.L_x_120:
        /* <DEDUP_REMOVED lines=22> */
[----:B---3--:R0:W2:Y:S02]  /*15d0*/  DADD R16, R18, R16 ;  /* 0x0000000012107229 */ /* 0x0080a40000000010 */
[----:B0-----:R-:W3:-:S15]  /*15e0*/  LDG.E.64 R18, desc[UR12][R14.64+0x20] ;  /* 0x0000200c0e127981 */ /* 0x001ede000c1e1b00 */
[----:B------:R-:W-:-:S15]  /*15f0*/  NOP ;  /* 0x0000000000007918 */ /* 0x000fde0000000000 */
[----:B------:R-:W-:-:S15]  /*1600*/  NOP ;  /* 0x0000000000007918 */ /* 0x000fde0000000000 */
[----:B------:R-:W-:-:S15]  /*1610*/  NOP ;  /* 0x0000000000007918 */ /* 0x000fde0000000000 */
[----:B------:R-:W-:-:S02]  /*1620*/  NOP ;  /* 0x0000000000007918 */ /* 0x000fc40000000000 */
[----:B--2---:R0:W4:Y:S02]  /*1630*/  DADD R12, R16, R12 ;  /* 0x00000000100c7229 */ /* 0x004124000000000c */
[----:B0-----:R-:W2:-:S15]  /*1640*/  LDG.E.64 R16, desc[UR12][R14.64+0x28] ;  /* 0x0000280c0e107981 */ /* 0x001e9e000c1e1b00 */
[----:B------:R-:W-:-:S15]  /*1650*/  NOP ;  /* 0x0000000000007918 */ /* 0x000fde0000000000 */
[----:B------:R-:W-:-:S15]  /*1660*/  NOP ;  /* 0x0000000000007918 */ /* 0x000fde0000000000 */
[----:B------:R-:W-:-:S15]  /*1670*/  NOP ;  /* 0x0000000000007918 */ /* 0x000fde0000000000 */
[----:B------:R-:W-:-:S02]  /*1680*/  NOP ;  /* 0x0000000000007918 */ /* 0x000fc40000000000 */
[----:B----4-:R0:W3:Y:S02]  /*1690*/  DADD R20, R12, R20 ;  /* 0x000000000c147229 */ /* 0x0100e40000000014 */
[----:B0-----:R-:W4:Y:S04]  /*16a0*/  LDG.E.64 R12, desc[UR12][R14.64+0x30] ;  /* 0x0000300c0e0c7981 */ /* 0x001f28000c1e1b00 */
[----:B------:R-:W5:Y:S01]  /*16b0*/  LDG.E.64 R14, desc[UR12][R14.64+0x38] ;  /* 0x0000380c0e0e7981 */ /* 0x000f62000c1e1b00 */
[----:B------:R-:W-:-:S15]  /*16c0*/  VIADD R28, R28, 0x8 ;  /* 0x000000081c1c7836 */ /* 0x000fde0000000000 */
[----:B------:R-:W-:-:S15]  /*16d0*/  NOP ;  /* 0x0000000000007918 */ /* 0x000fde0000000000 */
[----:B------:R-:W-:-:S15]  /*16e0*/  NOP ;  /* 0x0000000000007918 */ /* 0x000fde0000000000 */
[----:B------:R-:W-:-:S12]  /*16f0*/  NOP ;  /* 0x0000000000007918 */ /* 0x000fd80000000000 */
        /* <DEDUP_REMOVED lines=10> */
[----:B----4-:R-:W5:-:S15]  /*17a0*/  DADD R12, R16, R12 ;  /* 0x00000000100c7229 */ /* 0x010f5e000000000c */
[----:B------:R-:W-:-:S15]  /*17b0*/  NOP ;  /* 0x0000000000007918 */ /* 0x000fde0000000000 */
[----:B------:R-:W-:-:S15]  /*17c0*/  NOP ;  /* 0x0000000000007918 */ /* 0x000fde0000000000 */
[----:B------:R-:W-:-:S15]  /*17d0*/  NOP ;  /* 0x0000000000007918 */ /* 0x000fde0000000000 */
[----:B------:R-:W-:-:S04]  /*17e0*/  NOP ;  /* 0x0000000000007918 */ /* 0x000fc80000000000 */
[----:B-----5:R0:W1:Y:S02]  /*17f0*/  DADD R12, R12, R14 ;  /* 0x000000000c0c7229 */ /* 0x020064000000000e */
.L_x_124:
[----:B------:R-:W-:Y:S05]  /*1800*/  BSYNC.RECONVERGENT B2 ;  /* 0x0000000000027941 */ /* 0x000fea0003800200 */
.L_x_123:
[----:B------:R-:W-:Y:S05]  /*1810*/  @!P3 BRA `(.L_x_119) ;  /* 0x0000000000e4b947 */ /* 0x000fea0003800000 */
[----:B------:R-:W-:Y:S01]  /*1820*/  BSSY.RECONVERGENT B2, `(.L_x_125) ;  /* 0x0000021000027945 */ /* 0x000fe20003800200 */
[----:B------:R-:W-:-:S03]  /*1830*/  ISETP.NE.AND P3, PT, R4, RZ, PT ;  /* 0x000000ff0400720c */ /* 0x000fc60003f65270 */
[----:B------:R-:W-:Y:S10]  /*1840*/  @!P2 BRA `(.L_x_126) ;  /* 0x000000000078a947 */ /* 0x000ff40003800000 */
[----:B------:R-:W0:Y:S01]  /*1850*/  LDCU.64 UR8, c[0x0][0x3a0] ;  /* 0x00007400ff0877ac */ /* 0x000e220008000a00 */
[--C-:B------:R-:W-:Y:S01]  /*1860*/  SHF.R.S32.HI R29, RZ, 0x1f, R28.reuse ;  /* 0x0000001fff1d7819 */ /* 0x100fe2000001141c */
[----:B------:R-:W2:Y:S01]  /*1870*/  LDCU.64 UR14, c[0x0][0x380] ;  /* 0x00007000ff0e77ac */ /* 0x000ea20008000a00 */
[----:B0-----:R-:W-:Y:S02]  /*1880*/  IMAD R15, R25, UR8, RZ ;  /* 0x00000008190f7c24 */ /* 0x001fe4000f8e02ff */
[----:B------:R-:W-:-:S04]  /*1890*/  IMAD.WIDE.U32 R16, R10, UR8, R28 ;  /* 0x000000080a107c25 */ /* 0x000fc8000f8e001c */
[----:B------:R-:W-:Y:S01]  /*18a0*/  IMAD R15, R10, UR9, R15 ;  /* 0x000000090a0f7c24 */ /* 0x000fe2000f8e020f */
[----:B--2---:R-:W-:-:S04]  /*18b0*/  LEA R14, P4, R16, UR14, 0x3 ;  /* 0x0000000e100e7c11 */ /* 0x004fc8000f8818ff */
[----:B------:R-:W-:-:S04]  /*18c0*/  IADD3 R15, PT, PT, R15, R17, RZ ;  /* 0x000000110f0f7210 */ /* 0x000fc80007ffe0ff */
[----:B------:R-:W-:-:S05]  /*18d0*/  LEA.HI.X R15, R16, UR15, R15, 0x3, P4 ;  /* 0x0000000f100f7c11 */ /* 0x000fca000a0f1c0f */
[----:B------:R-:W1:Y:S04]  /*18e0*/  LDG.E.64 R20, desc[UR12][R14.64] ;  /* 0x0000000c0e147981 */ /* 0x000e68000c1e1b00 */
[----:B------:R-:W2:Y:S04]  /*18f0*/  LDG.E.64 R18, desc[UR12][R14.64+0x8] ;  /* 0x0000080c0e127981 */ /* 0x000ea8000c1e1b00 */
[----:B------:R-:W3:Y:S04]  /*1900*/  LDG.E.64 R16, desc[UR12][R14.64+0x10] ;  /* 0x0000100c0e107981 */ /* 0x000ee8000c1e1b00 */
[----:B------:R-:W4:Y:S01]  /*1910*/  LDG.E.64 R14, desc[UR12][R14.64+0x18] ;  /* 0x0000180c0e0e7981 */ /* 0x000f22000c1e1b00 */
[----:B------:R-:W-:Y:S01]  /*1920*/  VIADD R28, R28, 0x4 ;  /* 0x000000041c1c7836 */ /* 0x000fe20000000000 */
[----:B-1----:R-:W2:-:S15]  /*1930*/  DADD R20, R12, R20 ;  /* 0x000000000c147229 */ /* 0x002e9e0000000014 */
[----:B------:R-:W-:-:S15]  /*1940*/  NOP ;  /* 0x0000000000007918 */ /* 0x000fde0000000000 */
[----:B------:R-:W-:-:S15]  /*1950*/  NOP ;  /* 0x0000000000007918 */ /* 0x000fde0000000000 */
[----:B------:R-:W-:-:S15]  /*1960*/  NOP ;  /* 0x0000000000007918 */ /* 0x000fde0000000000 */
[----:B------:R-:W-:-:S04]  /*1970*/  NOP ;  /* 0x0000000000007918 */ /* 0x000fc80000000000 */
[----:B--2---:R-:W3:-:S15]  /*1980*/  DADD R18, R20, R18 ;  /* 0x0000000014127229 */ /* 0x004ede0000000012 */
[----:B------:R-:W-:-:S15]  /*1990*/  NOP ;  /* 0x0000000000007918 */ /* 0x000fde0000000000 */
[----:B------:R-:W-:-:S15]  /*19a0*/  NOP ;  /* 0x0000000000007918 */ /* 0x000fde0000000000 */
[----:B------:R-:W-:-:S15]  /*19b0*/  NOP ;  /* 0x0000000000007918 */ /* 0x000fde0000000000 */
[----:B------:R-:W-:-:S04]  /*19c0*/  NOP ;  /* 0x0000000000007918 */ /* 0x000fc80000000000 */
[----:B---3--:R-:W4:-:S15]  /*19d0*/  DADD R16, R18, R16 ;  /* 0x0000000012107229 */ /* 0x008f1e0000000010 */
[----:B------:R-:W-:-:S15]  /*19e0*/  NOP ;  /* 0x0000000000007918 */ /* 0x000fde0000000000 */
[----:B------:R-:W-:-:S15]  /*19f0*/  NOP ;  /* 0x0000000000007918 */ /* 0x000fde0000000000 */
[----:B------:R-:W-:-:S15]  /*1a00*/  NOP ;  /* 0x0000000000007918 */ /* 0x000fde0000000000 */
[----:B------:R-:W-:-:S04]  /*1a10*/  NOP ;  /* 0x0000000000007918 */ /* 0x000fc80000000000 */
[----:B----4-:R2:W3:Y:S02]  /*1a20*/  DADD R12, R16, R14 ;  /* 0x00000000100c7229 */ /* 0x0104e4000000000e */
.L_x_126:
[----:B------:R-:W-:Y:S05]  /*1a30*/  BSYNC.RECONVERGENT B2 ;  /* 0x0000000000027941 */ /* 0x000fea0003800200 */
.L_x_125:
[----:B------:R-:W-:Y:S05]  /*1a40*/  @!P3 BRA `(.L_x_119) ;  /* 0x000000000058b947 */ /* 0x000fea0003800000 */
[----:B------:R-:W4:Y:S01]  /*1a50*/  LDCU.64 UR8, c[0x0][0x3a0] ;  /* 0x00007400ff0877ac */ /* 0x000f220008000a00 */
[--C-:B------:R-:W-:Y:S01]  /*1a60*/  SHF.R.S32.HI R29, RZ, 0x1f, R28.reuse ;  /* 0x0000001fff1d7819 */ /* 0x100fe2000001141c */
[----:B------:R-:W5:Y:S01]  /*1a70*/  LDCU.64 UR14, c[0x0][0x380] ;  /* 0x00007000ff0e77ac */ /* 0x000f620008000a00 */
[----:B----4-:R-:W-:Y:S02]  /*1a80*/  IMAD R25, R25, UR8, RZ ;  /* 0x0000000819197c24 */ /* 0x010fe4000f8e02ff */
[----:B------:R-:W-:-:S04]  /*1a90*/  IMAD.WIDE.U32 R28, R10, UR8, R28 ;  /* 0x000000080a1c7c25 */ /* 0x000fc8000f8e001c */
[----:B------:R-:W-:Y:S01]  /*1aa0*/  IMAD R11, R10, UR9, R25 ;  /* 0x000000090a0b7c24 */ /* 0x000fe2000f8e0219 */
[----:B-----5:R-:W-:-:S03]  /*1ab0*/  LEA R10, P3, R28, UR14, 0x3 ;  /* 0x0000000e1c0a7c11 */ /* 0x020fc6000f8618ff */
[----:B------:R-:W-:-:S05]  /*1ac0*/  IMAD.IADD R11, R11, 0x1, R29 ;  /* 0x000000010b0b7824 */ /* 0x000fca00078e021d */
[----:B------:R-:W-:-:S05]  /*1ad0*/  LEA.HI.X R11, R28, UR15, R11, 0x3, P3 ;  /* 0x0000000f1c0b7c11 */ /* 0x000fca00098f1c0b */
[----:B0-2---:R-:W1:Y:S01]  /*1ae0*/  LDG.E.64 R14, desc[UR12][R10.64] ;  /* 0x0000000c0a0e7981 */ /* 0x005e62000c1e1b00 */
[----:B------:R-:W-:Y:S01]  /*1af0*/  ISETP.NE.AND P3, PT, R4, 0x1, PT ;  /* 0x000000010400780c */ /* 0x000fe20003f65270 */
[----:B-1-3--:R4:W0:-:S12]  /*1b00*/  DADD R12, R12, R14 ;  /* 0x000000000c0c7229 */ /* 0x00a818000000000e */
[----:B0---4-:R-:W-:Y:S05]  /*1b10*/  @!P3 BRA `(.L_x_119) ;  /* 0x000000000024b947 */ /* 0x011fea0003800000 */
[----:B------:R-:W-:Y:S01]  /*1b20*/  ISETP.NE.AND P3, PT, R4, 0x2, PT ;  /* 0x000000020400780c */ /* 0x000fe20003f65270 */
[----:B------:R-:W2:-:S12]  /*1b30*/  LDG.E.64 R14, desc[UR12][R10.64+0x8] ;  /* 0x0000080c0a0e7981 */ /* 0x000e98000c1e1b00 */
[----:B------:R-:W3:Y:S01]  /*1b40*/  @P3 LDG.E.64 R16, desc[UR12][R10.64+0x10] ;  /* 0x0000100c0a103981 */ /* 0x000ee2000c1e1b00 */
[----:B--2---:R-:W3:-:S15]  /*1b50*/  DADD R12, R12, R14 ;  /* 0x000000000c0c7229 */ /* 0x004ede000000000e */
[----:B------:R-:W-:-:S15]  /*1b60*/  NOP ;  /* 0x0000000000007918 */ /* 0x000fde0000000000 */
[----:B------:R-:W-:-:S15]  /*1b70*/  NOP ;  /* 0x0000000000007918 */ /* 0x000fde0000000000 */
[----:B------:R-:W-:-:S15]  /*1b80*/  NOP ;  /* 0x0000000000007918 */ /* 0x000fde0000000000 */
[----:B------:R-:W-:-:S04]  /*1b90*/  NOP ;  /* 0x0000000000007918 */ /* 0x000fc80000000000 */
[----:B---3--:R4:W0:Y:S02]  /*1ba0*/  @P3 DADD R12, R12, R16 ;  /* 0x000000000c0c3229 */ /* 0x0088240000000010 */
.L_x_119:
[----:B01----:R-:W-:Y:S05]  /*1bb0*/  BSYNC.RECONVERGENT B0 ;  /* 0x0000000000007941 */ /* 0x003fea0003800200 */
.L_x_118:
[----:B------:R-:W-:-:S04]  /*1bc0*/  IADD3 R0, PT, PT, R0, 0x1, RZ ;  /* 0x0000000100007810 */ /* 0x000fc80007ffe0ff */
[----:B------:R-:W-:-:S13]  /*1bd0*/  ISETP.NE.AND P3, PT, R0, R5, PT ;  /* 0x000000050000720c */ /* 0x000fda0003f65270 */
[----:B------:R-:W-:Y:S05]  /*1be0*/  @P3 BRA `(.L_x_127) ;  /* 0xfffffff000283947 */ /* 0x000fea000383ffff */
.L_x_117:
[----:B01----:R-:W-:Y:S05]  /*1bf0*/  BSYNC.RECONVERGENT B1 ;  /* 0x0000000000017941 */ /* 0x003fea0003800200 */
.L_x_116:
[----:B------:R-:W2:Y:S01]  /*1c00*/  LDCU.64 UR6, c[0x0][0x3b8] ;  /* 0x00007700ff0677ac */ /* 0x000ea20008000a00 */
[----:B------:R-:W0:Y:S01]  /*1c10*/  LDC.64 R10, c[0x0][0x390] ;  /* 0x0000e400ff0a7b82 */ /* 0x000e220000000a00 */
[----:B------:R-:W1:Y:S01]  /*1c20*/  LDCU.64 UR8, c[0x0][0x3a8] ;  /* 0x00007500ff0877ac */ /* 0x000e620008000a00 */
[----:B------:R-:W1:Y:S01]  /*1c30*/  LDCU.64 UR10, c[0x0][0x3b0] ;  /* 0x00007600ff0a77ac */ /* 0x000e620008000a00 */
[----:B------:R-:W5:Y:S01]  /*1c40*/  LDCU.64 UR14, c[0x0][0x388] ;  /* 0x00007100ff0e77ac */ /* 0x000f620008000a00 */
[----:B------:R-:W-:Y:S01]  /*1c50*/  UIADD3 UR4, UP0, UPT, UR4, 0x1, URZ ;  /* 0x0000000104047890 */ /* 0x000fe2000ff1e0ff */
[----:B--2---:R-:W-:-:S03]  /*1c60*/  LEA R14, P3, R26, UR6, 0x3 ;  /* 0x000000061a0e7c11 */ /* 0x004fc6000f8618ff */
[----:B------:R-:W-:Y:S01]  /*1c70*/  UIADD3.X UR5, UPT, UPT, URZ, UR5, URZ, UP0, !UPT ;  /* 0x00000005ff057290 */ /* 0x000fe200087fe4ff */
[----:B------:R-:W-:Y:S01]  /*1c80*/  LEA.HI.X R15, R26, UR7, R27, 0x3, P3 ;  /* 0x000000071a0f7c11 */ /* 0x000fe200098f1c1b */
[----:B-1----:R-:W-:-:S04]  /*1c90*/  UIMAD UR11, UR11, UR8, URZ ;  /* 0x000000080b0b72a4 */ /* 0x002fc8000f8e02ff */
[----:B---3--:R1:W-:Y:S01]  /*1ca0*/  STG.E.64 desc[UR12][R14.64], R12 ;  /* 0x0000000c0e007986 */ /* 0x0083e2000c101b0c */
[----:B------:R-:W-:Y:S02]  /*1cb0*/  UIMAD.WIDE.U32 UR6, UR10, UR8, URZ ;  /* 0x000000080a0672a5 */ /* 0x000fe4000f8e00ff */
[----:B------:R-:W-:Y:S02]  /*1cc0*/  UIMAD UR9, UR9, UR10, UR11 ;  /* 0x0000000a090972a4 */ /* 0x000fe4000f8e020b */
[----:B-----5:R-:W-:Y:S02]  /*1cd0*/  UISETP.GE.U32.AND UP0, UPT, UR4, UR14, UPT ;  /* 0x0000000e0400728c */ /* 0x020fe4000bf06070 */
[----:B------:R-:W-:Y:S01]  /*1ce0*/  UIADD3 UR9, UPT, UPT, UR7, UR9, URZ ;  /* 0x0000000907097290 */ /* 0x000fe2000fffe0ff */
[----:B0-----:R-:W-:Y:S01]  /*1cf0*/  IMAD.WIDE.U32 R26, R10, UR6, R26 ;  /* 0x000000060a1a7c25 */ /* 0x001fe2000f8e001a */
[----:B------:R-:W-:-:S04]  /*1d00*/  UISETP.GE.U32.AND.EX UP0, UPT, UR5, UR15, UPT, UP0 ;  /* 0x0000000f0500728c */ /* 0x000fc8000bf06100 */
[----:B------:R-:W-:-:S04]  /*1d10*/  IMAD R0, R10, UR9, RZ ;  /* 0x000000090a007c24 */ /* 0x000fc8000f8e02ff */
[----:B------:R-:W-:-:S04]  /*1d20*/  IMAD R11, R11, UR6, R0 ;  /* 0x000000060b0b7c24 */ /* 0x000fc8000f8e0200 */
[----:B------:R-:W-:Y:S01]  /*1d30*/  IMAD.IADD R27, R27, 0x1, R11 ;  /* 0x000000011b1b7824 */ /* 0x000fe200078e020b */
[----:B-1----:R-:W-:Y:S06]  /*1d40*/  BRA.U !UP0, `(.L_x_128) ;  /* 0xffffffed08a87547 */ /* 0x002fec000b83ffff */
[----:B------:R-:W-:Y:S05]  /*1d50*/  EXIT ;  /* 0x000000000000794d */ /* 0x000fea0003800000 */
        .weak           $__internal_12_$__cuda_sm20_div_s64
        .type           $__internal_12_$__cuda_sm20_div_s64,@function
        .size           $__internal_12_$__cuda_sm20_div_s64,($__internal_13_$__cuda_sm20_div_u64 - $__internal_12_$__cuda_sm20_div_s64)
$__internal_12_$__cuda_sm20_div_s64:
        /* <DEDUP_REMOVED lines=26> */
[----:B------:R-:W-:-:S03]  /*1f00*/  IMAD.WIDE.U32 R2, R5, UR6, RZ ;  /* 0x0000000605027c25 */ /* 0x000fc6000f8e00ff */
[----:B------:R-:W-:Y:S01]  /*1f10*/  IADD3.X R7, PT, PT, RZ, RZ, R4, P2, P1 ;  /* 0x000000ffff077210 */ /* 0x000fe200017e2404 */
[----:B------:R-:W-:Y:S01]  /*1f20*/  IMAD R4, R5, UR7, R3 ;  /* 0x0000000705047c24 */ /* 0x000fe2000f8e0203 */
[----:B------:R-:W-:Y:S02]  /*1f30*/  IADD3 R9, P0, PT, RZ, -R2, RZ ;  /* 0x80000002ff097210 */ /* 0x000fe40007f1e0ff */
[-C--:B------:R-:W-:Y:S01]  /*1f40*/  IADD3 R3, P4, PT, RZ, -R26.reuse, RZ ;  /* 0x8000001aff037210 */ /* 0x080fe20007f9e0ff */
[----:B------:R-:W-:Y:S02]  /*1f50*/  IMAD R2, R7, UR6, R4 ;  /* 0x0000000607027c24 */ /* 0x000fe4000f8e0204 */
[----:B------:R-:W-:Y:S01]  /*1f60*/  IMAD.HI.U32 R4, R5, R9, RZ ;  /* 0x0000000905047227 */ /* 0x000fe200078e00ff */
[----:B------:R-:W-:Y:S02]  /*1f70*/  SEL R6, R3, R26, !P3 ;  /* 0x0000001a03067207 */ /* 0x000fe40005800000 */
[----:B------:R-:W-:Y:S01]  /*1f80*/  IADD3.X R2, PT, PT, RZ, ~R2, RZ, P0, !PT ;  /* 0x80000002ff027210 */ /* 0x000fe200007fe4ff */
[----:B------:R-:W-:Y:S01]  /*1f90*/  IMAD.X R8, RZ, RZ, ~R27, P4 ;  /* 0x000000ffff087224 */ /* 0x000fe200020e0e1b */
[----:B------:R-:W-:-:S03]  /*1fa0*/  MOV R3, RZ ;  /* 0x000000ff00037202 */ /* 0x000fc60000000f00 */
[----:B------:R-:W-:Y:S01]  /*1fb0*/  IMAD.WIDE.U32 R4, P0, R5, R2, R4 ;  /* 0x0000000205047225 */ /* 0x000fe20007800004 */
[----:B------:R-:W-:-:S03]  /*1fc0*/  SEL R8, R8, R27, !P3 ;  /* 0x0000001b08087207 */ /* 0x000fc60005800000 */
        /* <DEDUP_REMOVED lines=11> */
[----:B------:R-:W-:-:S03]  /*2080*/  IADD3 R5, P1, PT, R5, R2, RZ ;  /* 0x0000000205057210 */ /* 0x000fc60007f3e0ff */
[----:B------:R-:W-:Y:S02]  /*2090*/  IMAD.X R4, RZ, RZ, R4, P0 ;  /* 0x000000ffff047224 */ /* 0x000fe400000e0604 */
        /* <DEDUP_REMOVED lines=26> */
[-C--:B------:R-:W-:Y:S02]  /*2240*/  IADD3.X R2, PT, PT, RZ, ~R5.reuse, RZ, P2, !PT ;  /* 0x80000005ff027210 */ /* 0x080fe400017fe4ff */
[----:B------:R-:W-:Y:S01]  /*2250*/  SEL R4, R3, R4, !P1 ;  /* 0x0000000403047207 */ /* 0x000fe20004800000 */
[----:B------:R-:W-:Y:S01]  /*2260*/  IMAD.MOV.U32 R3, RZ, RZ, 0x0 ;  /* 0x00000000ff037424 */ /* 0x000fe200078e00ff */
[----:B------:R-:W-:Y:S01]  /*2270*/  SEL R5, R2, R5, !P1 ;  /* 0x0000000502057207 */ /* 0x000fe20004800000 */
[----:B------:R-:W-:Y:S01]  /*2280*/  IMAD.MOV.U32 R2, RZ, RZ, R0 ;  /* 0x000000ffff027224 */ /* 0x000fe200078e0000 */
[----:B------:R-:W-:-:S04]  /*2290*/  ISETP.NE.AND.EX P0, PT, RZ, UR8, PT, P0 ;  /* 0x00000008ff007c0c */ /* 0x000fc8000bf05300 */
[----:B------:R-:W-:Y:S02]  /*22a0*/  SEL R4, R4, 0xffffffff, P0 ;  /* 0xffffffff04047807 */ /* 0x000fe40000000000 */
[----:B------:R-:W-:Y:S01]  /*22b0*/  SEL R5, R5, 0xffffffff, P0 ;  /* 0xffffffff05057807 */ /* 0x000fe20000000000 */
[----:B------:R-:W-:Y:S06]  /*22c0*/  RET.REL.NODEC R2 `(_ZN2at6native53_GLOBAL__N__3bfe7fd5_20_UpSampleNearest2d_cu_198c5ce237upsample_nearest2d_backward_out_frameIddXadL_ZNS0_46nearest_neighbor_exact_bw_compute_source_indexEfiiEEEEvPKT_mmmmmmPS3_ff) ;  /* 0xffffffdc024c7950 */ /* 0x000fec0003c3ffff */
        .weak           $__internal_13_$__cuda_sm20_div_u64
        .type           $__internal_13_$__cuda_sm20_div_u64,@function
        .size           $__internal_13_$__cuda_sm20_div_u64,($__internal_14_$__cuda_sm20_rem_u64 - $__internal_13_$__cuda_sm20_div_u64)
$__internal_13_$__cuda_sm20_div_u64:
        /* <DEDUP_REMOVED lines=14> */
[----:B------:R-:W-:Y:S02]  /*23b0*/  IMAD.X R11, RZ, RZ, ~R7, P0 ;  /* 0x000000ffff0b7224 */ /* 0x000fe400000e0e07 */
[----:B------:R-:W-:Y:S02]  /*23c0*/  IMAD.MOV.U32 R7, RZ, RZ, R4 ;  /* 0x000000ffff077224 */ /* 0x000fe400078e0004 */
[-C--:B------:R-:W-:Y:S02]  /*23d0*/  IMAD R13, R5, R11.reuse, RZ ;  /* 0x0000000b050d7224 */ /* 0x080fe400078e02ff */
[----:B------:R-:W-:-:S04]  /*23e0*/  IMAD.WIDE.U32 R6, P0, R4, R11, R6 ;  /* 0x0000000b04067225 */ /* 0x000fc80007800006 */
[----:B------:R-:W-:-:S04]  /*23f0*/  IMAD.HI.U32 R11, R5, R11, RZ ;  /* 0x0000000b050b7227 */ /* 0x000fc800078e00ff */
[----:B------:R-:W-:-:S05]  /*2400*/  IMAD.HI.U32 R6, P1, R5, R9, R6 ;  /* 0x0000000905067227 */ /* 0x000fca0007820006 */
[----:B------:R-:W-:Y:S02]  /*2410*/  IADD3 R7, P2, PT, R13, R6, RZ ;  /* 0x000000060d077210 */ /* 0x000fe40007f5e0ff */
[----:B------:R-:W-:-:S03]  /*2420*/  IADD3.X R6, PT, PT, R11, R5, RZ, P0, !PT ;  /* 0x000000050b067210 */ /* 0x000fc600007fe4ff */
[----:B------:R-:W-:Y:S01]  /*2430*/  IMAD.WIDE.U32 R4, R7, R2, RZ ;  /* 0x0000000207047225 */ /* 0x000fe200078e00ff */
[----:B------:R-:W-:-:S03]  /*2440*/  IADD3.X R9, PT, PT, RZ, RZ, R6, P2, P1 ;  /* 0x000000ffff097210 */ /* 0x000fc600017e2406 */
[----:B------:R-:W-:Y:S01]  /*2450*/  IMAD R5, R7, R3, R5 ;  /* 0x0000000307057224 */ /* 0x000fe200078e0205 */
[----:B------:R-:W-:-:S03]  /*2460*/  IADD3 R11, P0, PT, RZ, -R4, RZ ;  /* 0x80000004ff0b7210 */ /* 0x000fc60007f1e0ff */
[----:B------:R-:W-:Y:S02]  /*2470*/  IMAD R5, R9, R2, R5 ;  /* 0x0000000209057224 */ /* 0x000fe400078e0205 */
[----:B------:R-:W-:-:S04]  /*2480*/  IMAD.HI.U32 R6, R7, R11, RZ ;  /* 0x0000000b07067227 */ /* 0x000fc800078e00ff */
[----:B------:R-:W-:Y:S02]  /*2490*/  IMAD.X R4, RZ, RZ, ~R5, P0 ;  /* 0x000000ffff047224 */ /* 0x000fe400000e0e05 */
[----:B------:R-:W-:Y:S02]  /*24a0*/  HFMA2 R5, -RZ, RZ, 0, 0 ;  /* 0x00000000ff057431 */ /* 0x000fe400000001ff */
        /* <DEDUP_REMOVED lines=14> */
[----:B------:R-:W-:-:S04]  /*2590*/  IMAD.WIDE.U32 R4, R7, R2, RZ ;  /* 0x0000000207047225 */ /* 0x000fc800078e00ff */
[----:B------:R-:W-:Y:S01]  /*25a0*/  IMAD.X R9, RZ, RZ, R6, P1 ;  /* 0x000000ffff097224 */ /* 0x000fe200008e0606 */
[----:B------:R-:W-:Y:S01]  /*25b0*/  IADD3 R11, P1, PT, -R4, R26, RZ ;  /* 0x0000001a040b7210 */ /* 0x000fe20007f3e1ff */
[----:B------:R-:W-:-:S03]  /*25c0*/  IMAD R5, R7, R3, R5 ;  /* 0x0000000307057224 */ /* 0x000fc600078e0205 */
[-C--:B------:R-:W-:Y:S01]  /*25d0*/  ISETP.GE.U32.AND P0, PT, R11, R2.reuse, PT ;  /* 0x000000020b00720c */ /* 0x080fe20003f06070 */
[----:B------:R-:W-:-:S05]  /*25e0*/  IMAD R4, R9, R2, R5 ;  /* 0x0000000209047224 */ /* 0x000fca00078e0205 */
[----:B------:R-:W-:Y:S02]  /*25f0*/  IADD3.X R10, PT, PT, ~R4, R27, RZ, P1, !PT ;  /* 0x0000001b040a7210 */ /* 0x000fe40000ffe5ff */
[----:B------:R-:W-:Y:S02]  /*2600*/  IADD3 R5, P1, PT, R11, -R2, RZ ;  /* 0x800000020b057210 */ /* 0x000fe40007f3e0ff */
[----:B------:R-:W-:Y:S02]  /*2610*/  IADD3 R4, P2, PT, R7, 0x1, RZ ;  /* 0x0000000107047810 */ /* 0x000fe40007f5e0ff */
[C---:B------:R-:W-:Y:S01]  /*2620*/  ISETP.GE.U32.AND.EX P0, PT, R10.reuse, R3, PT, P0 ;  /* 0x000000030a00720c */ /* 0x040fe20003f06100 */
[----:B------:R-:W-:Y:S01]  /*2630*/  IMAD.X R8, R10, 0x1, ~R3, P1 ;  /* 0x000000010a087824 */ /* 0x000fe200008e0e03 */
[----:B------:R-:W-:Y:S01]  /*2640*/  ISETP.NE.U32.AND P1, PT, R2, RZ, PT ;  /* 0x000000ff0200720c */ /* 0x000fe20003f25070 */
[----:B------:R-:W-:Y:S01]  /*2650*/  IMAD.X R6, RZ, RZ, R9, P2 ;  /* 0x000000ffff067224 */ /* 0x000fe200010e0609 */
[----:B------:R-:W-:-:S02]  /*2660*/  SEL R5, R5, R11, P0 ;  /* 0x0000000b05057207 */ /* 0x000fc40000000000 */
[----:B------:R-:W-:Y:S02]  /*2670*/  SEL R7, R4, R7, P0 ;  /* 0x0000000704077207 */ /* 0x000fe40000000000 */
[----:B------:R-:W-:Y:S02]  /*2680*/  SEL R8, R8, R10, P0 ;  /* 0x0000000a08087207 */ /* 0x000fe40000000000 */
[----:B------:R-:W-:Y:S02]  /*2690*/  SEL R6, R6, R9, P0 ;  /* 0x0000000906067207 */ /* 0x000fe40000000000 */
[----:B------:R-:W-:Y:S01]  /*26a0*/  ISETP.GE.U32.AND P0, PT, R5, R2, PT ;  /* 0x000000020500720c */ /* 0x000fe20003f06070 */
[----:B------:R-:W-:Y:S01]  /*26b0*/  IMAD.MOV.U32 R2, RZ, RZ, R0 ;  /* 0x000000ffff027224 */ /* 0x000fe200078e0000 */
[----:B------:R-:W-:Y:S02]  /*26c0*/  IADD3 R4, P2, PT, R7, 0x1, RZ ;  /* 0x0000000107047810 */ /* 0x000fe40007f5e0ff */
[----:B------:R-:W-:-:S02]  /*26d0*/  ISETP.GE.U32.AND.EX P0, PT, R8, R3, PT, P0 ;  /* 0x000000030800720c */ /* 0x000fc40003f06100 */
[-C--:B------:R-:W-:Y:S02]  /*26e0*/  IADD3.X R5, PT, PT, RZ, R6.reuse, RZ, P2, !PT ;  /* 0x00000006ff057210 */ /* 0x080fe400017fe4ff */
[----:B------:R-:W-:Y:S01]  /*26f0*/  ISETP.NE.AND.EX P1, PT, R3, RZ, PT, P1 ;  /* 0x000000ff0300720c */ /* 0x000fe20003f25310 */
[----:B------:R-:W-:Y:S01]  /*2700*/  IMAD.MOV.U32 R3, RZ, RZ, 0x0 ;  /* 0x00000000ff037424 */ /* 0x000fe200078e00ff */
[----:B------:R-:W-:Y:S02]  /*2710*/  SEL R4, R4, R7, P0 ;  /* 0x0000000704047207 */ /* 0x000fe40000000000 */
[----:B------:R-:W-:Y:S02]  /*2720*/  SEL R5, R5, R6, P0 ;  /* 0x0000000605057207 */ /* 0x000fe40000000000 */
[----:B------:R-:W-:Y:S02]  /*2730*/  SEL R4, R4, 0xffffffff, P1 ;  /* 0xffffffff04047807 */ /* 0x000fe40000800000 */
[----:B------:R-:W-:Y:S01]  /*2740*/  SEL R5, R5, 0xffffffff, P1 ;  /* 0xffffffff05057807 */ /* 0x000fe20000800000 */
[----:B------:R-:W-:Y:S06]  /*2750*/  RET.REL.NODEC R2 `(_ZN2at6native53_GLOBAL__N__3bfe7fd5_20_UpSampleNearest2d_cu_198c5ce237upsample_nearest2d_backward_out_frameIddXadL_ZNS0_46nearest_neighbor_exact_bw_compute_source_indexEfiiEEEEvPKT_mmmmmmPS3_ff) ;  /* 0xffffffd802287950 */ /* 0x000fec0003c3ffff */
        .weak           $__internal_14_$__cuda_sm20_rem_u64
        .type           $__internal_14_$__cuda_sm20_rem_u64,@function
        .size           $__internal_14_$__cuda_sm20_rem_u64,(.L_x_651 - $__internal_14_$__cuda_sm20_rem_u64)
$__internal_14_$__cuda_sm20_rem_u64:
        /* <DEDUP_REMOVED lines=17> */
[----:B------:R-:W-:Y:S01]  /*2870*/  IMAD.HI.U32 R10, P1, R9, R13, R10 ;  /* 0x0000000d090a7227 */ /* 0x000fe2000782000a */
[----:B------:R-:W-:-:S04]  /*2880*/  IADD3.X R5, PT, PT, R5, R9, RZ, P0, !PT ;  /* 0x0000000905057210 */ /* 0x000fc800007fe4ff */
[----:B------:R-:W-:-:S04]  /*2890*/  IADD3 R11, P2, PT, R17, R10, RZ ;  /* 0x0000000a110b7210 */ /* 0x000fc80007f5e0ff */
[----:B------:R-:W-:Y:S01]  /*28a0*/  IADD3.X R5, PT, PT, RZ, RZ, R5, P2, P1 ;  /* 0x000000ffff057210 */ /* 0x000fe200017e2405 */
[----:B------:R-:W-:-:S04]  /*28b0*/  IMAD.WIDE.U32 R8, R11, R6, RZ ;  /* 0x000000060b087225 */ /* 0x000fc800078e00ff */
[----:B------:R-:W-:Y:S01]  /*28c0*/  IMAD R9, R11, R7, R9 ;  /* 0x000000070b097224 */ /* 0x000fe200078e0209 */
[----:B------:R-:W-:-:S03]  /*28d0*/  IADD3 R13, P0, PT, RZ, -R8, RZ ;  /* 0x80000008ff0d7210 */ /* 0x000fc60007f1e0ff */
[----:B------:R-:W-:Y:S02]  /*28e0*/  IMAD R9, R5, R6, R9 ;  /* 0x0000000605097224 */ /* 0x000fe400078e0209 */
[----:B------:R-:W-:-:S04]  /*28f0*/  IMAD.HI.U32 R10, R11, R13, RZ ;  /* 0x0000000d0b0a7227 */ /* 0x000fc800078e00ff */
[----:B------:R-:W-:Y:S01]  /*2900*/  IMAD.X R8, RZ, RZ, ~R9, P0 ;  /* 0x000000ffff087224 */ /* 0x000fe200000e0e09 */
[----:B------:R-:W-:-:S03]  /*2910*/  MOV R9, RZ ;  /* 0x000000ff00097202 */ /* 0x000fc60000000f00 */
        /* <DEDUP_REMOVED lines=20> */
[----:B------:R-:W-:Y:S02]  /*2a60*/  HFMA2 R5, -RZ, RZ, 0, 0 ;  /* 0x00000000ff057431 */ /* 0x000fe400000001ff */
        /* <DEDUP_REMOVED lines=13> */
[----:B------:R-:W-:Y:S06]  /*2b40*/  RET.REL.NODEC R4 `(_ZN2at6native53_GLOBAL__N__3bfe7fd5_20_UpSampleNearest2d_cu_198c5ce237upsample_nearest2d_backward_out_frameIddXadL_ZNS0_46nearest_neighbor_exact_bw_compute_source_indexEfiiEEEEvPKT_mmmmmmPS3_ff) ;  /* 0xffffffd4042c7950 */ /* 0x000fec0003c3ffff */
.L_x_129:
        /* <DEDUP_REMOVED lines=11> */
.L_x_651:


//--------------------- .text._ZN2at6native53_GLOBAL__N__3bfe7fd5_20_UpSampleNearest2d_cu_198c5ce242upsample_nearest2d_backward_nhwc_out_frameIhlXadL_ZNS0_46nearest_neighbor_exact_bw_compute_source_indexEfiiEEEEvPKT_PS3_mmmmmffm --------------------------
	.section	.text._ZN2at6native53_GLOBAL__N__3bfe7fd5_20_UpSampleNearest2d_cu_198c5ce242upsample_nearest2d_backward_nhwc_out_frameIhlXadL_ZNS0_46nearest_neighbor_exact_bw_compute_source_indexEfiiEEEEvPKT_PS3_mmmmmffm,"ax",@progbits
	.align	128
.text._ZN2at6native53_GLOBAL__N__3bfe7fd5_20_UpSampleNearest2d_cu_198c5ce242upsample_nearest2d_backward_nhwc_out_frameIhlXadL_ZNS0_46nearest_neighbor_exact_bw_compute_source_indexEfiiEEEEvPKT_PS3_mmmmmffm:
        .type           _ZN2at6native53_GLOBAL__N__3bfe7fd5_20_UpSampleNearest2d_cu_198c5ce242upsample_nearest2d_backward_nhwc_out_frameIhlXadL_ZNS0_46nearest_neighbor_exact_bw_compute_source_indexEfiiEEEEvPKT_PS3_mmmmmffm,@function
        .size           _ZN2at6native53_GLOBAL__N__3bfe7fd5_20_UpSampleNearest2d_cu_198c5ce242upsample_nearest2d_backward_nhwc_out_frameIhlXadL_ZNS0_46nearest_neighbor_exact_bw_compute_source_indexEfiiEEEEvPKT_PS3_mmmmmffm,(.L_x_655 - _ZN2at6native53_GLOBAL__N__3bfe7fd5_20_UpSampleNearest2d_cu_198c5ce242upsample_nearest2d_backward_nhwc_out_frameIhlXadL_ZNS0_46nearest_neighbor_exact_bw_compute_source_indexEfiiEEEEvPKT_PS3_mmmmmffm)
        .other          _ZN2at6native53_GLOBAL__N__3bfe7fd5_20_UpSampleNearest2d_cu_198c5ce242upsample_nearest2d_backward_nhwc_out_frameIhlXadL_ZNS0_46nearest_neighbor_exact_bw_compute_source_indexEfiiEEEEvPKT_PS3_mmmmmffm,@"STO_CUDA_ENTRY STV_DEFAULT"
_ZN2at6native53_GLOBAL__N__3bfe7fd5_20_UpSampleNearest2d_cu_198c5ce242upsample_nearest2d_backward_nhwc_out_frameIhlXadL_ZNS0_46nearest_neighbor_exact_bw_compute_source_indexEfiiEEEEvPKT_PS3_mmmmmffm:
[----:B------:R-:W-:Y:S01]  /*0000*/  LDC R1, c[0x0][0x37c] ;  /* 0x0000df00ff017b82 */ /* 0x000fe20000000800 */
[----:B------:R-:W0:Y:S07]  /*0010*/  S2R R10, SR_TID.X ;  /* 0x00000000000a7919 */ /* 0x000e2e0000002100 */
[----:B------:R-:W0:Y:S01]  /*0020*/  S2UR UR4, SR_CTAID.X ;  /* 0x00000000000479c3 */ /* 0x000e220000002500 */
[----:B------:R-:W1:Y:S01]  /*0030*/  LDCU.64 UR6, c[0x0][0x3c0] ;  /* 0x00007800ff0677ac */ /* 0x000e620008000a00 */
[----:B------:R-:W-:-:S06]  /*0040*/  IMAD.MOV.U32 R11, RZ, RZ, RZ ;  /* 0x000000ffff0b7224 */ /* 0x000fcc00078e00ff */
[----:B------:R-:W0:Y:S02]  /*0050*/  LDC R3, c[0x0][0x360] ;  /* 0x0000d800ff037b82 */ /* 0x000e240000000800 */
[----:B0-----:R-:W-:-:S03]  /*0060*/  IMAD.WIDE.U32 R10, R3, UR4, R10 ;  /* 0x00000004030a7c25 */ /* 0x001fc6000f8e000a */
[----:B-1----:R-:W-:-:S04]  /*0070*/  ISETP.GE.U32.AND P0, PT, R10, UR6, PT ;  /* 0x000000060a007c0c */ /* 0x002fc8000bf06070 */
[----:B------:R-:W-:-:S13]  /*0080*/  ISETP.GE.U32.AND.EX P0, PT, R11, UR7, PT, P0 ;  /* 0x000000070b007c0c */ /* 0x000fda000bf06100 */
[----:B------:R-:W-:Y:S05]  /*0090*/  @P0 EXIT ;  /* 0x000000000000094d */ /* 0x000fea0003800000 */
        /* <DEDUP_REMOVED lines=22> */
[----:B------:R-:W-:Y:S01]  /*0200*/  @P1 VIADD R2, R2, 0x1 ;  /* 0x0000000102021836 */ /* 0x000fe20000000000 */
[----:B------:R-:W-:-:S04]  /*0210*/  @!P2 LOP3.LUT R2, RZ, UR4, RZ, 0x33, !PT ;  /* 0x00000004ff02ac12 */ /* 0x000fc8000f8e33ff */
[----:B------:R-:W-:-:S05]  /*0220*/  IADD3 R3, PT, PT, -R2, RZ, RZ ;  /* 0x000000ff02037210 */ /* 0x000fca0007ffe1ff */
[----:B------:R-:W-:Y:S02]  /*0230*/  IMAD R0, R3, UR4, R10 ;  /* 0x0000000403007c24 */ /* 0x000fe4000f8e020a */
[----:B------:R-:W-:Y:S01]  /*0240*/  IMAD.MOV.U32 R3, RZ, RZ, RZ ;  /* 0x000000ffff037224 */ /* 0x000fe200078e00ff */
[----:B------:R-:W-:Y:S06]  /*0250*/  BRA `(.L_x_132) ;  /* 0x0000000000307947 */ /* 0x000fec0003800000 */
.L_x_131:
[----:B------:R-:W0:Y:S01]  /*0260*/  LDCU.64 UR4, c[0x0][0x3b0] ;  /* 0x00007600ff0477ac */ /* 0x000e220008000a00 */
[----:B------:R-:W-:Y:S01]  /*0270*/  IMAD.MOV.U32 R14, RZ, RZ, R10 ;  /* 0x000000ffff0e7224 */ /* 0x000fe200078e000a */
[----:B------:R-:W-:Y:S01]  /*0280*/  MOV R12, 0x2d0 ;  /* 0x000002d0000c7802 */ /* 0x000fe20000000f00 */
[----:B------:R-:W-:Y:S01]  /*0290*/  IMAD.MOV.U32 R15, RZ, RZ, R11 ;  /* 0x000000ffff0f7224 */ /* 0x000fe200078e000b */
[----:B0-----:R-:W-:Y:S01]  /*02a0*/  MOV R13, UR4 ;  /* 0x00000004000d7c02 */ /* 0x001fe20008000f00 */
[----:B------:R-:W-:-:S07]  /*02b0*/  IMAD.U32 R9, RZ, RZ, UR5 ;  /* 0x00000005ff097e24 */ /* 0x000fce000f8e00ff */
[----:B------:R-:W-:Y:S05]  /*02c0*/  CALL.REL.NOINC `($__internal_15_$__cuda_sm20_div_u64) ;  /* 0x0000001400b07944 */ /* 0x000fea0003c00000 */
[----:B------:R-:W0:Y:S01]  /*02d0*/  LDCU UR4, c[0x0][0x3b0] ;  /* 0x00007600ff0477ac */ /* 0x000e220008000800 */
[----:B------:R-:W-:Y:S01]  /*02e0*/  IADD3 R3, PT, PT, -R6, RZ, RZ ;  /* 0x000000ff06037210 */ /* 0x000fe20007ffe1ff */
[----:B------:R-:W-:-:S04]  /*02f0*/  IMAD.MOV.U32 R2, RZ, RZ, R6 ;  /* 0x000000ffff027224 */ /* 0x000fc800078e0006 */
[----:B0-----:R-:W-:Y:S02]  /*0300*/  IMAD R0, R3, UR4, R10 ;  /* 0x0000000403007c24 */ /* 0x001fe4000f8e020a */
[----:B------:R-:W-:-:S07]  /*0310*/  IMAD.MOV.U32 R3, RZ, RZ, R7 ;  /* 0x000000ffff037224 */ /* 0x000fce00078e0007 */
.L_x_132:
[----:B------:R-:W-:Y:S05]  /*0320*/  BSYNC.RECONVERGENT B0 ;  /* 0x0000000000007941 */ /* 0x000fea0003800200 */
.L_x_130:
        /* <DEDUP_REMOVED lines=21> */
[----:B------:R-:W-:Y:S01]  /*0480*/  ISETP.GE.U32.AND P1, PT, R5, UR4, PT ;  /* 0x0000000405007c0c */ /* 0x000fe2000bf26070 */
[----:B------:R-:W-:-:S12]  /*0490*/  IMAD.MOV.U32 R5, RZ, RZ, RZ ;  /* 0x000000ffff057224 */ /* 0x000fd800078e00ff */
[----:B------:R-:W-:Y:S02]  /*04a0*/  @P1 IADD3 R4, PT, PT, R4, 0x1, RZ ;  /* 0x0000000104041810 */ /* 0x000fe40007ffe0ff */
[----:B------:R-:W-:-:S05]  /*04b0*/  @!P2 LOP3.LUT R4, RZ, UR4, RZ, 0x33, !PT ;  /* 0x00000004ff04ac12 */ /* 0x000fca000f8e33ff */
[----:B------:R-:W-:-:S04]  /*04c0*/  IMAD.MOV R3, RZ, RZ, -R4 ;  /* 0x000000ffff037224 */ /* 0x000fc800078e0a04 */
[----:B------:R-:W-:Y:S01]  /*04d0*/  IMAD R8, R3, UR4, R2 ;  /* 0x0000000403087c24 */ /* 0x000fe2000f8e0202 */
[----:B------:R-:W-:Y:S06]  /*04e0*/  BRA `(.L_x_135) ;  /* 0x0000000000307947 */ /* 0x000fec0003800000 */
.L_x_134:
[----:B------:R-:W0:Y:S01]  /*04f0*/  LDCU.64 UR4, c[0x0][0x3a8] ;  /* 0x00007500ff0477ac */ /* 0x000e220008000a00 */
[----:B------:R-:W-:Y:S02]  /*0500*/  MOV R14, R2 ;  /* 0x00000002000e7202 */ /* 0x000fe40000000f00 */
[----:B------:R-:W-:Y:S02]  /*0510*/  MOV R15, R3 ;  /* 0x00000003000f7202 */ /* 0x000fe40000000f00 */
[----:B------:R-:W-:Y:S01]  /*0520*/  MOV R12, 0x560 ;  /* 0x00000560000c7802 */ /* 0x000fe20000000f00 */
[----:B0-----:R-:W-:Y:S02]  /*0530*/  IMAD.U32 R13, RZ, RZ, UR4 ;  /* 0x00000004ff0d7e24 */ /* 0x001fe4000f8e00ff */
[----:B------:R-:W-:-:S07]  /*0540*/  IMAD.U32 R9, RZ, RZ, UR5 ;  /* 0x00000005ff097e24 */ /* 0x000fce000f8e00ff */
[----:B------:R-:W-:Y:S05]  /*0550*/  CALL.REL.NOINC `($__internal_15_$__cuda_sm20_div_u64) ;  /* 0x00000014000c7944 */ /* 0x000fea0003c00000 */
[----:B------:R-:W0:Y:S01]  /*0560*/  LDCU UR4, c[0x0][0x3a8] ;  /* 0x00007500ff0477ac */ /* 0x000e220008000800 */
[--C-:B------:R-:W-:Y:S01]  /*0570*/  IMAD.MOV R3, RZ, RZ, -R6.reuse ;  /* 0x000000ffff037224 */ /* 0x100fe200078e0a06 */
[----:B------:R-:W-:Y:S01]  /*0580*/  MOV R5, R7 ;  /* 0x0000000700057202 */ /* 0x000fe20000000f00 */
[----:B------:R-:W-:Y:S02]  /*0590*/  IMAD.MOV.U32 R4, RZ, RZ, R6 ;  /* 0x000000ffff047224 */ /* 0x000fe400078e0006 */
[----:B0-----:R-:W-:-:S07]  /*05a0*/  IMAD R8, R3, UR4, R2 ;  /* 0x0000000403087c24 */ /* 0x001fce000f8e0202 */
.L_x_135:
[----:B------:R-:W-:Y:S05]  /*05b0*/  BSYNC.RECONVERGENT B0 ;  /* 0x0000000000007941 */ /* 0x000fea0003800200 */
.L_x_133:
        /* <DEDUP_REMOVED lines=23> */
[----:B------:R-:W-:-:S05]  /*0730*/  @!P2 LOP3.LUT R2, RZ, UR4, RZ, 0x33, !PT ;  /* 0x00000004ff02ac12 */ /* 0x000fca000f8e33ff */
[----:B------:R-:W-:-:S04]  /*0740*/  IMAD.MOV R7, RZ, RZ, -R2 ;  /* 0x000000ffff077224 */ /* 0x000fc800078e0a02 */
[----:B------:R-:W-:Y:S01]  /*0750*/  IMAD R7, R7, UR4, R4 ;  /* 0x0000000407077c24 */ /* 0x000fe2000f8e0204 */
[----:B------:R-:W-:Y:S06]  /*0760*/  BRA `(.L_x_138) ;  /* 0x00000000002c7947 */ /* 0x000fec0003800000 */
.L_x_137:
[----:B------:R-:W0:Y:S01]  /*0770*/  LDCU.64 UR4, c[0x0][0x3a0] ;  /* 0x00007400ff0477ac */ /* 0x000e220008000a00 */
[----:B------:R-:W-:Y:S01]  /*0780*/  MOV R14, R4 ;  /* 0x00000004000e7202 */ /* 0x000fe20000000f00 */
[----:B------:R-:W-:Y:S01]  /*0790*/  IMAD.MOV.U32 R15, RZ, RZ, R5 ;  /* 0x000000ffff0f7224 */ /* 0x000fe200078e0005 */
[----:B------:R-:W-:Y:S01]  /*07a0*/  MOV R12, 0x7e0 ;  /* 0x000007e0000c7802 */ /* 0x000fe20000000f00 */
[----:B0-----:R-:W-:Y:S01]  /*07b0*/  IMAD.U32 R13, RZ, RZ, UR4 ;  /* 0x00000004ff0d7e24 */ /* 0x001fe2000f8e00ff */
[----:B------:R-:W-:-:S07]  /*07c0*/  MOV R9, UR5 ;  /* 0x0000000500097c02 */ /* 0x000fce0008000f00 */
[----:B------:R-:W-:Y:S05]  /*07d0*/  CALL.REL.NOINC `($__internal_15_$__cuda_sm20_div_u64) ;  /* 0x00000010006c7944 */ /* 0x000fea0003c00000 */
[----:B------:R-:W0:Y:S01]  /*07e0*/  LDCU UR4, c[0x0][0x3a0] ;  /* 0x00007400ff0477ac */ /* 0x000e220008000800 */
[----:B------:R-:W-:Y:S01]  /*07f0*/  IADD3 R7, PT, PT, -R6, RZ, RZ ;  /* 0x000000ff06077210 */ /* 0x000fe20007ffe1ff */
[----:B------:R-:W-:-:S04]  /*0800*/  IMAD.MOV.U32 R2, RZ, RZ, R6 ;  /* 0x000000ffff027224 */ /* 0x000fc800078e0006 */
[----:B0-----:R-:W-:-:S07]  /*0810*/  IMAD R7, R7, UR4, R4 ;  /* 0x0000000407077c24 */ /* 0x001fce000f8e0204 */
.L_x_138:
[----:B------:R-:W-:Y:S05]  /*0820*/  BSYNC.RECONVERGENT B0 ;  /* 0x0000000000007941 */ /* 0x000fea0003800200 */
.L_x_136:
[----:B------:R-:W0:Y:S01]  /*0830*/  LDC.64 R4, c[0x0][0x3b8] ;  /* 0x0000ee00ff047b82 */ /* 0x000e220000000a00 */
[----:B------:R-:W-:Y:S01]  /*0840*/  IADD3 R3, PT, PT, R7, 0x1, RZ ;  /* 0x0000000107037810 */ /* 0x000fe20007ffe0ff */
[----:B------:R-:W1:Y:S01]  /*0850*/  LDCU UR6, c[0x0][0x390] ;  /* 0x00007200ff0677ac */ /* 0x000e620008000800 */
[----:B------:R-:W-:Y:S01]  /*0860*/  BSSY.RECONVERGENT B2, `(.L_x_139) ;  /* 0x000010d000027945 */ /* 0x000fe20003800200 */
[----:B------:R-:W-:Y:S02]  /*0870*/  PRMT R23, RZ, 0x7610, R23 ;  /* 0x00007610ff177816 */ /* 0x000fe40000000017 */
[----:B------:R-:W-:Y:S01]  /*0880*/  I2FP.F32.S32 R3, R3 ;  /* 0x0000000300037245 */ /* 0x000fe20000201400 */
[----:B------:R-:W2:Y:S01]  /*0890*/  LDCU UR7, c[0x0][0x398] ;  /* 0x00007300ff0777ac */ /* 0x000ea20008000800 */
[----:B------:R-:W3:Y:S01]  /*08a0*/  LDCU.64 UR4, c[0x0][0x358] ;  /* 0x00006b00ff0477ac */ /* 0x000ee20008000a00 */
[----:B------:R-:W4:Y:S01]  /*08b0*/  LDCU.64 UR12, c[0x0][0x398] ;  /* 0x00007300ff0c77ac */ /* 0x000f220008000a00 */
[----:B------:R-:W0:Y:S01]  /*08c0*/  LDCU.64 UR14, c[0x0][0x3b0] ;  /* 0x00007600ff0e77ac */ /* 0x000e220008000a00 */
[----:B------:R-:W0:Y:S02]  /*08d0*/  LDCU.64 UR8, c[0x0][0x380] ;  /* 0x00007000ff0877ac */ /* 0x000e240008000a00 */
[----:B0-----:R-:W-:Y:S01]  /*08e0*/  FFMA.FTZ R6, R3, R4, -0.5 ;  /* 0xbf00000003067423 */ /* 0x001fe20000010004 */
[----:B------:R-:W-:Y:S01]  /*08f0*/  I2FP.F32.S32 R3, R7 ;  /* 0x0000000700037245 */ /* 0x000fe20000201400 */
[----:B------:R-:W-:Y:S01]  /*0900*/  VIADD R7, R8, 0x1 ;  /* 0x0000000108077836 */ /* 0x000fe20000000000 */
[----:B------:R-:W-:-:S03]  /*0910*/  I2FP.F32.S32 R8, R8 ;  /* 0x0000000800087245 */ /* 0x000fc60000201400 */
[----:B------:R-:W-:Y:S01]  /*0920*/  FFMA.FTZ R4, R3, R4, -0.5 ;  /* 0xbf00000003047423 */ /* 0x000fe20000010004 */
[----:B------:R-:W1:Y:S01]  /*0930*/  F2I.FTZ.CEIL.NTZ R6, R6 ;  /* 0x0000000600067305 */ /* 0x000e62000021b100 */
[----:B------:R-:W-:-:S05]  /*0940*/  I2FP.F32.S32 R12, R7 ;  /* 0x00000007000c7245 */ /* 0x000fca0000201400 */
[-C--:B------:R-:W-:Y:S01]  /*0950*/  FFMA.FTZ R12, R12, R5.reuse, -0.5 ;  /* 0xbf0000000c0c7423 */ /* 0x080fe20000010005 */
[----:B------:R-:W-:Y:S01]  /*0960*/  FFMA.FTZ R5, R8, R5, -0.5 ;  /* 0xbf00000008057423 */ /* 0x000fe20000010005 */
[----:B------:R-:W0:Y:S01]  /*0970*/  F2I.FTZ.CEIL.NTZ R4, R4 ;  /* 0x0000000400047305 */ /* 0x000e22000021b100 */
[----:B-1----:R-:W-:-:S07]  /*0980*/  VIMNMX R3, PT, PT, R6, UR6, PT ;  /* 0x0000000606037c48 */ /* 0x002fce000bfe0100 */
[----:B------:R-:W2:Y:S01]  /*0990*/  F2I.FTZ.CEIL.NTZ R12, R12 ;  /* 0x0000000c000c7305 */ /* 0x000ea2000021b100 */
[C---:B0-----:R-:W-:Y:S02]  /*09a0*/  ISETP.GE.AND P0, PT, R4.reuse, R3, PT ;  /* 0x000000030400720c */ /* 0x041fe40003f06270 */
[----:B------:R-:W-:Y:S02]  /*09b0*/  VIMNMX R6, PT, PT, R4, UR6, PT ;  /* 0x0000000604067c48 */ /* 0x000fe4000bfe0100 */
[----:B--2---:R-:W-:-:S09]  /*09c0*/  VIMNMX R4, PT, PT, R12, UR7, PT ;  /* 0x000000070c047c48 */ /* 0x004fd2000bfe0100 */
[----:B---34-:R-:W-:Y:S05]  /*09d0*/  @P0 BRA `(.L_x_140) ;  /* 0x0000000c00d40947 */ /* 0x018fea0003800000 */
[----:B------:R-:W0:Y:S01]  /*09e0*/  F2I.FTZ.CEIL.NTZ R5, R5 ;  /* 0x0000000500057305 */ /* 0x000e22000021b100 */
[----:B------:R-:W-:Y:S01]  /*09f0*/  BSSY.RECONVERGENT B1, `(.L_x_140) ;  /* 0x00000f3000017945 */ /* 0x000fe20003800200 */
[----:B------:R-:W-:Y:S01]  /*0a00*/  IMAD.MOV.U32 R23, RZ, RZ, RZ ;  /* 0x000000ffff177224 */ /* 0x000fe200078e00ff */
[----:B0-----:R-:W-:-:S04]  /*0a10*/  VIMNMX R7, PT, PT, R5, UR7, PT ;  /* 0x0000000705077c48 */ /* 0x001fc8000bfe0100 */
[----:B------:R-:W-:-:S04]  /*0a20*/  IADD3 R8, PT, PT, -R7, R4, RZ ;  /* 0x0000000407087210 */ /* 0x000fc80007ffe1ff */
[----:B------:R-:W-:Y:S01]  /*0a30*/  LOP3.LUT R9, R8, 0x7, RZ, 0xc0, !PT ;  /* 0x0000000708097812 */ /* 0x000fe200078ec0ff */
[----:B------:R-:W-:-:S03]  /*0a40*/  IMAD.IADD R8, R7, 0x1, -R4 ;  /* 0x0000000107087824 */ /* 0x000fc600078e0a04 */
[----:B------:R-:W-:Y:S02]  /*0a50*/  IADD3 R7, PT, PT, R9, -0x1, RZ ;  /* 0xffffffff09077810 */ /* 0x000fe40007ffe0ff */
[----:B------:R-:W-:Y:S02]  /*0a60*/  ISETP.GT.U32.AND P0, PT, R8, -0x8, PT ;  /* 0xfffffff80800780c */ /* 0x000fe40003f04070 */
[----:B------:R-:W-:-:S13]  /*0a70*/  ISETP.GE.U32.AND P1, PT, R7, 0x3, PT ;  /* 0x000000030700780c */ /* 0x000fda0003f26070 */
.L_x_151:
[----:B------:R-:W-:Y:S01]  /*0a80*/  ISETP.GE.AND P2, PT, R5, R4, PT ;  /* 0x000000040500720c */ /* 0x000fe20003f46270 */
[----:B------:R-:W-:-:S12]  /*0a90*/  BSSY.RECONVERGENT B0, `(.L_x_141) ;  /* 0x00000e5000007945 */ /* 0x000fd80003800200 */
[----:B------:R-:W-:Y:S05]  /*0aa0*/  @P2 BRA `(.L_x_142) ;  /* 0x0000000c008c2947 */ /* 0x000fea0003800000 */
[----:B------:R-:W0:Y:S01]  /*0ab0*/  LDCU.64 UR10, c[0x0][0x390] ;  /* 0x00007200ff0a77ac */ /* 0x000e220008000a00 */
[----:B------:R-:W-:Y:S01]  /*0ac0*/  SHF.R.S32.HI R9, RZ, 0x1f, R2 ;  /* 0x0000001fff097819 */ /* 0x000fe20000011402 */
[----:B------:R-:W-:Y:S01]  /*0ad0*/  BSSY.RECONVERGENT B3, `(.L_x_143) ;  /* 0x000006c000037945 */ /* 0x000fe20003800200 */
[--C-:B------:R-:W-:Y:S01]  /*0ae0*/  SHF.R.S32.HI R7, RZ, 0x1f, R6.reuse ;  /* 0x0000001fff077819 */ /* 0x100fe20000011406 */
[----:B------:R-:W1:Y:S02]  /*0af0*/  LDCU UR6, c[0x0][0x398] ;  /* 0x00007300ff0677ac */ /* 0x000e640008000800 */
[----:B0-----:R-:W-:Y:S02]  /*0b00*/  IMAD R9, R9, UR10, RZ ;  /* 0x0000000a09097c24 */ /* 0x001fe4000f8e02ff */
[----:B------:R-:W-:Y:S01]  /*0b10*/  IMAD.WIDE.U32 R12, R2, UR10, R6 ;  /* 0x0000000a020c7c25 */ /* 0x000fe2000f8e0006 */
[----:B-1----:R-:W-:-:S03]  /*0b20*/  VIMNMX R22, PT, PT, R5, UR6, PT ;  /* 0x0000000605167c48 */ /* 0x002fc6000bfe0100 */
[----:B------:R-:W-:-:S05]  /*0b30*/  IMAD R9, R2, UR11, R9 ;  /* 0x0000000b02097c24 */ /* 0x000fca000f8e0209 */
[----:B------:R-:W-:Y:S01]  /*0b40*/  IADD3 R8, PT, PT, R13, R9, RZ ;  /* 0x000000090d087210 */ /* 0x000fe20007ffe0ff */
[----:B------:R-:W-:Y:S06]  /*0b50*/  @P0 BRA `(.L_x_144) ;  /* 0x00000004008c0947 */ /* 0x000fec0003800000 */
[----:B------:R-:W-:Y:S01]  /*0b60*/  IMAD.IADD R7, R4, 0x1, -R22 ;  /* 0x0000000104077824 */ /* 0x000fe200078e0a16 */
[----:B------:R-:W-:Y:S01]  /*0b70*/  BSSY.RECONVERGENT B4, `(.L_x_145) ;  /* 0x0000060000047945 */ /* 0x000fe20003800200 */
[----:B------:R-:W-:-:S03]  /*0b80*/  IADD3 R20, PT, PT, R22, 0x3, RZ ;  /* 0x0000000316147810 */ /* 0x000fc60007ffe0ff */
[----:B------:R-:W-:-:S05]  /*0b90*/  LOP3.LUT R7, R7, 0xfffffff8, RZ, 0xc0, !PT ;  /* 0xfffffff807077812 */ /* 0x000fca00078ec0ff */
[----:B------:R-:W-:-:S07]  /*0ba0*/  IMAD.MOV R9, RZ, RZ, -R7 ;  /* 0x000000ffff097224 */ /* 0x000fce00078e0a07 */
.L_x_146:
[----:B------:R-:W-:Y:S01]  /*0bb0*/  IADD3 R24, PT, PT, R20, -0x3, RZ ;  /* 0xfffffffd14187810 */ /* 0x000fe20007ffe0ff */
[----:B------:R-:W-:Y:S01]  /*0bc0*/  IMAD R21, R8, UR12, RZ ;  /* 0x0000000c08157c24 */ /* 0x000fe2000f8e02ff */
[----:B------:R-:W-:Y:S01]  /*0bd0*/  SHF.R.S32.HI R15, RZ, 0x1f, R0 ;  /* 0x0000001fff0f7819 */ /* 0x000fe20000011400 */
[----:B------:R-:W-:Y:S01]  /*0be0*/  VIADD R18, R20, 0xfffffffe ;  /* 0xfffffffe14127836 */ /* 0x000fe20000000000 */
[----:B------:R-:W-:Y:S01]  /*0bf0*/  SHF.R.S32.HI R25, RZ, 0x1f, R24 ;  /* 0x0000001fff197819 */ /* 0x000fe20000011418 */
[C---:B------:R-:W-:Y:S01]  /*0c00*/  IMAD R21, R12.reuse, UR13, R21 ;  /* 0x0000000d0c157c24 */ /* 0x040fe2000f8e0215 */
[----:B------:R-:W-:Y:S02]  /*0c10*/  MOV R14, R0 ;  /* 0x00000000000e7202 */ /* 0x000fe40000000f00 */
[----:B------:R-:W-:Y:S01]  /*0c20*/  SHF.R.S32.HI R19, RZ, 0x1f, R18 ;  /* 0x0000001fff137819 */ /* 0x000fe20000011412 */
[----:B------:R-:W-:-:S04]  /*0c30*/  IMAD.WIDE.U32 R24, R12, UR12, R24 ;  /* 0x0000000c0c187c25 */ /* 0x000fc8000f8e0018 */
[----:B------:R-:W-:Y:S01]  /*0c40*/  IMAD.WIDE.U32 R18, R12, UR12, R18 ;  /* 0x0000000c0c127c25 */ /* 0x000fe2000f8e0012 */
[----:B------:R-:W-:-:S03]  /*0c50*/  IADD3 R7, PT, PT, R25, R21, RZ ;  /* 0x0000001519077210 */ /* 0x000fc60007ffe0ff */
[----:B------:R-:W-:Y:S02]  /*0c60*/  IMAD.IADD R16, R21, 0x1, R19 ;  /* 0x0000000115107824 */ /* 0x000fe400078e0213 */
[----:B------:R-:W-:Y:S02]  /*0c70*/  IMAD R7, R7, UR14, RZ ;  /* 0x0000000e07077c24 */ /* 0x000fe4000f8e02ff */
[----:B------:R-:W-:Y:S02]  /*0c80*/  IMAD R19, R16, UR14, RZ ;  /* 0x0000000e10137c24 */ /* 0x000fe4000f8e02ff */
[C---:B------:R-:W-:Y:S02]  /*0c90*/  IMAD R7, R24.reuse, UR15, R7 ;  /* 0x0000000f18077c24 */ /* 0x040fe4000f8e0207 */
[----:B------:R-:W-:-:S04]  /*0ca0*/  IMAD.WIDE.U32 R24, R24, UR14, R14 ;  /* 0x0000000e18187c25 */ /* 0x000fc8000f8e000e */
[----:B------:R-:W-:Y:S01]  /*0cb0*/  IMAD.WIDE.U32 R16, R18, UR14, R14 ;  /* 0x0000000e12107c25 */ /* 0x000fe2000f8e000e */
[----:B------:R-:W-:-:S03]  /*0cc0*/  IADD3 R28, P2, PT, R24, UR8, RZ ;  /* 0x00000008181c7c10 */ /* 0x000fc6000ff5e0ff */
[----:B------:R-:W-:Y:S01]  /*0cd0*/  IMAD R19, R18, UR15, R19 ;  /* 0x0000000f12137c24 */ /* 0x000fe2000f8e0213 */
[----:B------:R-:W-:Y:S02]  /*0ce0*/  IADD3 R26, P3, PT, R16, UR8, RZ ;  /* 0x00000008101a7c10 */ /* 0x000fe4000ff7e0ff */
[----:B------:R-:W-:Y:S02]  /*0cf0*/  IADD3.X R29, PT, PT, R25, UR9, R7, P2, !PT ;  /* 0x00000009191d7c10 */ /* 0x000fe400097fe407 */
[----:B------:R-:W-:-:S03]  /*0d00*/  IADD3.X R27, PT, PT, R17, UR9, R19, P3, !PT ;  /* 0x00000009111b7c10 */ /* 0x000fc60009ffe413 */
[----:B------:R-:W2:Y:S04]  /*0d10*/  LDG.E.U8 R22, desc[UR4][R28.64] ;  /* 0x000000041c167981 */ /* 0x000ea8000c1e1100 */
[----:B------:R0:W2:Y:S01]  /*0d20*/  LDG.E.U8 R7, desc[UR4][R26.64] ;  /* 0x000000041a077981 */ /* 0x0000a2000c1e1100 */
[----:B------:R-:W-:Y:S01]  /*0d30*/  VIADD R16, R20, 0xffffffff ;  /* 0xffffffff14107836 */ /* 0x000fe20000000000 */
[--C-:B------:R-:W-:Y:S01]  /*0d40*/  SHF.R.S32.HI R19, RZ, 0x1f, R20.reuse ;  /* 0x0000001fff137819 */ /* 0x100fe20000011414 */
[----:B------:R-:W-:-:S03]  /*0d50*/  IMAD.MOV.U32 R18, RZ, RZ, R20 ;  /* 0x000000ffff127224 */ /* 0x000fc600078e0014 */
[----:B------:R-:W-:Y:S01]  /*0d60*/  SHF.R.S32.HI R17, RZ, 0x1f, R16 ;  /* 0x0000001fff117819 */ /* 0x000fe20000011410 */
[----:B------:R-:W-:-:S04]  /*0d70*/  IMAD.WIDE.U32 R24, R12, UR12, R18 ;  /* 0x0000000c0c187c25 */ /* 0x000fc8000f8e0012 */
[----:B------:R-:W-:Y:S01]  /*0d80*/  IMAD.WIDE.U32 R16, R12, UR12, R16 ;  /* 0x0000000c0c107c25 */ /* 0x000fe2000f8e0010 */
[----:B------:R-:W-:-:S04]  /*0d90*/  IADD3 R18, PT, PT, R21, R25, RZ ;  /* 0x0000001915127210 */ /* 0x000fc80007ffe0ff */
[----:B------:R-:W-:Y:S01]  /*0da0*/  IADD3 R17, PT, PT, R21, R17, RZ ;  /* 0x0000001115117210 */ /* 0x000fe20007ffe0ff */
[----:B------:R-:W-:-:S04]  /*0db0*/  IMAD R25, R18, UR14, RZ ;  /* 0x0000000e12197c24 */ /* 0x000fc8000f8e02ff */
[----:B------:R-:W-:Y:S02]  /*0dc0*/  IMAD R17, R17, UR14, RZ ;  /* 0x0000000e11117c24 */ /* 0x000fe4000f8e02ff */
[----:B------:R-:W-:Y:S02]  /*0dd0*/  IMAD R25, R24, UR15, R25 ;  /* 0x0000000f18197c24 */ /* 0x000fe4000f8e0219 */
[C---:B------:R-:W-:Y:S02]  /*0de0*/  IMAD R19, R16.reuse, UR15, R17 ;  /* 0x0000000f10137c24 */ /* 0x040fe4000f8e0211 */
[----:B------:R-:W-:-:S03]  /*0df0*/  IMAD.WIDE.U32 R16, R16, UR14, R14 ;  /* 0x0000000e10107c25 */ /* 0x000fc6000f8e000e */
[----:B------:R-:W-:-:S04]  /*0e00*/  IADD3 R16, P2, PT, R16, UR8, RZ ;  /* 0x0000000810107c10 */ /* 0x000fc8000ff5e0ff */
[----:B------:R-:W-:Y:S01]  /*0e10*/  IADD3.X R17, PT, PT, R17, UR9, R19, P2, !PT ;  /* 0x0000000911117c10 */ /* 0x000fe200097fe413 */
[----:B------:R-:W-:-:S03]  /*0e20*/  IMAD.WIDE.U32 R18, R24, UR14, R14 ;  /* 0x0000000e18127c25 */ /* 0x000fc6000f8e000e */
[----:B------:R-:W-:Y:S01]  /*0e30*/  IADD3 R24, P2, PT, R18, UR8, RZ ;  /* 0x0000000812187c10 */ /* 0x000fe2000ff5e0ff */
[----:B------:R-:W-:-:S03]  /*0e40*/  VIADD R18, R20, 0x1 ;  /* 0x0000000114127836 */ /* 0x000fc60000000000 */
[----:B------:R-:W-:Y:S02]  /*0e50*/  IADD3.X R25, PT, PT, R19, UR9, R25, P2, !PT ;  /* 0x0000000913197c10 */ /* 0x000fe400097fe419 */
[----:B------:R-:W-:-:S03]  /*0e60*/  SHF.R.S32.HI R19, RZ, 0x1f, R18 ;  /* 0x0000001fff137819 */ /* 0x000fc60000011412 */
[----:B------:R-:W-:-:S05]  /*0e70*/  IMAD.WIDE.U32 R18, R12, UR12, R18 ;  /* 0x0000000c0c127c25 */ /* 0x000fca000f8e0012 */
[----:B------:R-:W-:Y:S01]  /*0e80*/  IADD3 R19, PT, PT, R21, R19, RZ ;  /* 0x0000001315137210 */ /* 0x000fe20007ffe0ff */
[----:B0-----:R-:W-:-:S04]  /*0e90*/  IMAD.WIDE.U32 R26, R18, UR14, R14 ;  /* 0x0000000e121a7c25 */ /* 0x001fc8000f8e000e */
[----:B------:R-:W-:Y:S01]  /*0ea0*/  IMAD R19, R19, UR14, RZ ;  /* 0x0000000e13137c24 */ /* 0x000fe2000f8e02ff */
[----:B------:R-:W-:-:S03]  /*0eb0*/  IADD3 R28, P2, PT, R26, UR8, RZ ;  /* 0x000000081a1c7c10 */ /* 0x000fc6000ff5e0ff */
[----:B------:R-:W-:Y:S02]  /*0ec0*/  IMAD R19, R18, UR15, R19 ;  /* 0x0000000f12137c24 */ /* 0x000fe4000f8e0213 */
[----:B------:R-:W-:-:S03]  /*0ed0*/  VIADD R18, R20, 0x2 ;  /* 0x0000000214127836 */ /* 0x000fc60000000000 */
[----:B------:R-:W-:Y:S02]  /*0ee0*/  IADD3.X R29, PT, PT, R27, UR9, R19, P2, !PT ;  /* 0x000000091b1d7c10 */ /* 0x000fe400097fe413 */
[----:B------:R-:W-:-:S03]  /*0ef0*/  SHF.R.S32.HI R19, RZ, 0x1f, R18 ;  /* 0x0000001fff137819 */ /* 0x000fc60000011412 */
[----:B------:R-:W-:-:S05]  /*0f00*/  IMAD.WIDE.U32 R18, R12, UR12, R18 ;  /* 0x0000000c0c127c25 */ /* 0x000fca000f8e0012 */
[----:B------:R-:W-:-:S05]  /*0f10*/  IADD3 R19, PT, PT, R21, R19, RZ ;  /* 0x0000001315137210 */ /* 0x000fca0007ffe0ff */
[----:B------:R-:W-:-:S04]  /*0f20*/  IMAD R19, R19, UR14, RZ ;  /* 0x0000000e13137c24 */ /* 0x000fc8000f8e02ff */
[C---:B------:R-:W-:Y:S01]  /*0f30*/  IMAD R19, R18.reuse, UR15, R19 ;  /* 0x0000000f12137c24 */ /* 0x040fe2000f8e0213 */
[----:B--2---:R-:W-:Y:S02]  /*0f40*/  IADD3 R23, PT, PT, R7, R23, R22 ;  /* 0x0000001707177210 */ /* 0x004fe40007ffe016 */
[----:B------:R0:W2:Y:S04]  /*0f50*/  LDG.E.U8 R7, desc[UR4][R16.64] ;  /* 0x0000000410077981 */ /* 0x0000a8000c1e1100 */
[----:B------:R-:W2:Y:S01]  /*0f60*/  LDG.E.U8 R22, desc[UR4][R24.64] ;  /* 0x0000000418167981 */ /* 0x000ea2000c1e1100 */
[----:B0-----:R-:W-:-:S04]  /*0f70*/  IMAD.WIDE.U32 R16, R18, UR14, R14 ;  /* 0x0000000e12107c25 */ /* 0x001fc8000f8e000e */
[----:B------:R-:W-:Y:S01]  /*0f80*/  VIADD R18, R20, 0x3 ;  /* 0x0000000314127836 */ /* 0x000fe20000000000 */
[----:B------:R-:W-:Y:S01]  /*0f90*/  IADD3 R26, P2, PT, R16, UR8, RZ ;  /* 0x00000008101a7c10 */ /* 0x000fe2000ff5e0ff */
[----:B------:R-:W3:Y:S03]  /*0fa0*/  LDG.E.U8 R24, desc[UR4][R28.64] ;  /* 0x000000041c187981 */ /* 0x000ee6000c1e1100 */
[----:B------:R-:W-:Y:S02]  /*0fb0*/  IADD3.X R27, PT, PT, R17, UR9, R19, P2, !PT ;  /* 0x00000009111b7c10 */ /* 0x000fe400097fe413 */
[----:B------:R-:W-:-:S03]  /*0fc0*/  SHF.R.S32.HI R19, RZ, 0x1f, R18 ;  /* 0x0000001fff137819 */ /* 0x000fc60000011412 */
[----:B------:R-:W3:Y:S01]  /*0fd0*/  LDG.E.U8 R25, desc[UR4][R26.64] ;  /* 0x000000041a197981 */ /* 0x000ee2000c1e1100 */
[----:B------:R-:W-:-:S05]  /*0fe0*/  IMAD.WIDE.U32 R18, R12, UR12, R18 ;  /* 0x0000000c0c127c25 */ /* 0x000fca000f8e0012 */
[----:B------:R-:W-:Y:S01]  /*0ff0*/  IADD3 R19, PT, PT, R21, R19, RZ ;  /* 0x0000001315137210 */ /* 0x000fe20007ffe0ff */
[----:B------:R-:W-:-:S04]  /*1000*/  IMAD.WIDE.U32 R16, R18, UR14, R14 ;  /* 0x0000000e12107c25 */ /* 0x000fc8000f8e000e */
[----:B------:R-:W-:Y:S01]  /*1010*/  IMAD R19, R19, UR14, RZ ;  /* 0x0000000e13137c24 */ /* 0x000fe2000f8e02ff */
[----:B------:R-:W-:-:S03]  /*1020*/  IADD3 R16, P2, PT, R16, UR8, RZ ;  /* 0x0000000810107c10 */ /* 0x000fc6000ff5e0ff */
[----:B------:R-:W-:Y:S02]  /*1030*/  IMAD R19, R18, UR15, R19 ;  /* 0x0000000f12137c24 */ /* 0x000fe4000f8e0213 */
[----:B------:R-:W-:-:S03]  /*1040*/  VIADD R18, R20, 0x4 ;  /* 0x0000000414127836 */ /* 0x000fc60000000000 */
[----:B------:R-:W-:Y:S02]  /*1050*/  IADD3.X R17, PT, PT, R17, UR9, R19, P2, !PT ;  /* 0x0000000911117c10 */ /* 0x000fe400097fe413 */
[----:B------:R-:W-:-:S03]  /*1060*/  SHF.R.S32.HI R19, RZ, 0x1f, R18 ;  /* 0x0000001fff137819 */ /* 0x000fc60000011412 */
[----:B------:R-:W4:Y:S01]  /*1070*/  LDG.E.U8 R16, desc[UR4][R16.64] ;  /* 0x0000000410107981 */ /* 0x000f22000c1e1100 */
[----:B------:R-:W-:-:S05]  /*1080*/  IMAD.WIDE.U32 R18, R12, UR12, R18 ;  /* 0x0000000c0c127c25 */ /* 0x000fca000f8e0012 */
[----:B------:R-:W-:Y:S01]  /*1090*/  IADD3 R21, PT, PT, R21, R19, RZ ;  /* 0x0000001315157210 */ /* 0x000fe20007ffe0ff */
[----:B------:R-:W-:-:S04]  /*10a0*/  IMAD.WIDE.U32 R14, R18, UR14, R14 ;  /* 0x0000000e120e7c25 */ /* 0x000fc8000f8e000e */
[----:B------:R-:W-:Y:S01]  /*10b0*/  IMAD R21, R21, UR14, RZ ;  /* 0x0000000e15157c24 */ /* 0x000fe2000f8e02ff */
[----:B------:R-:W-:-:S03]  /*10c0*/  IADD3 R14, P2, PT, R14, UR8, RZ ;  /* 0x000000080e0e7c10 */ /* 0x000fc6000ff5e0ff */
[----:B------:R-:W-:-:S05]  /*10d0*/  IMAD R21, R18, UR15, R21 ;  /* 0x0000000f12157c24 */ /* 0x000fca000f8e0215 */
[----:B------:R-:W-:-:S06]  /*10e0*/  IADD3.X R15, PT, PT, R15, UR9, R21, P2, !PT ;  /* 0x000000090f0f7c10 */ /* 0x000fcc00097fe415 */
[----:B------:R-:W4:Y:S01]  /*10f0*/  LDG.E.U8 R15, desc[UR4][R14.64] ;  /* 0x000000040e0f7981 */ /* 0x000f22000c1e1100 */
[----:B------:R-:W-:-:S05]  /*1100*/  VIADD R9, R9, 0x8 ;  /* 0x0000000809097836 */ /* 0x000fca0000000000 */
[----:B------:R-:W-:Y:S02]  /*1110*/  ISETP.NE.AND P2, PT, R9, RZ, PT ;  /* 0x000000ff0900720c */ /* 0x000fe40003f45270 */
[----:B------:R-:W-:Y:S02]  /*1120*/  IADD3 R20, PT, PT, R20, 0x8, RZ ;  /* 0x0000000814147810 */ /* 0x000fe40007ffe0ff */
[----:B--2---:R-:W-:-:S04]  /*1130*/  IADD3 R7, PT, PT, R22, R23, R7 ;  /* 0x0000001716077210 */ /* 0x004fc80007ffe007 */
[----:B---3--:R-:W-:-:S04]  /*1140*/  IADD3 R24, PT, PT, R25, R7, R24 ;  /* 0x0000000719187210 */ /* 0x008fc80007ffe018 */
[----:B----4-:R-:W-:Y:S01]  /*1150*/  IADD3 R23, PT, PT, R15, R24, R16 ;  /* 0x000000180f177210 */ /* 0x010fe20007ffe010 */
[----:B------:R-:W-:Y:S06]  /*1160*/  @P2 BRA `(.L_x_146) ;  /* 0xfffffff800902947 */ /* 0x000fec000383ffff */
[----:B------:R-:W-:Y:S05]  /*1170*/  BSYNC.RECONVERGENT B4 ;  /* 0x0000000000047941 */ /* 0x000fea0003800200 */
.L_x_145:
[----:B------:R-:W-:-:S07]  /*1180*/  VIADD R22, R20, 0xfffffffd ;  /* 0xfffffffd14167836 */ /* 0x000fce0000000000 */
.L_x_144:
[----:B------:R-:W-:Y:S05]  /*1190*/  BSYNC.RECONVERGENT B3 ;  /* 0x0000000000037941 */ /* 0x000fea0003800200 */
.L_x_143:
[----:B------:R-:W0:Y:S02]  /*11a0*/  LDCU UR6, c[0x0][0x398] ;  /* 0x00007300ff0677ac */ /* 0x000e240008000800 */
[----:B0-----:R-:W-:-:S04]  /*11b0*/  VIMNMX R7, PT, PT, R5, UR6, PT ;  /* 0x0000000605077c48 */ /* 0x001fc8000bfe0100 */
[----:B------:R-:W-:-:S04]  /*11c0*/  IADD3 R9, PT, PT, -R7, R4, RZ ;  /* 0x0000000407097210 */ /* 0x000fc80007ffe1ff */
[----:B------:R-:W-:-:S04]  /*11d0*/  LOP3.LUT R9, R9, 0x7, RZ, 0xc0, !PT ;  /* 0x0000000709097812 */ /* 0x000fc800078ec0ff */
[----:B------:R-:W-:-:S13]  /*11e0*/  ISETP.NE.AND P2, PT, R9, RZ, PT ;  /* 0x000000ff0900720c */ /* 0x000fda0003f45270 */
[----:B------:R-:W-:Y:S05]  /*11f0*/  @!P2 BRA `(.L_x_142) ;  /* 0x0000000400b8a947 */ /* 0x000fea0003800000 */
[----:B------:R-:W-:Y:S01]  /*1200*/  BSSY.RECONVERGENT B3, `(.L_x_147) ;  /* 0x0000035000037945 */ /* 0x000fe20003800200 */
[----:B------:R-:W-:-:S03]  /*1210*/  IMAD.IADD R7, R4, 0x1, -R7 ;  /* 0x0000000104077824 */ /* 0x000fc600078e0a07 */
[----:B------:R-:W-:Y:S05]  /*1220*/  @!P1 BRA `(.L_x_148) ;  /* 0x0000000000c89947 */ /* 0x000fea0003800000 */
[----:B------:R-:W0:Y:S01]  /*1230*/  LDCU.64 UR10, c[0x0][0x398] ;  /* 0x00007300ff0a77ac */ /* 0x000e220008000a00 */
[----:B------:R-:W-:Y:S01]  /*1240*/  SHF.R.S32.HI R15, RZ, 0x1f, R22 ;  /* 0x0000001fff0f7819 */ /* 0x000fe20000011416 */
[----:B------:R-:W-:Y:S01]  /*1250*/  VIADD R16, R22, 0x1 ;  /* 0x0000000116107836 */ /* 0x000fe20000000000 */
[----:B------:R-:W-:Y:S01]  /*1260*/  MOV R14, R22 ;  /* 0x00000016000e7202 */ /* 0x000fe20000000f00 */
[----:B------:R-:W1:Y:S03]  /*1270*/  LDCU.64 UR16, c[0x0][0x3b0] ;  /* 0x00007600ff1077ac */ /* 0x000e660008000a00 */
[----:B------:R-:W-:Y:S01]  /*1280*/  SHF.R.S32.HI R17, RZ, 0x1f, R16 ;  /* 0x0000001fff117819 */ /* 0x000fe20000011410 */
[----:B------:R-:W2:Y:S01]  /*1290*/  LDCU.64 UR18, c[0x0][0x380] ;  /* 0x00007000ff1277ac */ /* 0x000ea20008000a00 */
[----:B0-----:R-:W-:Y:S02]  /*12a0*/  IMAD R9, R8, UR10, RZ ;  /* 0x0000000a08097c24 */ /* 0x001fe4000f8e02ff */
[----:B------:R-:W-:Y:S01]  /*12b0*/  IMAD.WIDE.U32 R20, R12, UR10, R14 ;  /* 0x0000000a0c147c25 */ /* 0x000fe2000f8e000e */
[----:B------:R-:W-:-:S03]  /*12c0*/  SHF.R.S32.HI R15, RZ, 0x1f, R0 ;  /* 0x0000001fff0f7819 */ /* 0x000fc60000011400 */
[C---:B------:R-:W-:Y:S02]  /*12d0*/  IMAD R9, R12.reuse, UR11, R9 ;  /* 0x0000000b0c097c24 */ /* 0x040fe4000f8e0209 */
[----:B------:R-:W-:-:S03]  /*12e0*/  IMAD.WIDE.U32 R16, R12, UR10, R16 ;  /* 0x0000000a0c107c25 */ /* 0x000fc6000f8e0010 */
[C---:B------:R-:W-:Y:S01]  /*12f0*/  IADD3 R14, PT, PT, R9.reuse, R21, RZ ;  /* 0x00000015090e7210 */ /* 0x040fe20007ffe0ff */
[----:B------:R-:W-:-:S04]  /*1300*/  IMAD.IADD R17, R9, 0x1, R17 ;  /* 0x0000000109117824 */ /* 0x000fc800078e0211 */
[----:B-1----:R-:W-:Y:S02]  /*1310*/  IMAD R21, R14, UR16, RZ ;  /* 0x000000100e157c24 */ /* 0x002fe4000f8e02ff */
[----:B------:R-:W-:Y:S02]  /*1320*/  IMAD.MOV.U32 R14, RZ, RZ, R0 ;  /* 0x000000ffff0e7224 */ /* 0x000fe400078e0000 */
[C---:B------:R-:W-:Y:S02]  /*1330*/  IMAD R21, R20.reuse, UR17, R21 ;  /* 0x0000001114157c24 */ /* 0x040fe4000f8e0215 */
[----:B------:R-:W-:Y:S01]  /*1340*/  IMAD.WIDE.U32 R18, R20, UR16, R14 ;  /* 0x0000001014127c25 */ /* 0x000fe2000f8e000e */
[----:B------:R-:W-:-:S03]  /*1350*/  IADD3 R20, PT, PT, R22, 0x2, RZ ;  /* 0x0000000216147810 */ /* 0x000fc60007ffe0ff */
[----:B------:R-:W-:Y:S01]  /*1360*/  IMAD R17, R17, UR16, RZ ;  /* 0x0000001011117c24 */ /* 0x000fe2000f8e02ff */
[----:B--2---:R-:W-:-:S04]  /*1370*/  IADD3 R24, P2, PT, R18, UR18, RZ ;  /* 0x0000001212187c10 */ /* 0x004fc8000ff5e0ff */
[----:B------:R-:W-:Y:S01]  /*1380*/  IADD3.X R25, PT, PT, R19, UR19, R21, P2, !PT ;  /* 0x0000001313197c10 */ /* 0x000fe200097fe415 */
[C---:B------:R-:W-:Y:S01]  /*1390*/  IMAD R19, R16.reuse, UR17, R17 ;  /* 0x0000001110137c24 */ /* 0x040fe2000f8e0211 */
[----:B------:R-:W-:Y:S01]  /*13a0*/  SHF.R.S32.HI R21, RZ, 0x1f, R20 ;  /* 0x0000001fff157819 */ /* 0x000fe20000011414 */
[----:B------:R-:W-:Y:S02]  /*13b0*/  IMAD.WIDE.U32 R16, R16, UR16, R14 ;  /* 0x0000001010107c25 */ /* 0x000fe4000f8e000e */
[----:B------:R-:W2:Y:S02]  /*13c0*/  LDG.E.U8 R24, desc[UR4][R24.64] ;  /* 0x0000000418187981 */ /* 0x000ea4000c1e1100 */
[----:B------:R-:W-:Y:S01]  /*13d0*/  IMAD.WIDE.U32 R20, R12, UR10, R20 ;  /* 0x0000000a0c147c25 */ /* 0x000fe2000f8e0014 */
[----:B------:R-:W-:-:S04]  /*13e0*/  IADD3 R16, P2, PT, R16, UR18, RZ ;  /* 0x0000001210107c10 */ /* 0x000fc8000ff5e0ff */
[----:B------:R-:W-:Y:S02]  /*13f0*/  IADD3 R18, PT, PT, R9, R21, RZ ;  /* 0x0000001509127210 */ /* 0x000fe40007ffe0ff */
[----:B------:R-:W-:-:S03]  /*1400*/  IADD3.X R17, PT, PT, R17, UR19, R19, P2, !PT ;  /* 0x0000001311117c10 */ /* 0x000fc600097fe413 */
[----:B------:R-:W-:Y:S02]  /*1410*/  IMAD R21, R18, UR16, RZ ;  /* 0x0000001012157c24 */ /* 0x000fe4000f8e02ff */
[C---:B------:R-:W-:Y:S01]  /*1420*/  IMAD.WIDE.U32 R18, R20.reuse, UR16, R14 ;  /* 0x0000001014127c25 */ /* 0x040fe2000f8e000e */
[----:B------:R-:W2:Y:S03]  /*1430*/  LDG.E.U8 R16, desc[UR4][R16.64] ;  /* 0x0000000410107981 */ /* 0x000ea6000c1e1100 */
[----:B------:R-:W-:Y:S01]  /*1440*/  IMAD R21, R20, UR17, R21 ;  /* 0x0000001114157c24 */ /* 0x000fe2000f8e0215 */
[----:B------:R-:W-:Y:S01]  /*1450*/  IADD3 R18, P2, PT, R18, UR18, RZ ;  /* 0x0000001212127c10 */ /* 0x000fe2000ff5e0ff */
[----:B------:R-:W-:-:S03]  /*1460*/  VIADD R20, R22, 0x3 ;  /* 0x0000000316147836 */ /* 0x000fc60000000000 */
        /* <DEDUP_REMOVED lines=8> */
[----:B------:R-:W-:-:S05]  /*14f0*/  IMAD R9, R20, UR17, R9 ;  /* 0x0000001114097c24 */ /* 0x000fca000f8e0209 */
[----:B------:R-:W-:-:S06]  /*1500*/  IADD3.X R15, PT, PT, R15, UR19, R9, P2, !PT ;  /* 0x000000130f0f7c10 */ /* 0x000fcc00097fe409 */
[----:B------:R-:W3:Y:S01]  /*1510*/  LDG.E.U8 R15, desc[UR4][R14.64] ;  /* 0x000000040e0f7981 */ /* 0x000ee2000c1e1100 */
[----:B------:R-:W-:Y:S01]  /*1520*/  VIADD R22, R22, 0x4 ;  /* 0x0000000416167836 */ /* 0x000fe20000000000 */
[----:B--2---:R-:W-:-:S04]  /*1530*/  IADD3 R23, PT, PT, R16, R23, R24 ;  /* 0x0000001710177210 */ /* 0x004fc80007ffe018 */
[----:B---3--:R-:W-:-:S07]  /*1540*/  IADD3 R23, PT, PT, R15, R23, R18 ;  /* 0x000000170f177210 */ /* 0x008fce0007ffe012 */
.L_x_148:
[----:B------:R-:W-:Y:S05]  /*1550*/  BSYNC.RECONVERGENT B3 ;  /* 0x0000000000037941 */ /* 0x000fea0003800200 */
.L_x_147:
[----:B------:R-:W-:-:S04]  /*1560*/  LOP3.LUT R9, R7, 0x3, RZ, 0xc0, !PT ;  /* 0x0000000307097812 */ /* 0x000fc800078ec0ff */
[----:B------:R-:W-:-:S13]  /*1570*/  ISETP.NE.AND P2, PT, R9, RZ, PT ;  /* 0x000000ff0900720c */ /* 0x000fda0003f45270 */
[----:B------:R-:W-:Y:S05]  /*1580*/  @!P2 BRA `(.L_x_142) ;  /* 0x0000000000d4a947 */ /* 0x000fea0003800000 */
[----:B------:R-:W-:Y:S01]  /*1590*/  ISETP.NE.AND P3, PT, R9, 0x1, PT ;  /* 0x000000010900780c */ /* 0x000fe20003f65270 */
[----:B------:R-:W-:Y:S01]  /*15a0*/  BSSY.RECONVERGENT B3, `(.L_x_149) ;  /* 0x0000020000037945 */ /* 0x000fe20003800200 */
[----:B------:R-:W-:-:S11]  /*15b0*/  LOP3.LUT P2, RZ, R7, 0x1, RZ, 0xc0, !PT ;  /* 0x0000000107ff7812 */ /* 0x000fd6000784c0ff */
[----:B------:R-:W-:Y:S05]  /*15c0*/  @!P3 BRA `(.L_x_150) ;  /* 0x000000000074b947 */ /* 0x000fea0003800000 */
[----:B------:R-:W0:Y:S01]  /*15d0*/  LDCU.64 UR10, c[0x0][0x398] ;  /* 0x00007300ff0a77ac */ /* 0x000e220008000a00 */
[----:B------:R-:W-:Y:S01]  /*15e0*/  IADD3 R14, PT, PT, R22, 0x1, RZ ;  /* 0x00000001160e7810 */ /* 0x000fe20007ffe0ff */
[--C-:B------:R-:W-:Y:S01]  /*15f0*/  IMAD.MOV.U32 R16, RZ, RZ, R22.reuse ;  /* 0x000000ffff107224 */ /* 0x100fe200078e0016 */
[----:B------:R-:W-:Y:S01]  /*1600*/  SHF.R.S32.HI R17, RZ, 0x1f, R22 ;  /* 0x0000001fff117819 */ /* 0x000fe20000011416 */
[----:B------:R-:W1:Y:S01]  /*1610*/  LDCU.64 UR16, c[0x0][0x3b0] ;  /* 0x00007600ff1077ac */ /* 0x000e620008000a00 */
[----:B------:R-:W-:Y:S02]  /*1620*/  SHF.R.S32.HI R15, RZ, 0x1f, R14 ;  /* 0x0000001fff0f7819 */ /* 0x000fe4000001140e */
[----:B------:R-:W-:Y:S01]  /*1630*/  SHF.R.S32.HI R19, RZ, 0x1f, R0 ;  /* 0x0000001fff137819 */ /* 0x000fe20000011400 */
[----:B------:R-:W2:Y:S01]  /*1640*/  LDCU.64 UR18, c[0x0][0x380] ;  /* 0x00007000ff1277ac */ /* 0x000ea20008000a00 */
[----:B------:R-:W-:Y:S01]  /*1650*/  MOV R18, R0 ;  /* 0x0000000000127202 */ /* 0x000fe20000000f00 */
[----:B0-----:R-:W-:-:S02]  /*1660*/  IMAD R7, R8, UR10, RZ ;  /* 0x0000000a08077c24 */ /* 0x001fc4000f8e02ff */
[----:B------:R-:W-:-:S04]  /*1670*/  IMAD.WIDE.U32 R20, R12, UR10, R16 ;  /* 0x0000000a0c147c25 */ /* 0x000fc8000f8e0010 */
[C---:B------:R-:W-:Y:S02]  /*1680*/  IMAD R7, R12.reuse, UR11, R7 ;  /* 0x0000000b0c077c24 */ /* 0x040fe4000f8e0207 */
[----:B------:R-:W-:-:S03]  /*1690*/  IMAD.WIDE.U32 R14, R12, UR10, R14 ;  /* 0x0000000a0c0e7c25 */ /* 0x000fc6000f8e000e */
[C---:B------:R-:W-:Y:S01]  /*16a0*/  IADD3 R9, PT, PT, R7.reuse, R21, RZ ;  /* 0x0000001507097210 */ /* 0x040fe20007ffe0ff */
[----:B------:R-:W-:Y:S02]  /*16b0*/  IMAD.IADD R7, R7, 0x1, R15 ;  /* 0x0000000107077824 */ /* 0x000fe400078e020f */
[----:B-1----:R-:W-:-:S04]  /*16c0*/  IMAD.WIDE.U32 R16, R20, UR16, R18 ;  /* 0x0000001014107c25 */ /* 0x002fc8000f8e0012 */
[----:B------:R-:W-:Y:S01]  /*16d0*/  IMAD R9, R9, UR16, RZ ;  /* 0x0000001009097c24 */ /* 0x000fe2000f8e02ff */
[----:B--2---:R-:W-:Y:S01]  /*16e0*/  IADD3 R16, P3, PT, R16, UR18, RZ ;  /* 0x0000001210107c10 */ /* 0x004fe2000ff7e0ff */
[----:B------:R-:W-:-:S04]  /*16f0*/  IMAD.WIDE.U32 R18, R14, UR16, R18 ;  /* 0x000000100e127c25 */ /* 0x000fc8000f8e0012 */
[----:B------:R-:W-:Y:S02]  /*1700*/  IMAD R7, R7, UR16, RZ ;  /* 0x0000001007077c24 */ /* 0x000fe4000f8e02ff */
[----:B------:R-:W-:Y:S02]  /*1710*/  IMAD R9, R20, UR17, R9 ;  /* 0x0000001114097c24 */ /* 0x000fe4000f8e0209 */
[----:B------:R-:W-:Y:S01]  /*1720*/  IMAD R7, R14, UR17, R7 ;  /* 0x000000110e077c24 */ /* 0x000fe2000f8e0207 */
[----:B------:R-:W-:Y:S02]  /*1730*/  IADD3 R14, P4, PT, R18, UR18, RZ ;  /* 0x00000012120e7c10 */ /* 0x000fe4000ff9e0ff */
[----:B------:R-:W-:Y:S02]  /*1740*/  IADD3.X R17, PT, PT, R17, UR19, R9, P3, !PT ;  /* 0x0000001311117c10 */ /* 0x000fe40009ffe409 */
[----:B------:R-:W-:-:S03]  /*1750*/  IADD3.X R15, PT, PT, R19, UR19, R7, P4, !PT ;  /* 0x00000013130f7c10 */ /* 0x000fc6000a7fe407 */
[----:B------:R-:W2:Y:S04]  /*1760*/  LDG.E.U8 R16, desc[UR4][R16.64] ;  /* 0x0000000410107981 */ /* 0x000ea8000c1e1100 */
[----:B------:R-:W2:Y:S01]  /*1770*/  LDG.E.U8 R14, desc[UR4][R14.64] ;  /* 0x000000040e0e7981 */ /* 0x000ea2000c1e1100 */
[----:B------:R-:W-:Y:S01]  /*1780*/  VIADD R22, R22, 0x2 ;  /* 0x0000000216167836 */ /* 0x000fe20000000000 */
[----:B--2---:R-:W-:-:S07]  /*1790*/  IADD3 R23, PT, PT, R14, R23, R16 ;  /* 0x000000170e177210 */ /* 0x004fce0007ffe010 */
.L_x_150:
[----:B------:R-:W-:Y:S05]  /*17a0*/  BSYNC.RECONVERGENT B3 ;  /* 0x0000000000037941 */ /* 0x000fea0003800200 */
.L_x_149:
[----:B------:R-:W-:Y:S05]  /*17b0*/  @!P2 BRA `(.L_x_142) ;  /* 0x000000000048a947 */ /* 0x000fea0003800000 */
[----:B------:R-:W0:Y:S01]  /*17c0*/  LDCU.64 UR10, c[0x0][0x398] ;  /* 0x00007300ff0a77ac */ /* 0x000e220008000a00 */
[----:B------:R-:W-:Y:S02]  /*17d0*/  SHF.R.S32.HI R9, RZ, 0x1f, R22 ;  /* 0x0000001fff097819 */ /* 0x000fe40000011416 */
[----:B------:R-:W-:Y:S01]  /*17e0*/  SHF.R.S32.HI R13, RZ, 0x1f, R0 ;  /* 0x0000001fff0d7819 */ /* 0x000fe20000011400 */
[----:B------:R-:W1:Y:S01]  /*17f0*/  LDCU.64 UR16, c[0x0][0x3b0] ;  /* 0x00007600ff1077ac */ /* 0x000e620008000a00 */
[----:B------:R-:W2:Y:S01]  /*1800*/  LDCU.64 UR18, c[0x0][0x380] ;  /* 0x00007000ff1277ac */ /* 0x000ea20008000a00 */
[----:B0-----:R-:W-:Y:S01]  /*1810*/  IMAD R7, R8, UR10, RZ ;  /* 0x0000000a08077c24 */ /* 0x001fe2000f8e02ff */
[----:B------:R-:W-:-:S03]  /*1820*/  MOV R8, R22 ;  /* 0x0000001600087202 */ /* 0x000fc60000000f00 */
[C---:B------:R-:W-:Y:S02]  /*1830*/  IMAD R7, R12.reuse, UR11, R7 ;  /* 0x0000000b0c077c24 */ /* 0x040fe4000f8e0207 */
[----:B------:R-:W-:Y:S01]  /*1840*/  IMAD.WIDE.U32 R8, R12, UR10, R8 ;  /* 0x0000000a0c087c25 */ /* 0x000fe2000f8e0008 */
[----:B------:R-:W-:-:S03]  /*1850*/  MOV R12, R0 ;  /* 0x00000000000c7202 */ /* 0x000fc60000000f00 */
[----:B------:R-:W-:Y:S02]  /*1860*/  IMAD.IADD R7, R7, 0x1, R9 ;  /* 0x0000000107077824 */ /* 0x000fe400078e0209 */
[----:B-1----:R-:W-:-:S04]  /*1870*/  IMAD.WIDE.U32 R12, R8, UR16, R12 ;  /* 0x00000010080c7c25 */ /* 0x002fc8000f8e000c */
[----:B------:R-:W-:-:S04]  /*1880*/  IMAD R7, R7, UR16, RZ ;  /* 0x0000001007077c24 */ /* 0x000fc8000f8e02ff */
[----:B------:R-:W-:Y:S01]  /*1890*/  IMAD R7, R8, UR17, R7 ;  /* 0x0000001108077c24 */ /* 0x000fe2000f8e0207 */
[----:B--2---:R-:W-:-:S04]  /*18a0*/  IADD3 R8, P2, PT, R12, UR18, RZ ;  /* 0x000000120c087c10 */ /* 0x004fc8000ff5e0ff */
[----:B------:R-:W-:-:S05]  /*18b0*/  IADD3.X R9, PT, PT, R13, UR19, R7, P2, !PT ;  /* 0x000000130d097c10 */ /* 0x000fca00097fe407 */
[----:B------:R-:W2:Y:S02]  /*18c0*/  LDG.E.U8 R8, desc[UR4][R8.64] ;  /* 0x0000000408087981 */ /* 0x000ea4000c1e1100 */
[----:B--2---:R-:W-:-:S07]  /*18d0*/  IMAD.IADD R23, R8, 0x1, R23 ;  /* 0x0000000108177824 */ /* 0x004fce00078e0217 */
.L_x_142:
[----:B------:R-:W-:Y:S05]  /*18e0*/  BSYNC.RECONVERGENT B0 ;  /* 0x0000000000007941 */ /* 0x000fea0003800200 */
.L_x_141:
[----:B------:R-:W-:-:S04]  /*18f0*/  IADD3 R6, PT, PT, R6, 0x1, RZ ;  /* 0x0000000106067810 */ /* 0x000fc80007ffe0ff */
[----:B------:R-:W-:-:S13]  /*1900*/  ISETP.NE.AND P2, PT, R6, R3, PT ;  /* 0x000000030600720c */ /* 0x000fda0003f45270 */
[----:B------:R-:W-:Y:S05]  /*1910*/  @P2 BRA `(.L_x_151) ;  /* 0xfffffff000582947 */ /* 0x000fea000383ffff */
[----:B------:R-:W-:Y:S05]  /*1920*/  BSYNC.RECONVERGENT B1 ;  /* 0x0000000000017941 */ /* 0x000fea0003800200 */
.L_x_140:
[----:B------:R-:W-:Y:S05]  /*1930*/  BSYNC.RECONVERGENT B2 ;  /* 0x0000000000027941 */ /* 0x000fea0003800200 */
.L_x_139:
[----:B------:R-:W0:Y:S02]  /*1940*/  LDCU.64 UR10, c[0x0][0x388] ;  /* 0x00007100ff0a77ac */ /* 0x000e240008000a00 */
[----:B0-----:R-:W-:-:S04]  /*1950*/  IADD3 R2, P0, PT, R10, UR10, RZ ;  /* 0x0000000a0a027c10 */ /* 0x001fc8000ff1e0ff */
[----:B------:R-:W-:-:S05]  /*1960*/  IADD3.X R3, PT, PT, R11, UR11, RZ, P0, !PT ;  /* 0x0000000b0b037c10 */ /* 0x000fca00087fe4ff */
[----:B------:R-:W-:Y:S01]  /*1970*/  STG.E.U8 desc[UR4][R2.64], R23 ;  /* 0x0000001702007986 */ /* 0x000fe2000c101104 */
[----:B------:R-:W-:Y:S05]  /*1980*/  EXIT ;  /* 0x000000000000794d */ /* 0x000fea0003800000 */
        .weak           $__internal_15_$__cuda_sm20_div_u64
        .type           $__internal_15_$__cuda_sm20_div_u64,@function
        .size           $__internal_15_$__cuda_sm20_div_u64,(.L_x_655 - $__internal_15_$__cuda_sm20_div_u64)
$__internal_15_$__cuda_sm20_div_u64:
[----:B------:R-:W-:Y:S01]  /*1990*/  IMAD.MOV.U32 R18, RZ, RZ, R13 ;  /* 0x000000ffff127224 */ /* 0x000fe200078e000d */
[----:B------:R-:W-:-:S05]  /*19a0*/  MOV R19, R9 ;  /* 0x0000000900137202 */ /* 0x000fca0000000f00 */
        /* <DEDUP_REMOVED lines=35> */
[----:B------:R-:W-:Y:S02]  /*1be0*/  IMAD.MOV.U32 R7, RZ, RZ, RZ ;  /* 0x000000ffff077224 */ /* 0x000fe400078e00ff */
[----:B------:R-:W-:-:S04]  /*1bf0*/  IMAD.WIDE.U32 R6, R17, R15, R6 ;  /* 0x0000000f11067225 */ /* 0x000fc800078e0006 */
[C---:B------:R-:W-:Y:S02]  /*1c00*/  IMAD R17, R18.reuse, R15, RZ ;  /* 0x0000000f12117224 */ /* 0x040fe400078e02ff */
[----:B------:R-:W-:-:S04]  /*1c10*/  IMAD.HI.U32 R6, P0, R18, R14, R6 ;  /* 0x0000000e12067227 */ /* 0x000fc80007800006 */
[----:B------:R-:W-:Y:S01]  /*1c20*/  IMAD.HI.U32 R16, R18, R15, RZ ;  /* 0x0000000f12107227 */ /* 0x000fe200078e00ff */
[----:B------:R-:W-:-:S04]  /*1c30*/  IADD3 R18, P1, PT, R17, R6, RZ ;  /* 0x0000000611127210 */ /* 0x000fc80007f3e0ff */
[----:B------:R-:W-:Y:S01]  /*1c40*/  IADD3.X R16, PT, PT, R16, RZ, RZ, P0, !PT ;  /* 0x000000ff10107210 */ /* 0x000fe200007fe4ff */
[----:B------:R-:W-:-:S04]  /*1c50*/  IMAD.WIDE.U32 R6, R18, R13, RZ ;  /* 0x0000000d12067225 */ /* 0x000fc800078e00ff */
[----:B------:R-:W-:Y:S01]  /*1c60*/  IMAD.X R16, RZ, RZ, R16, P1 ;  /* 0x000000ffff107224 */ /* 0x000fe200008e0610 */
[----:B------:R-:W-:Y:S01]  /*1c70*/  IADD3 R20, P1, PT, -R6, R14, RZ ;  /* 0x0000000e06147210 */ /* 0x000fe20007f3e1ff */
[----:B------:R-:W-:-:S03]  /*1c80*/  IMAD R7, R18, R9, R7 ;  /* 0x0000000912077224 */ /* 0x000fc600078e0207 */
[-C--:B------:R-:W-:Y:S01]  /*1c90*/  ISETP.GE.U32.AND P0, PT, R20, R13.reuse, PT ;  /* 0x0000000d1400720c */ /* 0x080fe20003f06070 */
[----:B------:R-:W-:-:S05]  /*1ca0*/  IMAD R6, R16, R13, R7 ;  /* 0x0000000d10067224 */ /* 0x000fca00078e0207 */
[----:B------:R-:W-:Y:S02]  /*1cb0*/  IADD3.X R22, PT, PT, ~R6, R15, RZ, P1, !PT ;  /* 0x0000000f06167210 */ /* 0x000fe40000ffe5ff */
[----:B------:R-:W-:Y:S02]  /*1cc0*/  IADD3 R6, P1, PT, -R13, R20, RZ ;  /* 0x000000140d067210 */ /* 0x000fe40007f3e1ff */
[----:B------:R-:W-:Y:S02]  /*1cd0*/  IADD3 R15, P2, PT, R18, 0x1, RZ ;  /* 0x00000001120f7810 */ /* 0x000fe40007f5e0ff */
[C---:B------:R-:W-:Y:S01]  /*1ce0*/  ISETP.GE.U32.AND.EX P0, PT, R22.reuse, R9, PT, P0 ;  /* 0x000000091600720c */ /* 0x040fe20003f06100 */
[----:B------:R-:W-:Y:S01]  /*1cf0*/  IMAD.X R14, R22, 0x1, ~R9, P1 ;  /* 0x00000001160e7824 */ /* 0x000fe200008e0e09 */
[----:B------:R-:W-:Y:S02]  /*1d00*/  IADD3.X R7, PT, PT, RZ, R16, RZ, P2, !PT ;  /* 0x00000010ff077210 */ /* 0x000fe400017fe4ff */
[----:B------:R-:W-:-:S02]  /*1d10*/  SEL R6, R6, R20, P0 ;  /* 0x0000001406067207 */ /* 0x000fc40000000000 */
[----:B------:R-:W-:Y:S02]  /*1d20*/  SEL R15, R15, R18, P0 ;  /* 0x000000120f0f7207 */ /* 0x000fe40000000000 */
[----:B------:R-:W-:Y:S02]  /*1d30*/  SEL R14, R14, R22, P0 ;  /* 0x000000160e0e7207 */ /* 0x000fe40000000000 */
[----:B------:R-:W-:Y:S02]  /*1d40*/  SEL R16, R7, R16, P0 ;  /* 0x0000001007107207 */ /* 0x000fe40000000000 */
[----:B------:R-:W-:Y:S02]  /*1d50*/  ISETP.GE.U32.AND P0, PT, R6, R13, PT ;  /* 0x0000000d0600720c */ /* 0x000fe40003f06070 */
[----:B------:R-:W-:Y:S02]  /*1d60*/  IADD3 R6, P2, PT, R15, 0x1, RZ ;  /* 0x000000010f067810 */ /* 0x000fe40007f5e0ff */
[----:B------:R-:W-:Y:S01]  /*1d70*/  ISETP.NE.U32.AND P1, PT, R13, RZ, PT ;  /* 0x000000ff0d00720c */ /* 0x000fe20003f25070 */
[----:B------:R-:W-:Y:S01]  /*1d80*/  HFMA2 R13, -RZ, RZ, 0, 0 ;  /* 0x00000000ff0d7431 */ /* 0x000fe200000001ff */
[----:B------:R-:W-:Y:S01]  /*1d90*/  ISETP.GE.U32.AND.EX P0, PT, R14, R9, PT, P0 ;  /* 0x000000090e00720c */ /* 0x000fe20003f06100 */
[----:B------:R-:W-:Y:S01]  /*1da0*/  IMAD.X R7, RZ, RZ, R16, P2 ;  /* 0x000000ffff077224 */ /* 0x000fe200010e0610 */
[----:B------:R-:W-:-:S02]  /*1db0*/  ISETP.NE.AND.EX P1, PT, R9, RZ, PT, P1 ;  /* 0x000000ff0900720c */ /* 0x000fc40003f25310 */
[----:B------:R-:W-:Y:S02]  /*1dc0*/  SEL R6, R6, R15, P0 ;  /* 0x0000000f06067207 */ /* 0x000fe40000000000 */
[----:B------:R-:W-:Y:S02]  /*1dd0*/  SEL R7, R7, R16, P0 ;  /* 0x0000001007077207 */ /* 0x000fe40000000000 */
[----:B------:R-:W-:Y:S02]  /*1de0*/  SEL R6, R6, 0xffffffff, P1 ;  /* 0xffffffff06067807 */ /* 0x000fe40000800000 */
[----:B------:R-:W-:Y:S01]  /*1df0*/  SEL R7, R7, 0xffffffff, P1 ;  /* 0xffffffff07077807 */ /* 0x000fe20000800000 */
[----:B------:R-:W-:Y:S06]  /*1e00*/  RET.REL.NODEC R12 `(_ZN2at6native53_GLOBAL__N__3bfe7fd5_20_UpSampleNearest2d_cu_198c5ce242upsample_nearest2d_backward_nhwc_out_frameIhlXadL_ZNS0_46nearest_neighbor_exact_bw_compute_source_indexEfiiEEEEvPKT_PS3_mmmmmffm) ;  /* 0xffffffe00c7c7950 */ /* 0x000fec0003c3ffff */
.L_x_152:
        /* <DEDUP_REMOVED lines=15> */
.L_x_655:


//--------------------- .text._ZN2at6native53_GLOBAL__N__3bfe7fd5_20_UpSampleNearest2d_cu_198c5ce242upsample_nearest2d_backward_nhwc_out_frameIN3c108BFloat16EfXadL_ZNS0_46nearest_neighbor_exact_bw_compute_source_indexEfiiEEEEvPKT_PS5_mmmmmffm --------------------------
	.section	.text._ZN2at6native53_GLOBAL__N__3bfe7fd5_20_UpSampleNearest2d_cu_198c5ce242upsample_nearest2d_backward_nhwc_out_frameIN3c108BFloat16EfXadL_ZNS0_46nearest_neighbor_exact_bw_compute_source_indexEfiiEEEEvPKT_PS5_mmmmmffm,"ax",@progbits
	.align	128
.text._ZN2at6native53_GLOBAL__N__3bfe7fd5_20_UpSampleNearest2d_cu_198c5ce242upsample_nearest2d_backward_nhwc_out_frameIN3c108BFloat16EfXadL_ZNS0_46nearest_neighbor_exact_bw_compute_source_indexEfiiEEEEvPKT_PS5_mmmmmffm:
        .type           _ZN2at6native53_GLOBAL__N__3bfe7fd5_20_UpSampleNearest2d_cu_198c5ce242upsample_nearest2d_backward_nhwc_out_frameIN3c108BFloat16EfXadL_ZNS0_46nearest_neighbor_exact_bw_compute_source_indexEfiiEEEEvPKT_PS5_mmmmmffm,@function
        .size           _ZN2at6native53_GLOBAL__N__3bfe7fd5_20_UpSampleNearest2d_cu_198c5ce242upsample_nearest2d_backward_nhwc_out_frameIN3c108BFloat16EfXadL_ZNS0_46nearest_neighbor_exact_bw_compute_source_indexEfiiEEEEvPKT_PS5_mmmmmffm,(.L_x_657 - _ZN2at6native53_GLOBAL__N__3bfe7fd5_20_UpSampleNearest2d_cu_198c5ce242upsample_nearest2d_backward_nhwc_out_frameIN3c108BFloat16EfXadL_ZNS0_46nearest_neighbor_exact_bw_compute_source_indexEfiiEEEEvPKT_PS5_mmmmmffm)
        .other          _ZN2at6native53_GLOBAL__N__3bfe7fd5_20_UpSampleNearest2d_cu_198c5ce242upsample_nearest2d_backward_nhwc_out_frameIN3c108BFloat16EfXadL_ZNS0_46nearest_neighbor_exact_bw_compute_source_indexEfiiEEEEvPKT_PS5_mmmmmffm,@"STO_CUDA_ENTRY STV_DEFAULT"
_ZN2at6native53_GLOBAL__N__3bfe7fd5_20_UpSampleNearest2d_cu_198c5ce242upsample_nearest2d_backward_nhwc_out_frameIN3c108BFloat16EfXadL_ZNS0_46nearest_neighbor_exact_bw_compute_source_indexEfiiEEEEvPKT_PS5_mmmmmffm:
[----:B------:R-:W-:Y:S01]  /*0000*/  LDC R1, c[0x0][0x37c] ;  /* 0x0000df00ff017b82 */ /* 0x000fe20000000800 */
[----:B------:R-:W0:Y:S07]  /*0010*/  S2R R10, SR_TID.X ;  /* 0x00000000000a7919 */ /* 0x000e2e0000002100 */
[----:B------:R-:W0:Y:S01]  /*0020*/  S2UR UR4, SR_CTAID.X ;  /* 0x00000000000479c3 */ /* 0x000e220000002500 */
[----:B------:R-:W1:Y:S01]  /*0030*/  LDCU.64 UR6, c[0x0][0x3c0] ;  /* 0x00007800ff0677ac */ /* 0x000e620008000a00 */
[----:B------:R-:W-:-:S06]  /*0040*/  HFMA2 R11, -RZ, RZ, 0, 0 ;  /* 0x00000000ff0b7431 */ /* 0x000fcc00000001ff */
        /* <DEDUP_REMOVED lines=29> */
[----:B------:R-:W-:-:S05]  /*0220*/  IADD3 R3, PT, PT, -R2, RZ, RZ ;  /* 0x000000ff02037210 */ /* 0x000fca0007ffe1ff */
[----:B------:R-:W-:Y:S02]  /*0230*/  IMAD R0, R3, UR4, R10 ;  /* 0x0000000403007c24 */ /* 0x000fe4000f8e020a */
[----:B------:R-:W-:Y:S01]  /*0240*/  IMAD.MOV.U32 R3, RZ, RZ, RZ ;  /* 0x000000ffff037224 */ /* 0x000fe200078e00ff */
[----:B------:R-:W-:Y:S06]  /*0250*/  BRA `(.L_x_155) ;  /* 0x0000000000307947 */ /* 0x000fec0003800000 */
.L_x_154:
[----:B------:R-:W0:Y:S01]  /*0260*/  LDCU.64 UR4, c[0x0][0x3b0] ;  /* 0x00007600ff0477ac */ /* 0x000e220008000a00 */
[----:B------:R-:W-:Y:S01]  /*0270*/  MOV R14, R10 ;  /* 0x0000000a000e7202 */ /* 0x000fe20000000f00 */
[----:B------:R-:W-:Y:S01]  /*0280*/  IMAD.MOV.U32 R15, RZ, RZ, R11 ;  /* 0x000000ffff0f7224 */ /* 0x000fe200078e000b */
[----:B------:R-:W-:Y:S01]  /*0290*/  MOV R12, 0x2d0 ;  /* 0x000002d0000c7802 */ /* 0x000fe20000000f00 */
[----:B0-----:R-:W-:Y:S01]  /*02a0*/  IMAD.U32 R13, RZ, RZ, UR4 ;  /* 0x00000004ff0d7e24 */ /* 0x001fe2000f8e00ff */
[----:B------:R-:W-:-:S07]  /*02b0*/  MOV R9, UR5 ;  /* 0x0000000500097c02 */ /* 0x000fce0008000f00 */
[----:B------:R-:W-:Y:S05]  /*02c0*/  CALL.REL.NOINC `($__internal_16_$__cuda_sm20_div_u64) ;  /* 0x0000002400907944 */ /* 0x000fea0003c00000 */
[----:B------:R-:W0:Y:S01]  /*02d0*/  LDCU UR4, c[0x0][0x3b0] ;  /* 0x00007600ff0477ac */ /* 0x000e220008000800 */
[----:B------:R-:W-:Y:S01]  /*02e0*/  IADD3 R3, PT, PT, -R6, RZ, RZ ;  /* 0x000000ff06037210 */ /* 0x000fe20007ffe1ff */
[----:B------:R-:W-:-:S04]  /*02f0*/  IMAD.MOV.U32 R2, RZ, RZ, R6 ;  /* 0x000000ffff027224 */ /* 0x000fc800078e0006 */
[----:B0-----:R-:W-:Y:S01]  /*0300*/  IMAD R0, R3, UR4, R10 ;  /* 0x0000000403007c24 */ /* 0x001fe2000f8e020a */
[----:B------:R-:W-:-:S07]  /*0310*/  MOV R3, R7 ;  /* 0x0000000700037202 */ /* 0x000fce0000000f00 */
.L_x_155:
[----:B------:R-:W-:Y:S05]  /*0320*/  BSYNC.RECONVERGENT B0 ;  /* 0x0000000000007941 */ /* 0x000fea0003800200 */
.L_x_153:
        /* <DEDUP_REMOVED lines=21> */
[----:B------:R-:W-:Y:S01]  /*0480*/  ISETP.GE.U32.AND P1, PT, R5, UR4, PT ;  /* 0x0000000405007c0c */ /* 0x000fe2000bf26070 */
[----:B------:R-:W-:-:S12]  /*0490*/  IMAD.MOV.U32 R5, RZ, RZ, RZ ;  /* 0x000000ffff057224 */ /* 0x000fd800078e00ff */
[----:B------:R-:W-:Y:S01]  /*04a0*/  @P1 VIADD R4, R4, 0x1 ;  /* 0x0000000104041836 */ /* 0x000fe20000000000 */
[----:B------:R-:W-:-:S04]  /*04b0*/  @!P2 LOP3.LUT R4, RZ, UR4, RZ, 0x33, !PT ;  /* 0x00000004ff04ac12 */ /* 0x000fc8000f8e33ff */
[----:B------:R-:W-:-:S05]  /*04c0*/  IADD3 R3, PT, PT, -R4, RZ, RZ ;  /* 0x000000ff04037210 */ /* 0x000fca0007ffe1ff */
[----:B------:R-:W-:Y:S01]  /*04d0*/  IMAD R8, R3, UR4, R2 ;  /* 0x0000000403087c24 */ /* 0x000fe2000f8e0202 */
[----:B------:R-:W-:Y:S06]  /*04e0*/  BRA `(.L_x_158) ;  /* 0x0000000000307947 */ /* 0x000fec0003800000 */
.L_x_157:
        /* <DEDUP_REMOVED lines=9> */
[----:B------:R-:W-:Y:S01]  /*0580*/  IMAD.MOV.U32 R4, RZ, RZ, R6 ;  /* 0x000000ffff047224 */ /* 0x000fe200078e0006 */
[----:B------:R-:W-:-:S03]  /*0590*/  MOV R5, R7 ;  /* 0x0000000700057202 */ /* 0x000fc60000000f00 */
[----:B0-----:R-:W-:-:S07]  /*05a0*/  IMAD R8, R3, UR4, R2 ;  /* 0x0000000403087c24 */ /* 0x001fce000f8e0202 */
.L_x_158:
[----:B------:R-:W-:Y:S05]  /*05b0*/  BSYNC.RECONVERGENT B0 ;  /* 0x0000000000007941 */ /* 0x000fea0003800200 */
.L_x_156:
        /* <DEDUP_REMOVED lines=25> */
[----:B------:R-:W-:Y:S01]  /*0750*/  IMAD R7, R7, UR4, R4 ;  /* 0x0000000407077c24 */ /* 0x000fe2000f8e0204 */
[----:B------:R-:W-:Y:S06]  /*0760*/  BRA `(.L_x_161) ;  /* 0x00000000002c7947 */ /* 0x000fec0003800000 */
.L_x_160:
[----:B------:R-:W0:Y:S01]  /*0770*/  LDCU.64 UR4, c[0x0][0x3a0] ;  /* 0x00007400ff0477ac */ /* 0x000e220008000a00 */
[----:B------:R-:W-:Y:S01]  /*0780*/  IMAD.MOV.U32 R14, RZ, RZ, R4 ;  /* 0x000000ffff0e7224 */ /* 0x000fe200078e0004 */
[----:B------:R-:W-:Y:S02]  /*0790*/  MOV R15, R5 ;  /* 0x00000005000f7202 */ /* 0x000fe40000000f00 */
[----:B------:R-:W-:Y:S02]  /*07a0*/  MOV R12, 0x7e0 ;  /* 0x000007e0000c7802 */ /* 0x000fe40000000f00 */
[----:B0-----:R-:W-:Y:S01]  /*07b0*/  MOV R13, UR4 ;  /* 0x00000004000d7c02 */ /* 0x001fe20008000f00 */
[----:B------:R-:W-:-:S07]  /*07c0*/  IMAD.U32 R9, RZ, RZ, UR5 ;  /* 0x00000005ff097e24 */ /* 0x000fce000f8e00ff */
[----:B------:R-:W-:Y:S05]  /*07d0*/  CALL.REL.NOINC `($__internal_16_$__cuda_sm20_div_u64) ;  /* 0x00000020004c7944 */ /* 0x000fea0003c00000 */
[----:B------:R-:W0:Y:S01]  /*07e0*/  LDCU UR4, c[0x0][0x3a0] ;  /* 0x00007400ff0477ac */ /* 0x000e220008000800 */
[----:B------:R-:W-:Y:S01]  /*07f0*/  IMAD.MOV R7, RZ, RZ, -R6 ;  /* 0x000000ffff077224 */ /* 0x000fe200078e0a06 */
[----:B------:R-:W-:-:S03]  /*0800*/  MOV R2, R6 ;  /* 0x0000000600027202 */ /* 0x000fc60000000f00 */
[----:B0-----:R-:W-:-:S07]  /*0810*/  IMAD R7, R7, UR4, R4 ;  /* 0x0000000407077c24 */ /* 0x001fce000f8e0204 */
.L_x_161:
[----:B------:R-:W-:Y:S05]  /*0820*/  BSYNC.RECONVERGENT B0 ;  /* 0x0000000000007941 */ /* 0x000fea0003800200 */
.L_x_159:
[----:B------:R-:W0:Y:S01]  /*0830*/  LDC.64 R4, c[0x0][0x3b8] ;  /* 0x0000ee00ff047b82 */ /* 0x000e220000000a00 */
[----:B------:R-:W-:Y:S01]  /*0840*/  VIADD R3, R7, 0x1 ;  /* 0x0000000107037836 */ /* 0x000fe20000000000 */
[----:B------:R-:W1:Y:S01]  /*0850*/  LDCU UR6, c[0x0][0x390] ;  /* 0x00007200ff0677ac */ /* 0x000e620008000800 */
[----:B------:R-:W-:Y:S01]  /*0860*/  BSSY.RECONVERGENT B1, `(.L_x_162) ;  /* 0x0000204000017945 */ /* 0x000fe20003800200 */
[----:B------:R-:W-:Y:S02]  /*0870*/  IMAD.MOV.U32 R25, RZ, RZ, RZ ;  /* 0x000000ffff197224 */ /* 0x000fe400078e00ff */
[----:B------:R-:W-:Y:S01]  /*0880*/  I2FP.F32.S32 R3, R3 ;  /* 0x0000000300037245 */ /* 0x000fe20000201400 */
[----:B------:R-:W2:Y:S01]  /*0890*/  LDCU UR7, c[0x0][0x398] ;  /* 0x00007300ff0777ac */ /* 0x000ea20008000800 */
[----:B------:R-:W3:Y:S01]  /*08a0*/  LDCU.64 UR4, c[0x0][0x358] ;  /* 0x00006b00ff0477ac */ /* 0x000ee20008000a00 */
[----:B------:R-:W4:Y:S01]  /*08b0*/  LDCU.64 UR12, c[0x0][0x398] ;  /* 0x00007300ff0c77ac */ /* 0x000f220008000a00 */
[----:B------:R-:W0:Y:S01]  /*08c0*/  LDCU.64 UR14, c[0x0][0x3b0] ;  /* 0x00007600ff0e77ac */ /* 0x000e220008000a00 */
[----:B------:R-:W0:Y:S02]  /*08d0*/  LDCU.64 UR8, c[0x0][0x380] ;  /* 0x00007000ff0877ac */ /* 0x000e240008000a00 */
[----:B0-----:R-:W-:Y:S01]  /*08e0*/  FFMA.FTZ R6, R3, R4, -0.5 ;  /* 0xbf00000003067423 */ /* 0x001fe20000010004 */
[----:B------:R-:W-:-:S02]  /*08f0*/  I2FP.F32.S32 R3, R7 ;  /* 0x0000000700037245 */ /* 0x000fc40000201400 */
[----:B------:R-:W-:Y:S02]  /*0900*/  IADD3 R7, PT, PT, R8, 0x1, RZ ;  /* 0x0000000108077810 */ /* 0x000fe40007ffe0ff */
[----:B------:R-:W-:Y:S01]  /*0910*/  I2FP.F32.S32 R8, R8 ;  /* 0x0000000800087245 */ /* 0x000fe20000201400 */
[----:B------:R-:W-:Y:S01]  /*0920*/  FFMA.FTZ R4, R3, R4, -0.5 ;  /* 0xbf00000003047423 */ /* 0x000fe20000010004 */
[----:B------:R-:W1:Y:S01]  /*0930*/  F2I.FTZ.CEIL.NTZ R6, R6 ;  /* 0x0000000600067305 */ /* 0x000e62000021b100 */
[----:B------:R-:W-:Y:S02]  /*0940*/  I2FP.F32.S32 R12, R7 ;  /* 0x00000007000c7245 */ /* 0x000fe40000201400 */
[----:B------:R-:W-:-:S03]  /*0950*/  FFMA.FTZ R7, R8, R5, -0.5 ;  /* 0xbf00000008077423 */ /* 0x000fc60000010005 */
[----:B------:R-:W-:Y:S02]  /*0960*/  FFMA.FTZ R12, R12, R5, -0.5 ;  /* 0xbf0000000c0c7423 */ /* 0x000fe40000010005 */
        /* <DEDUP_REMOVED lines=8> */
[----:B------:R-:W-:Y:S01]  /*09f0*/  HFMA2 R25, -RZ, RZ, 0, 0 ;  /* 0x00000000ff197431 */ /* 0x000fe200000001ff */
[----:B0-----:R-:W-:-:S04]  /*0a00*/  VIMNMX R5, PT, PT, R7, UR7, PT ;  /* 0x0000000707057c48 */ /* 0x001fc8000bfe0100 */
[C---:B------:R-:W-:Y:S01]  /*0a10*/  IADD3 R8, PT, PT, -R5.reuse, R4, RZ ;  /* 0x0000000405087210 */ /* 0x040fe20007ffe1ff */
[----:B------:R-:W-:-:S03]  /*0a20*/  IMAD.IADD R12, R5, 0x1, -R4 ;  /* 0x00000001050c7824 */ /* 0x000fc600078e0a04 */
[C---:B------:R-:W-:Y:S02]  /*0a30*/  LOP3.LUT R9, R8.reuse, 0xf, RZ, 0xc0, !PT ;  /* 0x0000000f08097812 */ /* 0x040fe400078ec0ff */
[----:B------:R-:W-:Y:S02]  /*0a40*/  LOP3.LUT R13, R8, 0x7, RZ, 0xc0, !PT ;  /* 0x00000007080d7812 */ /* 0x000fe400078ec0ff */
[----:B------:R-:W-:Y:S02]  /*0a50*/  IADD3 R5, PT, PT, R9, -0x1, RZ ;  /* 0xffffffff09057810 */ /* 0x000fe40007ffe0ff */
[----:B------:R-:W-:Y:S01]  /*0a60*/  ISETP.GT.U32.AND P0, PT, R12, -0x10, PT ;  /* 0xfffffff00c00780c */ /* 0x000fe20003f04070 */
[----:B------:R-:W-:Y:S01]  /*0a70*/  VIADD R9, R13, 0xffffffff ;  /* 0xffffffff0d097836 */ /* 0x000fe20000000000 */
[----:B------:R-:W-:Y:S02]  /*0a80*/  ISETP.GE.U32.AND P1, PT, R5, 0x7, PT ;  /* 0x000000070500780c */ /* 0x000fe40003f26070 */
[----:B------:R-:W-:-:S02]  /*0a90*/  LOP3.LUT R8, R8, 0x3, RZ, 0xc0, !PT ;  /* 0x0000000308087812 */ /* 0x000fc400078ec0ff */
[----:B------:R-:W-:-:S13]  /*0aa0*/  ISETP.GE.U32.AND P2, PT, R9, 0x3, PT ;  /* 0x000000030900780c */ /* 0x000fda0003f46070 */
.L_x_174:
[----:B------:R-:W-:Y:S01]  /*0ab0*/  ISETP.GE.AND P3, PT, R7, R4, PT ;  /* 0x000000040700720c */ /* 0x000fe20003f66270 */
[----:B------:R-:W-:-:S12]  /*0ac0*/  BSSY.RECONVERGENT B0, `(.L_x_164) ;  /* 0x00001da000007945 */ /* 0x000fd80003800200 */
[----:B------:R-:W-:Y:S05]  /*0ad0*/  @P3 BRA `(.L_x_165) ;  /* 0x0000001c00603947 */ /* 0x000fea0003800000 */
[----:B------:R-:W0:Y:S01]  /*0ae0*/  LDCU.64 UR10, c[0x0][0x390] ;  /* 0x00007200ff0a77ac */ /* 0x000e220008000a00 */
[----:B------:R-:W-:Y:S01]  /*0af0*/  SHF.R.S32.HI R5, RZ, 0x1f, R2 ;  /* 0x0000001fff057819 */ /* 0x000fe20000011402 */
[--C-:B------:R-:W-:Y:S01]  /*0b00*/  IMAD.MOV.U32 R12, RZ, RZ, R6.reuse ;  /* 0x000000ffff0c7224 */ /* 0x100fe200078e0006 */
[----:B------:R-:W-:Y:S01]  /*0b10*/  SHF.R.S32.HI R13, RZ, 0x1f, R6 ;  /* 0x0000001fff0d7819 */ /* 0x000fe20000011406 */
[----:B------:R-:W1:Y:S01]  /*0b20*/  LDCU UR6, c[0x0][0x398] ;  /* 0x00007300ff0677ac */ /* 0x000e620008000800 */
[----:B------:R-:W-:Y:S01]  /*0b30*/  BSSY.RECONVERGENT B2, `(.L_x_166) ;  /* 0x00000e6000027945 */ /* 0x000fe20003800200 */
        /* <DEDUP_REMOVED lines=11> */
.L_x_169:
[----:B------:R-:W-:Y:S01]  /*0bf0*/  IADD3 R16, PT, PT, R20, -0x7, RZ ;  /* 0xfffffff914107810 */ /* 0x000fe20007ffe0ff */
[----:B------:R-:W-:Y:S01]  /*0c00*/  IMAD R21, R5, UR12, RZ ;  /* 0x0000000c05157c24 */ /* 0x000fe2000f8e02ff */
[----:B------:R-:W-:Y:S02]  /*0c10*/  SHF.R.S32.HI R15, RZ, 0x1f, R0 ;  /* 0x0000001fff0f7819 */ /* 0x000fe40000011400 */
[--C-:B------:R-:W-:Y:S01]  /*0c20*/  SHF.R.S32.HI R17, RZ, 0x1f, R16.reuse ;  /* 0x0000001fff117819 */ /* 0x100fe20000011410 */
[----:B------:R-:W-:Y:S01]  /*0c30*/  IMAD R21, R12, UR13, R21 ;  /* 0x0000000d0c157c24 */ /* 0x000fe2000f8e0215 */
[----:B------:R-:W-:Y:S01]  /*0c40*/  IADD3 R22, PT, PT, R20, -0x6, RZ ;  /* 0xfffffffa14167810 */ /* 0x000fe20007ffe0ff */
[----:B------:R-:W-:-:S04]  /*0c50*/  IMAD.WIDE.U32 R16, R12, UR12, R16 ;  /* 0x0000000c0c107c25 */ /* 0x000fc8000f8e0010 */
[----:B------:R-:W-:-:S04]  /*0c60*/  IMAD.IADD R14, R17, 0x1, R21 ;  /* 0x00000001110e7824 */ /* 0x000fc800078e0215 */
[----:B------:R-:W-:Y:S01]  /*0c70*/  IMAD R17, R14, UR14, RZ ;  /* 0x0000000e0e117c24 */ /* 0x000fe2000f8e02ff */
[----:B------:R-:W-:-:S03]  /*0c80*/  MOV R14, R0 ;  /* 0x00000000000e7202 */ /* 0x000fc60000000f00 */
[C---:B------:R-:W-:Y:S02]  /*0c90*/  IMAD R17, R16.reuse, UR15, R17 ;  /* 0x0000000f10117c24 */ /* 0x040fe4000f8e0211 */
[----:B------:R-:W-:-:S04]  /*0ca0*/  IMAD.WIDE.U32 R18, R16, UR14, R14 ;  /* 0x0000000e10127c25 */ /* 0x000fc8000f8e000e */
[----:B------:R-:W-:Y:S01]  /*0cb0*/  IMAD.IADD R17, R19, 0x1, R17 ;  /* 0x0000000113117824 */ /* 0x000fe200078e0211 */
[----:B------:R-:W-:-:S04]  /*0cc0*/  LEA R16, P3, R18, UR8, 0x1 ;  /* 0x0000000812107c11 */ /* 0x000fc8000f8608ff */
[----:B------:R-:W-:Y:S02]  /*0cd0*/  LEA.HI.X R17, R18, UR9, R17, 0x1, P3 ;  /* 0x0000000912117c11 */ /* 0x000fe400098f0c11 */
[----:B------:R-:W-:-:S03]  /*0ce0*/  SHF.R.S32.HI R23, RZ, 0x1f, R22 ;  /* 0x0000001fff177819 */ /* 0x000fc60000011416 */
[----:B------:R0:W2:Y:S01]  /*0cf0*/  LDG.E.U16 R16, desc[UR4][R16.64] ;  /* 0x0000000410107981 */ /* 0x0000a2000c1e1500 */
[----:B------:R-:W-:-:S04]  /*0d00*/  IMAD.WIDE.U32 R22, R12, UR12, R22 ;  /* 0x0000000c0c167c25 */ /* 0x000fc8000f8e0016 */
[----:B------:R-:W-:-:S04]  /*0d10*/  IMAD.IADD R18, R21, 0x1, R23 ;  /* 0x0000000115127824 */ /* 0x000fc800078e0217 */
[----:B------:R-:W-:Y:S02]  /*0d20*/  IMAD R23, R18, UR14, RZ ;  /* 0x0000000e12177c24 */ /* 0x000fe4000f8e02ff */
[----:B------:R-:W-:-:S04]  /*0d30*/  IMAD.WIDE.U32 R18, R22, UR14, R14 ;  /* 0x0000000e16127c25 */ /* 0x000fc8000f8e000e */
[----:B------:R-:W-:Y:S01]  /*0d40*/  IMAD R23, R22, UR15, R23 ;  /* 0x0000000f16177c24 */ /* 0x000fe2000f8e0217 */
[----:B------:R-:W-:-:S04]  /*0d50*/  LEA R28, P3, R18, UR8, 0x1 ;  /* 0x00000008121c7c11 */ /* 0x000fc8000f8608ff */
[----:B------:R-:W-:-:S04]  /*0d60*/  IADD3 R19, PT, PT, R19, R23, RZ ;  /* 0x0000001713137210 */ /* 0x000fc80007ffe0ff */
[----:B------:R-:W-:Y:S01]  /*0d70*/  LEA.HI.X R29, R18, UR9, R19, 0x1, P3 ;  /* 0x00000009121d7c11 */ /* 0x000fe200098f0c13 */
[----:B------:R-:W-:-:S04]  /*0d80*/  VIADD R18, R20, 0xfffffffb ;  /* 0xfffffffb14127836 */ /* 0x000fc80000000000 */
[----:B------:R1:W3:Y:S01]  /*0d90*/  LDG.E.U16 R23, desc[UR4][R28.64] ;  /* 0x000000041c177981 */ /* 0x0002e2000c1e1500 */
[----:B------:R-:W-:-:S03]  /*0da0*/  SHF.R.S32.HI R19, RZ, 0x1f, R18 ;  /* 0x0000001fff137819 */ /* 0x000fc60000011412 */
[----:B------:R-:W-:-:S05]  /*0db0*/  IMAD.WIDE.U32 R18, R12, UR12, R18 ;  /* 0x0000000c0c127c25 */ /* 0x000fca000f8e0012 */
[----:B0-----:R-:W-:-:S05]  /*0dc0*/  IADD3 R17, PT, PT, R21, R19, RZ ;  /* 0x0000001315117210 */ /* 0x001fca0007ffe0ff */
[----:B------:R-:W-:-:S04]  /*0dd0*/  IMAD R17, R17, UR14, RZ ;  /* 0x0000000e11117c24 */ /* 0x000fc8000f8e02ff */
[C---:B------:R-:W-:Y:S02]  /*0de0*/  IMAD R17, R18.reuse, UR15, R17 ;  /* 0x0000000f12117c24 */ /* 0x040fe4000f8e0211 */
[----:B------:R-:W-:-:S04]  /*0df0*/  IMAD.WIDE.U32 R18, R18, UR14, R14 ;  /* 0x0000000e12127c25 */ /* 0x000fc8000f8e000e */
[----:B------:R-:W-:Y:S01]  /*0e00*/  IMAD.IADD R17, R19, 0x1, R17 ;  /* 0x0000000113117824 */ /* 0x000fe200078e0211 */
[----:B------:R-:W-:-:S04]  /*0e10*/  LEA R26, P3, R18, UR8, 0x1 ;  /* 0x00000008121a7c11 */ /* 0x000fc8000f8608ff */
[----:B------:R-:W-:-:S05]  /*0e20*/  LEA.HI.X R27, R18, UR9, R17, 0x1, P3 ;  /* 0x00000009121b7c11 */ /* 0x000fca00098f0c11 */
[----:B------:R0:W4:Y:S01]  /*0e30*/  LDG.E.U16 R22, desc[UR4][R26.64] ;  /* 0x000000041a167981 */ /* 0x000122000c1e1500 */
[----:B------:R-:W-:-:S04]  /*0e40*/  IADD3 R18, PT, PT, R20, -0x4, RZ ;  /* 0xfffffffc14127810 */ /* 0x000fc80007ffe0ff */
[----:B------:R-:W-:-:S03]  /*0e50*/  SHF.R.S32.HI R19, RZ, 0x1f, R18 ;  /* 0x0000001fff137819 */ /* 0x000fc60000011412 */
[----:B------:R-:W-:-:S04]  /*0e60*/  IMAD.WIDE.U32 R18, R12, UR12, R18 ;  /* 0x0000000c0c127c25 */ /* 0x000fc8000f8e0012 */
[----:B------:R-:W-:-:S04]  /*0e70*/  IMAD.IADD R17, R21, 0x1, R19 ;  /* 0x0000000115117824 */ /* 0x000fc800078e0213 */
[----:B------:R-:W-:-:S04]  /*0e80*/  IMAD R17, R17, UR14, RZ ;  /* 0x0000000e11117c24 */ /* 0x000fc8000f8e02ff */
[C---:B------:R-:W-:Y:S02]  /*0e90*/  IMAD R17, R18.reuse, UR15, R17 ;  /* 0x0000000f12117c24 */ /* 0x040fe4000f8e0211 */
[----:B------:R-:W-:-:S05]  /*0ea0*/  IMAD.WIDE.U32 R18, R18, UR14, R14 ;  /* 0x0000000e12127c25 */ /* 0x000fca000f8e000e */
[----:B------:R-:W-:Y:S02]  /*0eb0*/  IADD3 R17, PT, PT, R19, R17, RZ ;  /* 0x0000001113117210 */ /* 0x000fe40007ffe0ff */
[----:B-1----:R-:W-:-:S04]  /*0ec0*/  LEA R28, P3, R18, UR8, 0x1 ;  /* 0x00000008121c7c11 */ /* 0x002fc8000f8608ff */
[----:B------:R-:W-:Y:S01]  /*0ed0*/  LEA.HI.X R29, R18, UR9, R17, 0x1, P3 ;  /* 0x00000009121d7c11 */ /* 0x000fe200098f0c11 */
[----:B------:R-:W-:-:S04]  /*0ee0*/  VIADD R18, R20, 0xfffffffd ;  /* 0xfffffffd14127836 */ /* 0x000fc80000000000 */
[----:B------:R1:W5:Y:S01]  /*0ef0*/  LDG.E.U16 R24, desc[UR4][R28.64] ;  /* 0x000000041c187981 */ /* 0x000362000c1e1500 */
[----:B------:R-:W-:-:S03]  /*0f00*/  SHF.R.S32.HI R19, RZ, 0x1f, R18 ;  /* 0x0000001fff137819 */ /* 0x000fc60000011412 */
[----:B------:R-:W-:-:S05]  /*0f10*/  IMAD.WIDE.U32 R18, R12, UR12, R18 ;  /* 0x0000000c0c127c25 */ /* 0x000fca000f8e0012 */
[----:B------:R-:W-:-:S05]  /*0f20*/  IADD3 R17, PT, PT, R21, R19, RZ ;  /* 0x0000001315117210 */ /* 0x000fca0007ffe0ff */
[----:B------:R-:W-:-:S04]  /*0f30*/  IMAD R17, R17, UR14, RZ ;  /* 0x0000000e11117c24 */ /* 0x000fc8000f8e02ff */
[C---:B------:R-:W-:Y:S02]  /*0f40*/  IMAD R17, R18.reuse, UR15, R17 ;  /* 0x0000000f12117c24 */ /* 0x040fe4000f8e0211 */
[----:B------:R-:W-:-:S05]  /*0f50*/  IMAD.WIDE.U32 R18, R18, UR14, R14 ;  /* 0x0000000e12127c25 */ /* 0x000fca000f8e000e */
[----:B------:R-:W-:Y:S01]  /*0f60*/  IADD3 R17, PT, PT, R19, R17, RZ ;  /* 0x0000001113117210 */ /* 0x000fe20007ffe0ff */
[----:B--2---:R-:W-:-:S04]  /*0f70*/  IMAD.U32 R16, R16, 0x10000, RZ ;  /* 0x0001000010107824 */ /* 0x004fc800078e00ff */
[----:B0-----:R-:W-:Y:S01]  /*0f80*/  FADD.FTZ R26, R16, R25 ;  /* 0x00000019101a7221 */ /* 0x001fe20000010000 */
[----:B------:R-:W-:-:S04]  /*0f90*/  LEA R16, P3, R18, UR8, 0x1 ;  /* 0x0000000812107c11 */ /* 0x000fc8000f8608ff */
[----:B------:R-:W-:Y:S01]  /*0fa0*/  LEA.HI.X R17, R18, UR9, R17, 0x1, P3 ;  /* 0x0000000912117c11 */ /* 0x000fe200098f0c11 */
[----:B------:R-:W-:-:S05]  /*0fb0*/  VIADD R18, R20, 0xfffffffe ;  /* 0xfffffffe14127836 */ /* 0x000fca0000000000 */
[----:B------:R-:W2:Y:S01]  /*0fc0*/  LDG.E.U16 R17, desc[UR4][R16.64] ;  /* 0x0000000410117981 */ /* 0x000ea2000c1e1500 */
[----:B------:R-:W-:-:S03]  /*0fd0*/  SHF.R.S32.HI R19, RZ, 0x1f, R18 ;  /* 0x0000001fff137819 */ /* 0x000fc60000011412 */
[----:B------:R-:W-:-:S05]  /*0fe0*/  IMAD.WIDE.U32 R18, R12, UR12, R18 ;  /* 0x0000000c0c127c25 */ /* 0x000fca000f8e0012 */
[----:B------:R-:W-:Y:S01]  /*0ff0*/  IADD3 R19, PT, PT, R21, R19, RZ ;  /* 0x0000001315137210 */ /* 0x000fe20007ffe0ff */
[----:B---3--:R-:W-:-:S04]  /*1000*/  IMAD.U32 R23, R23, 0x10000, RZ ;  /* 0x0001000017177824 */ /* 0x008fc800078e00ff */
[----:B------:R-:W-:Y:S02]  /*1010*/  IMAD R19, R19, UR14, RZ ;  /* 0x0000000e13137c24 */ /* 0x000fe4000f8e02ff */
[----:B------:R-:W-:Y:S02]  /*1020*/  FADD.FTZ R26, R26, R23 ;  /* 0x000000171a1a7221 */ /* 0x000fe40000010000 */
[C---:B------:R-:W-:Y:S02]  /*1030*/  IMAD R23, R18.reuse, UR15, R19 ;  /* 0x0000000f12177c24 */ /* 0x040fe4000f8e0213 */
[----:B------:R-:W-:-:S05]  /*1040*/  IMAD.WIDE.U32 R18, R18, UR14, R14 ;  /* 0x0000000e12127c25 */ /* 0x000fca000f8e000e */
[----:B------:R-:W-:Y:S02]  /*1050*/  IADD3 R19, PT, PT, R19, R23, RZ ;  /* 0x0000001713137210 */ /* 0x000fe40007ffe0ff */
[----:B-1----:R-:W-:-:S04]  /*1060*/  LEA R28, P3, R18, UR8, 0x1 ;  /* 0x00000008121c7c11 */ /* 0x002fc8000f8608ff */
[----:B------:R-:W-:Y:S01]  /*1070*/  LEA.HI.X R29, R18, UR9, R19, 0x1, P3 ;  /* 0x00000009121d7c11 */ /* 0x000fe200098f0c13 */
[----:B------:R-:W-:-:S04]  /*1080*/  VIADD R18, R20, 0xffffffff ;  /* 0xffffffff14127836 */ /* 0x000fc80000000000 */
[----:B------:R0:W3:Y:S01]  /*1090*/  LDG.E.U16 R16, desc[UR4][R28.64] ;  /* 0x000000041c107981 */ /* 0x0000e2000c1e1500 */
[----:B------:R-:W-:-:S03]  /*10a0*/  SHF.R.S32.HI R19, RZ, 0x1f, R18 ;  /* 0x0000001fff137819 */ /* 0x000fc60000011412 */
[----:B------:R-:W-:-:S05]  /*10b0*/  IMAD.WIDE.U32 R18, R12, UR12, R18 ;  /* 0x0000000c0c127c25 */ /* 0x000fca000f8e0012 */
[----:B------:R-:W-:Y:S01]  /*10c0*/  IADD3 R23, PT, PT, R21, R19, RZ ;  /* 0x0000001315177210 */ /* 0x000fe20007ffe0ff */
[----:B----4-:R-:W-:-:S04]  /*10d0*/  IMAD.U32 R19, R22, 0x10000, RZ ;  /* 0x0001000016137824 */ /* 0x010fc800078e00ff */
[----:B------:R-:W-:Y:S02]  /*10e0*/  IMAD R23, R23, UR14, RZ ;  /* 0x0000000e17177c24 */ /* 0x000fe4000f8e02ff */
[----:B------:R-:W-:Y:S02]  /*10f0*/  FADD.FTZ R26, R26, R19 ;  /* 0x000000131a1a7221 */ /* 0x000fe40000010000 */
[C---:B------:R-:W-:Y:S02]  /*1100*/  IMAD R23, R18.reuse, UR15, R23 ;  /* 0x0000000f12177c24 */ /* 0x040fe4000f8e0217 */
[----:B------:R-:W-:-:S05]  /*1110*/  IMAD.WIDE.U32 R18, R18, UR14, R14 ;  /* 0x0000000e12127c25 */ /* 0x000fca000f8e000e */
[----:B------:R-:W-:Y:S02]  /*1120*/  IADD3 R19, PT, PT, R19, R23, RZ ;  /* 0x0000001713137210 */ /* 0x000fe40007ffe0ff */
[----:B------:R-:W-:-:S04]  /*1130*/  LEA R22, P3, R18, UR8, 0x1 ;  /* 0x0000000812167c11 */ /* 0x000fc8000f8608ff */
[----:B------:R-:W-:-:S05]  /*1140*/  LEA.HI.X R23, R18, UR9, R19, 0x1, P3 ;  /* 0x0000000912177c11 */ /* 0x000fca00098f0c13 */
[----:B------:R1:W4:Y:S01]  /*1150*/  LDG.E.U16 R22, desc[UR4][R22.64] ;  /* 0x0000000416167981 */ /* 0x000322000c1e1500 */
[--C-:B------:R-:W-:Y:S01]  /*1160*/  SHF.R.S32.HI R19, RZ, 0x1f, R20.reuse ;  /* 0x0000001fff137819 */ /* 0x100fe20000011414 */
[----:B------:R-:W-:-:S04]  /*1170*/  IMAD.MOV.U32 R18, RZ, RZ, R20 ;  /* 0x000000ffff127224 */ /* 0x000fc800078e0014 */
[----:B------:R-:W-:-:S05]  /*1180*/  IMAD.WIDE.U32 R18, R12, UR12, R18 ;  /* 0x0000000c0c127c25 */ /* 0x000fca000f8e0012 */
[----:B------:R-:W-:Y:S01]  /*1190*/  IADD3 R25, PT, PT, R21, R19, RZ ;  /* 0x0000001315197210 */ /* 0x000fe20007ffe0ff */
[----:B-----5:R-:W-:-:S04]  /*11a0*/  IMAD.U32 R19, R24, 0x10000, RZ ;  /* 0x0001000018137824 */ /* 0x020fc800078e00ff */
[----:B------:R-:W-:Y:S02]  /*11b0*/  IMAD R25, R25, UR14, RZ ;  /* 0x0000000e19197c24 */ /* 0x000fe4000f8e02ff */
[----:B------:R-:W-:Y:S02]  /*11c0*/  FADD.FTZ R26, R26, R19 ;  /* 0x000000131a1a7221 */ /* 0x000fe40000010000 */
[C---:B------:R-:W-:Y:S02]  /*11d0*/  IMAD R25, R18.reuse, UR15, R25 ;  /* 0x0000000f12197c24 */ /* 0x040fe4000f8e0219 */
[----:B------:R-:W-:-:S05]  /*11e0*/  IMAD.WIDE.U32 R18, R18, UR14, R14 ;  /* 0x0000000e12127c25 */ /* 0x000fca000f8e000e */
[----:B------:R-:W-:Y:S02]  /*11f0*/  IADD3 R19, PT, PT, R19, R25, RZ ;  /* 0x0000001913137210 */ /* 0x000fe40007ffe0ff */
[----:B------:R-:W-:-:S04]  /*1200*/  LEA R24, P3, R18, UR8, 0x1 ;  /* 0x0000000812187c11 */ /* 0x000fc8000f8608ff */
[----:B------:R-:W-:Y:S01]  /*1210*/  LEA.HI.X R25, R18, UR9, R19, 0x1, P3 ;  /* 0x0000000912197c11 */ /* 0x000fe200098f0c13 */
[----:B------:R-:W-:-:S05]  /*1220*/  VIADD R18, R20, 0x1 ;  /* 0x0000000114127836 */ /* 0x000fca0000000000 */
[--C-:B------:R-:W-:Y:S01]  /*1230*/  SHF.R.S32.HI R19, RZ, 0x1f, R18.reuse ;  /* 0x0000001fff137819 */ /* 0x100fe20000011412 */
[----:B------:R-:W5:Y:S02]  /*1240*/  LDG.E.U16 R25, desc[UR4][R24.64] ;  /* 0x0000000418197981 */ /* 0x000f64000c1e1500 */
[----:B------:R-:W-:-:S05]  /*1250*/  IMAD.WIDE.U32 R18, R12, UR12, R18 ;  /* 0x0000000c0c127c25 */ /* 0x000fca000f8e0012 */
[----:B------:R-:W-:-:S05]  /*1260*/  IADD3 R19, PT, PT, R21, R19, RZ ;  /* 0x0000001315137210 */ /* 0x000fca0007ffe0ff */
[----:B------:R-:W-:Y:S02]  /*1270*/  IMAD R19, R19, UR14, RZ ;  /* 0x0000000e13137c24 */ /* 0x000fe4000f8e02ff */
[----:B--2---:R-:W-:-:S04]  /*1280*/  IMAD.U32 R17, R17, 0x10000, RZ ;  /* 0x0001000011117824 */ /* 0x004fc800078e00ff */
[----:B------:R-:W-:Y:S01]  /*1290*/  FADD.FTZ R26, R26, R17 ;  /* 0x000000111a1a7221 */ /* 0x000fe20000010000 */
[C---:B------:R-:W-:Y:S02]  /*12a0*/  IMAD R17, R18.reuse, UR15, R19 ;  /* 0x0000000f12117c24 */ /* 0x040fe4000f8e0213 */
[----:B------:R-:W-:-:S05]  /*12b0*/  IMAD.WIDE.U32 R18, R18, UR14, R14 ;  /* 0x0000000e12127c25 */ /* 0x000fca000f8e000e */
[----:B------:R-:W-:Y:S02]  /*12c0*/  IADD3 R17, PT, PT, R19, R17, RZ ;  /* 0x0000001113117210 */ /* 0x000fe40007ffe0ff */
[----:B0-----:R-:W-:-:S04]  /*12d0*/  LEA R28, P3, R18, UR8, 0x1 ;  /* 0x00000008121c7c11 */ /* 0x001fc8000f8608ff */
[----:B------:R-:W-:Y:S01]  /*12e0*/  LEA.HI.X R29, R18, UR9, R17, 0x1, P3 ;  /* 0x00000009121d7c11 */ /* 0x000fe200098f0c11 */
[----:B------:R-:W-:-:S04]  /*12f0*/  VIADD R18, R20, 0x2 ;  /* 0x0000000214127836 */ /* 0x000fc80000000000 */
        /* <DEDUP_REMOVED lines=13> */
[----:B------:R-:W3:Y:S01]  /*13d0*/  LDG.E.U16 R17, desc[UR4][R16.64] ;  /* 0x0000000410117981 */ /* 0x000ee2000c1e1500 */
[----:B------:R-:W-:-:S03]  /*13e0*/  SHF.R.S32.HI R19, RZ, 0x1f, R18 ;  /* 0x0000001fff137819 */ /* 0x000fc60000011412 */
[----:B------:R-:W-:-:S05]  /*13f0*/  IMAD.WIDE.U32 R18, R12, UR12, R18 ;  /* 0x0000000c0c127c25 */ /* 0x000fca000f8e0012 */
[----:B-1----:R-:W-:Y:S01]  /*1400*/  IADD3 R23, PT, PT, R21, R19, RZ ;  /* 0x0000001315177210 */ /* 0x002fe20007ffe0ff */
        /* <DEDUP_REMOVED lines=9> */
[----:B------:R-:W-:-:S05]  /*14a0*/  VIADD R18, R20, 0x4 ;  /* 0x0000000414127836 */ /* 0x000fca0000000000 */
[----:B------:R-:W-:-:S03]  /*14b0*/  SHF.R.S32.HI R19, RZ, 0x1f, R18 ;  /* 0x0000001fff137819 */ /* 0x000fc60000011412 */
[----:B------:R-:W-:-:S05]  /*14c0*/  IMAD.WIDE.U32 R18, R12, UR12, R18 ;  /* 0x0000000c0c127c25 */ /* 0x000fca000f8e0012 */
[----:B------:R-:W-:-:S05]  /*14d0*/  IADD3 R19, PT, PT, R21, R19, RZ ;  /* 0x0000001315137210 */ /* 0x000fca0007ffe0ff */
[----:B------:R-:W-:-:S04]  /*14e0*/  IMAD R19, R19, UR14, RZ ;  /* 0x0000000e13137c24 */ /* 0x000fc8000f8e02ff */
[C---:B------:R-:W-:Y:S02]  /*14f0*/  IMAD R27, R18.reuse, UR15, R19 ;  /* 0x0000000f121b7c24 */ /* 0x040fe4000f8e0213 */
[----:B------:R-:W-:-:S05]  /*1500*/  IMAD.WIDE.U32 R18, R18, UR14, R14 ;  /* 0x0000000e12127c25 */ /* 0x000fca000f8e000e */
[----:B------:R-:W-:Y:S02]  /*1510*/  IADD3 R19, PT, PT, R19, R27, RZ ;  /* 0x0000001b13137210 */ /* 0x000fe40007ffe0ff */
[----:B0-----:R-:W-:-:S04]  /*1520*/  LEA R22, P3, R18, UR8, 0x1 ;  /* 0x0000000812167c11 */ /* 0x001fc8000f8608ff */
[----:B------:R-:W-:Y:S01]  /*1530*/  LEA.HI.X R23, R18, UR9, R19, 0x1, P3 ;  /* 0x0000000912177c11 */ /* 0x000fe200098f0c13 */
[----:B------:R-:W-:-:S05]  /*1540*/  VIADD R18, R20, 0x5 ;  /* 0x0000000514127836 */ /* 0x000fca0000000000 */
[--C-:B------:R-:W-:Y:S01]  /*1550*/  SHF.R.S32.HI R19, RZ, 0x1f, R18.reuse ;  /* 0x0000001fff137819 */ /* 0x100fe20000011412 */
[----:B-----5:R-:W-:Y:S01]  /*1560*/  IMAD.U32 R25, R25, 0x10000, RZ ;  /* 0x0001000019197824 */ /* 0x020fe200078e00ff */
[----:B------:R-:W5:Y:S01]  /*1570*/  LDG.E.U16 R23, desc[UR4][R22.64] ;  /* 0x0000000416177981 */ /* 0x000f62000c1e1500 */
[----:B------:R-:W-:-:S05]  /*1580*/  IMAD.WIDE.U32 R18, R12, UR12, R18 ;  /* 0x0000000c0c127c25 */ /* 0x000fca000f8e0012 */
[----:B------:R-:W-:-:S05]  /*1590*/  IADD3 R19, PT, PT, R21, R19, RZ ;  /* 0x0000001315137210 */ /* 0x000fca0007ffe0ff */
[----:B------:R-:W-:-:S04]  /*15a0*/  IMAD R19, R19, UR14, RZ ;  /* 0x0000000e13137c24 */ /* 0x000fc8000f8e02ff */
[C---:B------:R-:W-:Y:S02]  /*15b0*/  IMAD R27, R18.reuse, UR15, R19 ;  /* 0x0000000f121b7c24 */ /* 0x040fe4000f8e0213 */
[----:B------:R-:W-:-:S05]  /*15c0*/  IMAD.WIDE.U32 R18, R18, UR14, R14 ;  /* 0x0000000e12127c25 */ /* 0x000fca000f8e000e */
[----:B------:R-:W-:Y:S02]  /*15d0*/  IADD3 R19, PT, PT, R19, R27, RZ ;  /* 0x0000001b13137210 */ /* 0x000fe40007ffe0ff */
[----:B------:R-:W-:-:S04]  /*15e0*/  LEA R28, P3, R18, UR8, 0x1 ;  /* 0x00000008121c7c11 */ /* 0x000fc8000f8608ff */
[----:B------:R-:W-:Y:S02]  /*15f0*/  LEA.HI.X R29, R18, UR9, R19, 0x1, P3 ;  /* 0x00000009121d7c11 */ /* 0x000fe400098f0c13 */
[----:B------:R-:W-:Y:S01]  /*1600*/  IADD3 R18, PT, PT, R20, 0x6, RZ ;  /* 0x0000000614127810 */ /* 0x000fe20007ffe0ff */
[----:B------:R-:W-:Y:S02]  /*1610*/  FADD.FTZ R25, R26, R25 ;  /* 0x000000191a197221 */ /* 0x000fe40000010000 */
[----:B------:R-:W5:Y:S01]  /*1620*/  LDG.E.U16 R22, desc[UR4][R28.64] ;  /* 0x000000041c167981 */ /* 0x000f62000c1e1500 */
[----:B------:R-:W-:-:S03]  /*1630*/  SHF.R.S32.HI R19, RZ, 0x1f, R18 ;  /* 0x0000001fff137819 */ /* 0x000fc60000011412 */
[----:B------:R-:W-:-:S04]  /*1640*/  IMAD.WIDE.U32 R18, R12, UR12, R18 ;  /* 0x0000000c0c127c25 */ /* 0x000fc8000f8e0012 */
[----:B------:R-:W-:-:S04]  /*1650*/  IMAD.IADD R19, R21, 0x1, R19 ;  /* 0x0000000115137824 */ /* 0x000fc800078e0213 */
[----:B------:R-:W-:Y:S02]  /*1660*/  IMAD R19, R19, UR14, RZ ;  /* 0x0000000e13137c24 */ /* 0x000fe4000f8e02ff */
[----:B--2---:R-:W-:-:S04]  /*1670*/  IMAD.U32 R24, R24, 0x10000, RZ ;  /* 0x0001000018187824 */ /* 0x004fc800078e00ff */
[----:B------:R-:W-:Y:S01]  /*1680*/  FADD.FTZ R25, R25, R24 ;  /* 0x0000001819197221 */ /* 0x000fe20000010000 */
[----:B---3--:R-:W-:Y:S01]  /*1690*/  SHF.L.U32 R24, R17, 0x10, RZ ;  /* 0x0000001011187819 */ /* 0x008fe200000006ff */
[C---:B------:R-:W-:Y:S02]  /*16a0*/  IMAD R17, R18.reuse, UR15, R19 ;  /* 0x0000000f12117c24 */ /* 0x040fe4000f8e0213 */
[----:B------:R-:W-:-:S05]  /*16b0*/  IMAD.WIDE.U32 R18, R18, UR14, R14 ;  /* 0x0000000e12127c25 */ /* 0x000fca000f8e000e */
[----:B------:R-:W-:Y:S02]  /*16c0*/  IADD3 R17, PT, PT, R19, R17, RZ ;  /* 0x0000001113117210 */ /* 0x000fe40007ffe0ff */
[----:B------:R-:W-:-:S04]  /*16d0*/  LEA R26, P3, R18, UR8, 0x1 ;  /* 0x00000008121a7c11 */ /* 0x000fc8000f8608ff */
[----:B------:R-:W-:Y:S01]  /*16e0*/  LEA.HI.X R27, R18, UR9, R17, 0x1, P3 ;  /* 0x00000009121b7c11 */ /* 0x000fe200098f0c11 */
[----:B------:R-:W-:-:S05]  /*16f0*/  VIADD R18, R20, 0x7 ;  /* 0x0000000714127836 */ /* 0x000fca0000000000 */
[----:B------:R-:W-:-:S03]  /*1700*/  SHF.R.S32.HI R19, RZ, 0x1f, R18 ;  /* 0x0000001fff137819 */ /* 0x000fc60000011412 */
[----:B------:R-:W-:-:S05]  /*1710*/  IMAD.WIDE.U32 R18, R12, UR12, R18 ;  /* 0x0000000c0c127c25 */ /* 0x000fca000f8e0012 */
[----:B------:R-:W-:-:S05]  /*1720*/  IADD3 R17, PT, PT, R21, R19, RZ ;  /* 0x0000001315117210 */ /* 0x000fca0007ffe0ff */
[----:B------:R-:W-:Y:S02]  /*1730*/  IMAD R17, R17, UR14, RZ ;  /* 0x0000000e11117c24 */ /* 0x000fe4000f8e02ff */
[----:B------:R-:W-:Y:S01]  /*1740*/  FADD.FTZ R25, R25, R24 ;  /* 0x0000001819197221 */ /* 0x000fe20000010000 */
[----:B----4-:R-:W-:Y:S01]  /*1750*/  SHF.L.U32 R16, R16, 0x10, RZ ;  /* 0x0000001010107819 */ /* 0x010fe200000006ff */
[C---:B------:R-:W-:Y:S01]  /*1760*/  IMAD R17, R18.reuse, UR15, R17 ;  /* 0x0000000f12117c24 */ /* 0x040fe2000f8e0211 */
[----:B------:R-:W2:Y:S01]  /*1770*/  LDG.E.U16 R24, desc[UR4][R26.64] ;  /* 0x000000041a187981 */ /* 0x000ea2000c1e1500 */
[----:B------:R-:W-:-:S04]  /*1780*/  IMAD.WIDE.U32 R18, R18, UR14, R14 ;  /* 0x0000000e12127c25 */ /* 0x000fc8000f8e000e */
[----:B------:R-:W-:Y:S01]  /*1790*/  FADD.FTZ R25, R25, R16 ;  /* 0x0000001019197221 */ /* 0x000fe20000010000 */
[----:B------:R-:W-:Y:S01]  /*17a0*/  IMAD.IADD R17, R19, 0x1, R17 ;  /* 0x0000000113117824 */ /* 0x000fe200078e0211 */
[----:B------:R-:W-:-:S04]  /*17b0*/  LEA R16, P3, R18, UR8, 0x1 ;  /* 0x0000000812107c11 */ /* 0x000fc8000f8608ff */
[----:B------:R-:W-:Y:S02]  /*17c0*/  LEA.HI.X R17, R18, UR9, R17, 0x1, P3 ;  /* 0x0000000912117c11 */ /* 0x000fe400098f0c11 */
[----:B------:R-:W-:-:S03]  /*17d0*/  IADD3 R18, PT, PT, R20, 0x8, RZ ;  /* 0x0000000814127810 */ /* 0x000fc60007ffe0ff */
[----:B------:R-:W3:Y:S01]  /*17e0*/  LDG.E.U16 R16, desc[UR4][R16.64] ;  /* 0x0000000410107981 */ /* 0x000ee2000c1e1500 */
[----:B------:R-:W-:-:S03]  /*17f0*/  SHF.R.S32.HI R19, RZ, 0x1f, R18 ;  /* 0x0000001fff137819 */ /* 0x000fc60000011412 */
[----:B------:R-:W-:-:S05]  /*1800*/  IMAD.WIDE.U32 R18, R12, UR12, R18 ;  /* 0x0000000c0c127c25 */ /* 0x000fca000f8e0012 */
[----:B------:R-:W-:Y:S01]  /*1810*/  IADD3 R21, PT, PT, R21, R19, RZ ;  /* 0x0000001315157210 */ /* 0x000fe20007ffe0ff */
[----:B------:R-:W-:-:S04]  /*1820*/  IMAD.WIDE.U32 R14, R18, UR14, R14 ;  /* 0x0000000e120e7c25 */ /* 0x000fc8000f8e000e */
[----:B------:R-:W-:-:S04]  /*1830*/  IMAD R21, R21, UR14, RZ ;  /* 0x0000000e15157c24 */ /* 0x000fc8000f8e02ff */
[----:B------:R-:W-:Y:S01]  /*1840*/  IMAD R21, R18, UR15, R21 ;  /* 0x0000000f12157c24 */ /* 0x000fe2000f8e0215 */
[----:B------:R-:W-:-:S03]  /*1850*/  LEA R18, P3, R14, UR8, 0x1 ;  /* 0x000000080e127c11 */ /* 0x000fc6000f8608ff */
[----:B------:R-:W-:-:S05]  /*1860*/  IMAD.IADD R15, R15, 0x1, R21 ;  /* 0x000000010f0f7824 */ /* 0x000fca00078e0215 */
[----:B------:R-:W-:-:S05]  /*1870*/  LEA.HI.X R19, R14, UR9, R15, 0x1, P3 ;  /* 0x000000090e137c11 */ /* 0x000fca00098f0c0f */
[----:B------:R-:W4:Y:S01]  /*1880*/  LDG.E.U16 R18, desc[UR4][R18.64] ;  /* 0x0000000412127981 */ /* 0x000f22000c1e1500 */
[----:B-----5:R-:W-:Y:S02]  /*1890*/  SHF.L.U32 R14, R23, 0x10, RZ ;  /* 0x00000010170e7819 */ /* 0x020fe400000006ff */
[----:B------:R-:W-:-:S03]  /*18a0*/  IADD3 R9, PT, PT, R9, 0x10, RZ ;  /* 0x0000001009097810 */ /* 0x000fc60007ffe0ff */
[----:B------:R-:W-:Y:S01]  /*18b0*/  FADD.FTZ R14, R25, R14 ;  /* 0x0000000e190e7221 */ /* 0x000fe20000010000 */
[----:B------:R-:W-:Y:S02]  /*18c0*/  ISETP.NE.AND P3, PT, R9, RZ, PT ;  /* 0x000000ff0900720c */ /* 0x000fe40003f65270 */
[----:B------:R-:W-:Y:S02]  /*18d0*/  IADD3 R20, PT, PT, R20, 0x10, RZ ;  /* 0x0000001014147810 */ /* 0x000fe40007ffe0ff */
[----:B------:R-:W-:-:S05]  /*18e0*/  SHF.L.U32 R15, R22, 0x10, RZ ;  /* 0x00000010160f7819 */ /* 0x000fca00000006ff */
[----:B------:R-:W-:Y:S01]  /*18f0*/  FADD.FTZ R14, R14, R15 ;  /* 0x0000000f0e0e7221 */ /* 0x000fe20000010000 */
[----:B--2---:R-:W-:-:S04]  /*1900*/  IMAD.U32 R21, R24, 0x10000, RZ ;  /* 0x0001000018157824 */ /* 0x004fc800078e00ff */
[----:B------:R-:W-:Y:S01]  /*1910*/  FADD.FTZ R14, R14, R21 ;  /* 0x000000150e0e7221 */ /* 0x000fe20000010000 */
[----:B---3--:R-:W-:-:S05]  /*1920*/  SHF.L.U32 R15, R16, 0x10, RZ ;  /* 0x00000010100f7819 */ /* 0x008fca00000006ff */
[----:B------:R-:W-:Y:S01]  /*1930*/  FADD.FTZ R14, R14, R15 ;  /* 0x0000000f0e0e7221 */ /* 0x000fe20000010000 */
[----:B----4-:R-:W-:-:S04]  /*1940*/  IMAD.U32 R25, R18, 0x10000, RZ ;  /* 0x0001000012197824 */ /* 0x010fc800078e00ff */
[----:B------:R-:W-:Y:S01]  /*1950*/  FADD.FTZ R25, R14, R25 ;  /* 0x000000190e197221 */ /* 0x000fe20000010000 */
[----:B------:R-:W-:Y:S06]  /*1960*/  @P3 BRA `(.L_x_169) ;  /* 0xfffffff000a03947 */ /* 0x000fec000383ffff */
[----:B------:R-:W-:Y:S05]  /*1970*/  BSYNC.RECONVERGENT B3 ;  /* 0x0000000000037941 */ /* 0x000fea0003800200 */
.L_x_168:
[----:B------:R-:W-:-:S07]  /*1980*/  IADD3 R20, PT, PT, R20, -0x7, RZ ;  /* 0xfffffff914147810 */ /* 0x000fce0007ffe0ff */
.L_x_167:
[----:B------:R-:W-:Y:S05]  /*1990*/  BSYNC.RECONVERGENT B2 ;  /* 0x0000000000027941 */ /* 0x000fea0003800200 */
.L_x_166:
[----:B------:R-:W0:Y:S02]  /*19a0*/  LDCU UR6, c[0x0][0x398] ;  /* 0x00007300ff0677ac */ /* 0x000e240008000800 */
[----:B0-----:R-:W-:-:S05]  /*19b0*/  VIMNMX R9, PT, PT, R7, UR6, PT ;  /* 0x0000000607097c48 */ /* 0x001fca000bfe0100 */
[----:B------:R-:W-:-:S05]  /*19c0*/  IMAD.IADD R14, R4, 0x1, -R9 ;  /* 0x00000001040e7824 */ /* 0x000fca00078e0a09 */
[----:B------:R-:W-:-:S04]  /*19d0*/  LOP3.LUT R14, R14, 0xf, RZ, 0xc0, !PT ;  /* 0x0000000f0e0e7812 */ /* 0x000fc800078ec0ff */
[----:B------:R-:W-:-:S13]  /*19e0*/  ISETP.NE.AND P3, PT, R14, RZ, PT ;  /* 0x000000ff0e00720c */ /* 0x000fda0003f65270 */
[----:B------:R-:W-:Y:S05]  /*19f0*/  @!P3 BRA `(.L_x_165) ;  /* 0x0000000c0098b947 */ /* 0x000fea0003800000 */
[----:B------:R-:W-:Y:S01]  /*1a00*/  IADD3 R9, PT, PT, -R9, R4, RZ ;  /* 0x0000000409097210 */ /* 0x000fe20007ffe1ff */
[----:B------:R-:W-:Y:S03]  /*1a10*/  BSSY.RECONVERGENT B2, `(.L_x_170) ;  /* 0x0000073000027945 */ /* 0x000fe60003800200 */
[----:B------:R-:W-:-:S04]  /*1a20*/  LOP3.LUT R9, R9, 0x7, RZ, 0xc0, !PT ;  /* 0x0000000709097812 */ /* 0x000fc800078ec0ff */
[----:B------:R-:W-:Y:S01]  /*1a30*/  ISETP.NE.AND P3, PT, R9, RZ, PT ;  /* 0x000000ff0900720c */ /* 0x000fe20003f65270 */
[----:B------:R-:W-:-:S12]  /*1a40*/  @!P1 BRA `(.L_x_171) ;  /* 0x0000000400bc9947 */ /* 0x000fd80003800000 */
[----:B------:R-:W0:Y:S01]  /*1a50*/  LDCU.64 UR10, c[0x0][0x398] ;  /* 0x00007300ff0a77ac */ /* 0x000e220008000a00 */
[----:B------:R-:W-:Y:S01]  /*1a60*/  SHF.R.S32.HI R21, RZ, 0x1f, R20 ;  /* 0x0000001fff157819 */ /* 0x000fe20000011414 */
[--C-:B------:R-:W-:Y:S01]  /*1a70*/  IMAD.MOV.U32 R14, RZ, RZ, R0.reuse ;  /* 0x000000ffff0e7224 */ /* 0x100fe200078e0000 */
[----:B------:R-:W-:Y:S01]  /*1a80*/  SHF.R.S32.HI R15, RZ, 0x1f, R0 ;  /* 0x0000001fff0f7819 */ /* 0x000fe20000011400 */
[----:B------:R-:W1:Y:S01]  /*1a90*/  LDCU.64 UR16, c[0x0][0x3b0] ;  /* 0x00007600ff1077ac */ /* 0x000e620008000a00 */
[----:B------:R-:W-:Y:S01]  /*1aa0*/  IADD3 R26, PT, PT, R20, 0x1, RZ ;  /* 0x00000001141a7810 */ /* 0x000fe20007ffe0ff */
[----:B------:R-:W2:Y:S01]  /*1ab0*/  LDCU.64 UR18, c[0x0][0x380] ;  /* 0x00007000ff1277ac */ /* 0x000ea20008000a00 */
[----:B0-----:R-:W-:Y:S02]  /*1ac0*/  IMAD R23, R5, UR10, RZ ;  /* 0x0000000a05177c24 */ /* 0x001fe4000f8e02ff */
[----:B------:R-:W-:-:S04]  /*1ad0*/  IMAD.WIDE.U32 R16, R12, UR10, R20 ;  /* 0x0000000a0c107c25 */ /* 0x000fc8000f8e0014 */
[----:B------:R-:W-:Y:S02]  /*1ae0*/  IMAD R23, R12, UR11, R23 ;  /* 0x0000000b0c177c24 */ /* 0x000fe4000f8e0217 */
[----:B-1----:R-:W-:-:S03]  /*1af0*/  IMAD.WIDE.U32 R18, R16, UR16, R14 ;  /* 0x0000001010127c25 */ /* 0x002fc6000f8e000e */
[----:B------:R-:W-:-:S05]  /*1b00*/  IADD3 R9, PT, PT, R23, R17, RZ ;  /* 0x0000001117097210 */ /* 0x000fca0007ffe0ff */
[----:B------:R-:W-:-:S04]  /*1b10*/  IMAD R9, R9, UR16, RZ ;  /* 0x0000001009097c24 */ /* 0x000fc8000f8e02ff */
[----:B------:R-:W-:Y:S01]  /*1b20*/  IMAD R9, R16, UR17, R9 ;  /* 0x0000001110097c24 */ /* 0x000fe2000f8e0209 */
[----:B--2---:R-:W-:-:S04]  /*1b30*/  LEA R16, P4, R18, UR18, 0x1 ;  /* 0x0000001212107c11 */ /* 0x004fc8000f8808ff */
[----:B------:R-:W-:-:S04]  /*1b40*/  IADD3 R9, PT, PT, R19, R9, RZ ;  /* 0x0000000913097210 */ /* 0x000fc80007ffe0ff */
[----:B------:R-:W-:-:S06]  /*1b50*/  LEA.HI.X R17, R18, UR19, R9, 0x1, P4 ;  /* 0x0000001312117c11 */ /* 0x000fcc000a0f0c09 */
[----:B------:R-:W2:Y:S01]  /*1b60*/  LDG.E.U16 R17, desc[UR4][R16.64] ;  /* 0x0000000410117981 */ /* 0x000ea2000c1e1500 */
[----:B------:R-:W-:-:S03]  /*1b70*/  SHF.R.S32.HI R27, RZ, 0x1f, R26 ;  /* 0x0000001fff1b7819 */ /* 0x000fc6000001141a */
[----:B------:R-:W-:-:S04]  /*1b80*/  IMAD.WIDE.U32 R26, R12, UR10, R26 ;  /* 0x0000000a0c1a7c25 */ /* 0x000fc8000f8e001a */
[----:B------:R-:W-:Y:S02]  /*1b90*/  IMAD.IADD R9, R23, 0x1, R27 ;  /* 0x0000000117097824 */ /* 0x000fe400078e021b */
[----:B------:R-:W-:-:S04]  /*1ba0*/  IMAD.WIDE.U32 R18, R26, UR16, R14 ;  /* 0x000000101a127c25 */ /* 0x000fc8000f8e000e */
[----:B------:R-:W-:Y:S01]  /*1bb0*/  IMAD R9, R9, UR16, RZ ;  /* 0x0000001009097c24 */ /* 0x000fe2000f8e02ff */
[----:B------:R-:W-:-:S03]  /*1bc0*/  LEA R28, P4, R18, UR18, 0x1 ;  /* 0x00000012121c7c11 */ /* 0x000fc6000f8808ff */
[----:B------:R-:W-:-:S05]  /*1bd0*/  IMAD R9, R26, UR17, R9 ;  /* 0x000000111a097c24 */ /* 0x000fca000f8e0209 */
[----:B------:R-:W-:-:S04]  /*1be0*/  IADD3 R9, PT, PT, R19, R9, RZ ;  /* 0x0000000913097210 */ /* 0x000fc80007ffe0ff */
[----:B------:R-:W-:-:S05]  /*1bf0*/  LEA.HI.X R29, R18, UR19, R9, 0x1, P4 ;  /* 0x00000013121d7c11 */ /* 0x000fca000a0f0c09 */
[----:B------:R0:W3:Y:S01]  /*1c00*/  LDG.E.U16 R16, desc[UR4][R28.64] ;  /* 0x000000041c107981 */ /* 0x0000e2000c1e1500 */
[C---:B------:R-:W-:Y:S01]  /*1c10*/  IADD3 R26, PT, PT, R20.reuse, 0x2, RZ ;  /* 0x00000002141a7810 */ /* 0x040fe20007ffe0ff */
[----:B------:R-:W-:-:S03]  /*1c20*/  VIADD R18, R20, 0x3 ;  /* 0x0000000314127836 */ /* 0x000fc60000000000 */
[----:B------:R-:W-:Y:S02]  /*1c30*/  SHF.R.S32.HI R27, RZ, 0x1f, R26 ;  /* 0x0000001fff1b7819 */ /* 0x000fe4000001141a */
[----:B------:R-:W-:Y:S01]  /*1c40*/  SHF.R.S32.HI R19, RZ, 0x1f, R18 ;  /* 0x0000001fff137819 */ /* 0x000fe20000011412 */
[----:B------:R-:W-:-:S04]  /*1c50*/  IMAD.WIDE.U32 R26, R12, UR10, R26 ;  /* 0x0000000a0c1a7c25 */ /* 0x000fc8000f8e001a */
[----:B------:R-:W-:Y:S01]  /*1c60*/  IMAD.WIDE.U32 R18, R12, UR10, R18 ;  /* 0x0000000a0c127c25 */ /* 0x000fe2000f8e0012 */
[----:B------:R-:W-:-:S05]  /*1c70*/  IADD3 R9, PT, PT, R23, R27, RZ ;  /* 0x0000001b17097210 */ /* 0x000fca0007ffe0ff */
[----:B------:R-:W-:-:S04]  /*1c80*/  IMAD R9, R9, UR16, RZ ;  /* 0x0000001009097c24 */ /* 0x000fc8000f8e02ff */
[C---:B------:R-:W-:Y:S02]  /*1c90*/  IMAD R9, R26.reuse, UR17, R9 ;  /* 0x000000111a097c24 */ /* 0x040fe4000f8e0209 */
[----:B------:R-:W-:-:S05]  /*1ca0*/  IMAD.WIDE.U32 R26, R26, UR16, R14 ;  /* 0x000000101a1a7c25 */ /* 0x000fca000f8e000e */
[----:B------:R-:W-:Y:S01]  /*1cb0*/  IADD3 R21, PT, PT, R27, R9, RZ ;  /* 0x000000091b157210 */ /* 0x000fe20007ffe0ff */
[----:B------:R-:W-:Y:S01]  /*1cc0*/  IMAD.IADD R9, R23, 0x1, R19 ;  /* 0x0000000117097824 */ /* 0x000fe200078e0213 */
[----:B0-----:R-:W-:-:S03]  /*1cd0*/  LEA R28, P4, R26, UR18, 0x1 ;  /* 0x000000121a1c7c11 */ /* 0x001fc6000f8808ff */
[----:B------:R-:W-:Y:S01]  /*1ce0*/  IMAD R9, R9, UR16, RZ ;  /* 0x0000001009097c24 */ /* 0x000fe2000f8e02ff */
[----:B------:R-:W-:-:S03]  /*1cf0*/  LEA.HI.X R29, R26, UR19, R21, 0x1, P4 ;  /* 0x000000131a1d7c11 */ /* 0x000fc6000a0f0c15 */
[C---:B------:R-:W-:Y:S02]  /*1d00*/  IMAD R9, R18.reuse, UR17, R9 ;  /* 0x0000001112097c24 */ /* 0x040fe4000f8e0209 */
[----:B------:R-:W-:Y:S01]  /*1d10*/  IMAD.WIDE.U32 R18, R18, UR16, R14 ;  /* 0x0000001012127c25 */ /* 0x000fe2000f8e000e */
[----:B------:R0:W4:Y:S04]  /*1d20*/  LDG.E.U16 R21, desc[UR4][R28.64] ;  /* 0x000000041c157981 */ /* 0x000128000c1e1500 */
[----:B------:R-:W-:Y:S02]  /*1d30*/  IADD3 R9, PT, PT, R19, R9, RZ ;  /* 0x0000000913097210 */ /* 0x000fe40007ffe0ff */
[----:B------:R-:W-:-:S04]  /*1d40*/  LEA R26, P4, R18, UR18, 0x1 ;  /* 0x00000012121a7c11 */ /* 0x000fc8000f8808ff */
[----:B------:R-:W-:Y:S02]  /*1d50*/  LEA.HI.X R27, R18, UR19, R9, 0x1, P4 ;  /* 0x00000013121b7c11 */ /* 0x000fe4000a0f0c09 */
[----:B------:R-:W-:-:S04]  /*1d60*/  IADD3 R18, PT, PT, R20, 0x4, RZ ;  /* 0x0000000414127810 */ /* 0x000fc80007ffe0ff */
[----:B------:R-:W-:-:S03]  /*1d70*/  SHF.R.S32.HI R19, RZ, 0x1f, R18 ;  /* 0x0000001fff137819 */ /* 0x000fc60000011412 */
[----:B------:R-:W-:-:S04]  /*1d80*/  IMAD.WIDE.U32 R18, R12, UR10, R18 ;  /* 0x0000000a0c127c25 */ /* 0x000fc8000f8e0012 */
[----:B------:R-:W-:-:S04]  /*1d90*/  IMAD.IADD R9, R23, 0x1, R19 ;  /* 0x0000000117097824 */ /* 0x000fc800078e0213 */
[----:B------:R-:W-:Y:S02]  /*1da0*/  IMAD R19, R9, UR16, RZ ;  /* 0x0000001009137c24 */ /* 0x000fe4000f8e02ff */
[----:B------:R1:W5:Y:S02]  /*1db0*/  LDG.E.U16 R9, desc[UR4][R26.64] ;  /* 0x000000041a097981 */ /* 0x000364000c1e1500 */
[C---:B------:R-:W-:Y:S02]  /*1dc0*/  IMAD R22, R18.reuse, UR17, R19 ;  /* 0x0000001112167c24 */ /* 0x040fe4000f8e0213 */
[----:B------:R-:W-:-:S05]  /*1dd0*/  IMAD.WIDE.U32 R18, R18, UR16, R14 ;  /* 0x0000001012127c25 */ /* 0x000fca000f8e000e */
[----:B------:R-:W-:Y:S02]  /*1de0*/  IADD3 R19, PT, PT, R19, R22, RZ ;  /* 0x0000001613137210 */ /* 0x000fe40007ffe0ff */
[----:B0-----:R-:W-:-:S04]  /*1df0*/  LEA R28, P4, R18, UR18, 0x1 ;  /* 0x00000012121c7c11 */ /* 0x001fc8000f8808ff */
[----:B------:R-:W-:Y:S02]  /*1e00*/  LEA.HI.X R29, R18, UR19, R19, 0x1, P4 ;  /* 0x00000013121d7c11 */ /* 0x000fe4000a0f0c13 */
[----:B------:R-:W-:-:S03]  /*1e10*/  IADD3 R18, PT, PT, R20, 0x5, RZ ;  /* 0x0000000514127810 */ /* 0x000fc60007ffe0ff */
[----:B------:R-:W5:Y:S01]  /*1e20*/  LDG.E.U16 R22, desc[UR4][R28.64] ;  /* 0x000000041c167981 */ /* 0x000f62000c1e1500 */
[----:B------:R-:W-:-:S03]  /*1e30*/  SHF.R.S32.HI R19, RZ, 0x1f, R18 ;  /* 0x0000001fff137819 */ /* 0x000fc60000011412 */
[----:B------:R-:W-:-:S04]  /*1e40*/  IMAD.WIDE.U32 R18, R12, UR10, R18 ;  /* 0x0000000a0c127c25 */ /* 0x000fc8000f8e0012 */
[----:B------:R-:W-:-:S04]  /*1e50*/  IMAD.IADD R19, R23, 0x1, R19 ;  /* 0x0000000117137824 */ /* 0x000fc800078e0213 */
[----:B------:R-:W-:Y:S01]  /*1e60*/  IMAD R19, R19, UR16, RZ ;  /* 0x0000001013137c24 */ /* 0x000fe2000f8e02ff */
[----:B--2---:R-:W-:-:S03]  /*1e70*/  SHF.L.U32 R24, R17, 0x10, RZ ;  /* 0x0000001011187819 */ /* 0x004fc600000006ff */
[C---:B------:R-:W-:Y:S02]  /*1e80*/  IMAD R17, R18.reuse, UR17, R19 ;  /* 0x0000001112117c24 */ /* 0x040fe4000f8e0213 */
[----:B------:R-:W-:-:S05]  /*1e90*/  IMAD.WIDE.U32 R18, R18, UR16, R14 ;  /* 0x0000001012127c25 */ /* 0x000fca000f8e000e */
[----:B------:R-:W-:Y:S02]  /*1ea0*/  IADD3 R17, PT, PT, R19, R17, RZ ;  /* 0x0000001113117210 */ /* 0x000fe40007ffe0ff */
[----:B-1----:R-:W-:-:S04]  /*1eb0*/  LEA R26, P4, R18, UR18, 0x1 ;  /* 0x00000012121a7c11 */ /* 0x002fc8000f8808ff */
[----:B------:R-:W-:Y:S01]  /*1ec0*/  LEA.HI.X R27, R18, UR19, R17, 0x1, P4 ;  /* 0x00000013121b7c11 */ /* 0x000fe2000a0f0c11 */
[----:B------:R-:W-:-:S05]  /*1ed0*/  VIADD R18, R20, 0x6 ;  /* 0x0000000614127836 */ /* 0x000fca0000000000 */
[----:B------:R-:W-:-:S03]  /*1ee0*/  SHF.R.S32.HI R19, RZ, 0x1f, R18 ;  /* 0x0000001fff137819 */ /* 0x000fc60000011412 */
[----:B------:R-:W-:-:S05]  /*1ef0*/  IMAD.WIDE.U32 R18, R12, UR10, R18 ;  /* 0x0000000a0c127c25 */ /* 0x000fca000f8e0012 */
[----:B------:R-:W-:-:S05]  /*1f00*/  IADD3 R17, PT, PT, R23, R19, RZ ;  /* 0x0000001317117210 */ /* 0x000fca0007ffe0ff */
[----:B------:R-:W-:Y:S01]  /*1f10*/  IMAD R17, R17, UR16, RZ ;  /* 0x0000001011117c24 */ /* 0x000fe2000f8e02ff */
[----:B---3--:R-:W-:Y:S01]  /*1f20*/  SHF.L.U32 R16, R16, 0x10, RZ ;  /* 0x0000001010107819 */ /* 0x008fe200000006ff */
[----:B------:R-:W-:Y:S02]  /*1f30*/  FADD.FTZ R25, R25, R24 ;  /* 0x0000001819197221 */ /* 0x000fe40000010000 */
        /* <DEDUP_REMOVED lines=18> */
[----:B------:R-:W3:Y:S01]  /*2060*/  LDG.E.U16 R18, desc[UR4][R18.64] ;  /* 0x0000000412127981 */ /* 0x000ee2000c1e1500 */
[----:B----4-:R-:W-:-:S05]  /*2070*/  SHF.L.U32 R14, R21, 0x10, RZ ;  /* 0x00000010150e7819 */ /* 0x010fca00000006ff */
[----:B------:R-:W-:Y:S01]  /*2080*/  FADD.FTZ R14, R25, R14 ;  /* 0x0000000e190e7221 */ /* 0x000fe20000010000 */
[----:B-----5:R-:W-:-:S05]  /*2090*/  SHF.L.U32 R9, R9, 0x10, RZ ;  /* 0x0000001009097819 */ /* 0x020fca00000006ff */
[----:B------:R-:W-:Y:S01]  /*20a0*/  FADD.FTZ R9, R14, R9 ;  /* 0x000000090e097221 */ /* 0x000fe20000010000 */
[----:B------:R-:W-:-:S04]  /*20b0*/  IMAD.U32 R22, R22, 0x10000, RZ ;  /* 0x0001000016167824 */ /* 0x000fc800078e00ff */
[----:B------:R-:W-:Y:S01]  /*20c0*/  FADD.FTZ R9, R9, R22 ;  /* 0x0000001609097221 */ /* 0x000fe20000010000 */
[----:B------:R-:W-:Y:S02]  /*20d0*/  IADD3 R20, PT, PT, R20, 0x8, RZ ;  /* 0x0000000814147810 */ /* 0x000fe40007ffe0ff */
[----:B--2---:R-:W-:-:S05]  /*20e0*/  SHF.L.U32 R24, R24, 0x10, RZ ;  /* 0x0000001018187819 */ /* 0x004fca00000006ff */
[----:B------:R-:W-:Y:S01]  /*20f0*/  FADD.FTZ R9, R9, R24 ;  /* 0x0000001809097221 */ /* 0x000fe20000010000 */
[----:B---3--:R-:W-:-:S05]  /*2100*/  SHF.L.U32 R14, R16, 0x10, RZ ;  /* 0x00000010100e7819 */ /* 0x008fca00000006ff */
[----:B------:R-:W-:Y:S01]  /*2110*/  FADD.FTZ R9, R9, R14 ;  /* 0x0000000e09097221 */ /* 0x000fe20000010000 */
[----:B------:R-:W-:-:S04]  /*2120*/  IMAD.U32 R16, R18, 0x10000, RZ ;  /* 0x0001000012107824 */ /* 0x000fc800078e00ff */
[----:B------:R-:W-:-:S07]  /*2130*/  FADD.FTZ R25, R9, R16 ;  /* 0x0000001009197221 */ /* 0x000fce0000010000 */
.L_x_171:
[----:B------:R-:W-:Y:S05]  /*2140*/  BSYNC.RECONVERGENT B2 ;  /* 0x0000000000027941 */ /* 0x000fea0003800200 */
.L_x_170:
[----:B------:R-:W-:Y:S05]  /*2150*/  @!P3 BRA `(.L_x_165) ;  /* 0x0000000400c0b947 */ /* 0x000fea0003800000 */
[----:B------:R-:W-:Y:S01]  /*2160*/  BSSY.RECONVERGENT B2, `(.L_x_172) ;  /* 0x000003e000027945 */ /* 0x000fe20003800200 */
[----:B------:R-:W-:-:S03]  /*2170*/  ISETP.NE.AND P3, PT, R8, RZ, PT ;  /* 0x000000ff0800720c */ /* 0x000fc60003f65270 */
[----:B------:R-:W-:Y:S10]  /*2180*/  @!P2 BRA `(.L_x_173) ;  /* 0x0000000000eca947 */ /* 0x000ff40003800000 */
[----:B------:R-:W0:Y:S01]  /*2190*/  LDCU.64 UR10, c[0x0][0x398] ;  /* 0x00007300ff0a77ac */ /* 0x000e220008000a00 */
[----:B------:R-:W-:Y:S02]  /*21a0*/  SHF.R.S32.HI R21, RZ, 0x1f, R20 ;  /* 0x0000001fff157819 */ /* 0x000fe40000011414 */
[----:B------:R-:W-:Y:S01]  /*21b0*/  IADD3 R14, PT, PT, R20, 0x1, RZ ;  /* 0x00000001140e7810 */ /* 0x000fe20007ffe0ff */
        /* <DEDUP_REMOVED lines=8> */
[----:B------:R-:W-:-:S04]  /*2240*/  IMAD.WIDE.U32 R14, R12, UR10, R14 ;  /* 0x0000000a0c0e7c25 */ /* 0x000fc8000f8e000e */
[C---:B------:R-:W-:Y:S01]  /*2250*/  IMAD.IADD R17, R9.reuse, 0x1, R17 ;  /* 0x0000000109117824 */ /* 0x040fe200078e0211 */
[----:B------:R-:W-:Y:S01]  /*2260*/  IADD3 R15, PT, PT, R9, R15, RZ ;  /* 0x0000000f090f7210 */ /* 0x000fe20007ffe0ff */
[----:B-1----:R-:W-:-:S04]  /*2270*/  IMAD.WIDE.U32 R18, R16, UR16, R26 ;  /* 0x0000001010127c25 */ /* 0x002fc8000f8e001a */
[----:B------:R-:W-:Y:S01]  /*2280*/  IMAD R17, R17, UR16, RZ ;  /* 0x0000001011117c24 */ /* 0x000fe2000f8e02ff */
[----:B--2---:R-:W-:Y:S01]  /*2290*/  LEA R22, P4, R18, UR18, 0x1 ;  /* 0x0000001212167c11 */ /* 0x004fe2000f8808ff */
[----:B------:R-:W-:Y:S02]  /*22a0*/  IMAD R15, R15, UR16, RZ ;  /* 0x000000100f0f7c24 */ /* 0x000fe4000f8e02ff */
[----:B------:R-:W-:Y:S02]  /*22b0*/  IMAD R17, R16, UR17, R17 ;  /* 0x0000001110117c24 */ /* 0x000fe4000f8e0211 */
[----:B------:R-:W-:-:S03]  /*22c0*/  VIADD R16, R20, 0x2 ;  /* 0x0000000214107836 */ /* 0x000fc60000000000 */
[----:B------:R-:W-:Y:S01]  /*22d0*/  IADD3 R17, PT, PT, R19, R17, RZ ;  /* 0x0000001113117210 */ /* 0x000fe20007ffe0ff */
[C---:B------:R-:W-:Y:S02]  /*22e0*/  IMAD R19, R14.reuse, UR17, R15 ;  /* 0x000000110e137c24 */ /* 0x040fe4000f8e020f */
[----:B------:R-:W-:Y:S01]  /*22f0*/  IMAD.WIDE.U32 R14, R14, UR16, R26 ;  /* 0x000000100e0e7c25 */ /* 0x000fe2000f8e001a */
[----:B------:R-:W-:Y:S02]  /*2300*/  LEA.HI.X R23, R18, UR19, R17, 0x1, P4 ;  /* 0x0000001312177c11 */ /* 0x000fe4000a0f0c11 */
[--C-:B------:R-:W-:Y:S02]  /*2310*/  SHF.R.S32.HI R17, RZ, 0x1f, R16.reuse ;  /* 0x0000001fff117819 */ /* 0x100fe40000011410 */
[----:B------:R-:W-:Y:S01]  /*2320*/  IADD3 R19, PT, PT, R15, R19, RZ ;  /* 0x000000130f137210 */ /* 0x000fe20007ffe0ff */
[----:B------:R-:W2:Y:S01]  /*2330*/  LDG.E.U16 R22, desc[UR4][R22.64] ;  /* 0x0000000416167981 */ /* 0x000ea2000c1e1500 */
[----:B------:R-:W-:Y:S01]  /*2340*/  LEA R18, P4, R14, UR18, 0x1 ;  /* 0x000000120e127c11 */ /* 0x000fe2000f8808ff */
[----:B------:R-:W-:-:S03]  /*2350*/  IMAD.WIDE.U32 R16, R12, UR10, R16 ;  /* 0x0000000a0c107c25 */ /* 0x000fc6000f8e0010 */
[----:B------:R-:W-:Y:S01]  /*2360*/  LEA.HI.X R19, R14, UR19, R19, 0x1, P4 ;  /* 0x000000130e137c11 */ /* 0x000fe2000a0f0c13 */
[----:B------:R-:W-:-:S04]  /*2370*/  IMAD.IADD R15, R9, 0x1, R17 ;  /* 0x00000001090f7824 */ /* 0x000fc800078e0211 */
[----:B------:R-:W-:Y:S01]  /*2380*/  IMAD R15, R15, UR16, RZ ;  /* 0x000000100f0f7c24 */ /* 0x000fe2000f8e02ff */
[----:B------:R-:W3:Y:S03]  /*2390*/  LDG.E.U16 R18, desc[UR4][R18.64] ;  /* 0x0000000412127981 */ /* 0x000ee6000c1e1500 */
[C---:B------:R-:W-:Y:S02]  /*23a0*/  IMAD R15, R16.reuse, UR17, R15 ;  /* 0x00000011100f7c24 */ /* 0x040fe4000f8e020f */
[----:B------:R-:W-:-:S05]  /*23b0*/  IMAD.WIDE.U32 R16, R16, UR16, R26 ;  /* 0x0000001010107c25 */ /* 0x000fca000f8e001a */
[----:B------:R-:W-:Y:S02]  /*23c0*/  IADD3 R15, PT, PT, R17, R15, RZ ;  /* 0x0000000f110f7210 */ /* 0x000fe40007ffe0ff */
[----:B------:R-:W-:-:S04]  /*23d0*/  LEA R14, P4, R16, UR18, 0x1 ;  /* 0x00000012100e7c11 */ /* 0x000fc8000f8808ff */
[----:B------:R-:W-:Y:S02]  /*23e0*/  LEA.HI.X R15, R16, UR19, R15, 0x1, P4 ;  /* 0x00000013100f7c11 */ /* 0x000fe4000a0f0c0f */
[----:B------:R-:W-:-:S03]  /*23f0*/  IADD3 R16, PT, PT, R20, 0x3, RZ ;  /* 0x0000000314107810 */ /* 0x000fc60007ffe0ff */
[----:B------:R-:W4:Y:S01]  /*2400*/  LDG.E.U16 R14, desc[UR4][R14.64] ;  /* 0x000000040e0e7981 */ /* 0x000f22000c1e1500 */
[----:B------:R-:W-:-:S03]  /*2410*/  SHF.R.S32.HI R17, RZ, 0x1f, R16 ;  /* 0x0000001fff117819 */ /* 0x000fc60000011410 */
[----:B------:R-:W-:-:S04]  /*2420*/  IMAD.WIDE.U32 R16, R12, UR10, R16 ;  /* 0x0000000a0c107c25 */ /* 0x000fc8000f8e0010 */
[----:B------:R-:W-:Y:S02]  /*2430*/  IMAD.IADD R9, R9, 0x1, R17 ;  /* 0x0000000109097824 */ /* 0x000fe400078e0211 */
[----:B------:R-:W-:-:S04]  /*2440*/  IMAD.WIDE.U32 R26, R16, UR16, R26 ;  /* 0x00000010101a7c25 */ /* 0x000fc8000f8e001a */
[----:B------:R-:W-:-:S04]  /*2450*/  IMAD R9, R9, UR16, RZ ;  /* 0x0000001009097c24 */ /* 0x000fc8000f8e02ff */
[----:B------:R-:W-:Y:S01]  /*2460*/  IMAD R9, R16, UR17, R9 ;  /* 0x0000001110097c24 */ /* 0x000fe2000f8e0209 */
[----:B------:R-:W-:-:S04]  /*2470*/  LEA R16, P4, R26, UR18, 0x1 ;  /* 0x000000121a107c11 */ /* 0x000fc8000f8808ff */
[----:B------:R-:W-:-:S04]  /*2480*/  IADD3 R9, PT, PT, R27, R9, RZ ;  /* 0x000000091b097210 */ /* 0x000fc80007ffe0ff */
[----:B------:R-:W-:-:S05]  /*2490*/  LEA.HI.X R17, R26, UR19, R9, 0x1, P4 ;  /* 0x000000131a117c11 */ /* 0x000fca000a0f0c09 */
[----:B------:R-:W5:Y:S01]  /*24a0*/  LDG.E.U16 R16, desc[UR4][R16.64] ;  /* 0x0000000410107981 */ /* 0x000f62000c1e1500 */
[----:B------:R-:W-:Y:S01]  /*24b0*/  VIADD R20, R20, 0x4 ;  /* 0x0000000414147836 */ /* 0x000fe20000000000 */
[----:B--2---:R-:W-:-:S05]  /*24c0*/  SHF.L.U32 R24, R22, 0x10, RZ ;  /* 0x0000001016187819 */ /* 0x004fca00000006ff */
[----:B------:R-:W-:Y:S01]  /*24d0*/  FADD.FTZ R24, R25, R24 ;  /* 0x0000001819187221 */ /* 0x000fe20000010000 */
[----:B---3--:R-:W-:-:S04]  /*24e0*/  IMAD.U32 R9, R18, 0x10000, RZ ;  /* 0x0001000012097824 */ /* 0x008fc800078e00ff */
[----:B------:R-:W-:Y:S01]  /*24f0*/  FADD.FTZ R9, R24, R9 ;  /* 0x0000000918097221 */ /* 0x000fe20000010000 */
[----:B----4-:R-:W-:-:S05]  /*2500*/  SHF.L.U32 R26, R14, 0x10, RZ ;  /* 0x000000100e1a7819 */ /* 0x010fca00000006ff */
[----:B------:R-:W-:Y:S01]  /*2510*/  FADD.FTZ R9, R9, R26 ;  /* 0x0000001a09097221 */ /* 0x000fe20000010000 */
[----:B-----5:R-:W-:-:S05]  /*2520*/  SHF.L.U32 R22, R16, 0x10, RZ ;  /* 0x0000001010167819 */ /* 0x020fca00000006ff */
[----:B------:R-:W-:-:S07]  /*2530*/  FADD.FTZ R25, R9, R22 ;  /* 0x0000001609197221 */ /* 0x000fce0000010000 */
.L_x_173:
[----:B------:R-:W-:Y:S05]  /*2540*/  BSYNC.RECONVERGENT B2 ;  /* 0x0000000000027941 */ /* 0x000fea0003800200 */
.L_x_172:
[----:B------:R-:W-:Y:S05]  /*2550*/  @!P3 BRA `(.L_x_165) ;  /* 0x0000000000c0b947 */ /* 0x000fea0003800000 */
[----:B------:R-:W0:Y:S01]  /*2560*/  LDC.64 R16, c[0x0][0x398] ;  /* 0x0000e600ff107b82 */ /* 0x000e220000000a00 */
[----:B------:R-:W-:Y:S02]  /*2570*/  SHF.R.S32.HI R21, RZ, 0x1f, R20 ;  /* 0x0000001fff157819 */ /* 0x000fe40000011414 */
[----:B------:R-:W-:Y:S02]  /*2580*/  SHF.R.S32.HI R23, RZ, 0x1f, R0 ;  /* 0x0000001fff177819 */ /* 0x000fe40000011400 */
[----:B------:R-:W-:-:S03]  /*2590*/  MOV R22, R0 ;  /* 0x0000000000167202 */ /* 0x000fc60000000f00 */
[----:B------:R-:W1:Y:S08]  /*25a0*/  LDC.64 R14, c[0x0][0x3b0] ;  /* 0x0000ec00ff0e7b82 */ /* 0x000e700000000a00 */
[----:B------:R-:W2:Y:S01]  /*25b0*/  LDC.64 R18, c[0x0][0x380] ;  /* 0x0000e000ff127b82 */ /* 0x000ea20000000a00 */
[-C--:B0-----:R-:W-:Y:S02]  /*25c0*/  IMAD R5, R5, R16.reuse, RZ ;  /* 0x0000001005057224 */ /* 0x081fe400078e02ff */
[----:B------:R-:W-:-:S04]  /*25d0*/  IMAD.WIDE.U32 R28, R12, R16, R20 ;  /* 0x000000100c1c7225 */ /* 0x000fc800078e0014 */
[----:B------:R-:W-:-:S05]  /*25e0*/  IMAD R17, R12, R17, R5 ;  /* 0x000000110c117224 */ /* 0x000fca00078e0205 */
[----:B------:R-:W-:-:S05]  /*25f0*/  IADD3 R5, PT, PT, R17, R29, RZ ;  /* 0x0000001d11057210 */ /* 0x000fca0007ffe0ff */
[----:B-1----:R-:W-:-:S04]  /*2600*/  IMAD R5, R5, R14, RZ ;  /* 0x0000000e05057224 */ /* 0x002fc800078e02ff */
[C---:B------:R-:W-:Y:S02]  /*2610*/  IMAD R5, R28.reuse, R15, R5 ;  /* 0x0000000f1c057224 */ /* 0x040fe400078e0205 */
[----:B------:R-:W-:-:S04]  /*2620*/  IMAD.WIDE.U32 R28, R28, R14, R22 ;  /* 0x0000000e1c1c7225 */ /* 0x000fc800078e0016 */
[----:B------:R-:W-:Y:S01]  /*2630*/  IMAD.IADD R5, R29, 0x1, R5 ;  /* 0x000000011d057824 */ /* 0x000fe200078e0205 */
[----:B--2---:R-:W-:-:S04]  /*2640*/  LEA R26, P3, R28, R18, 0x1 ;  /* 0x000000121c1a7211 */ /* 0x004fc800078608ff */
[----:B------:R-:W-:-:S05]  /*2650*/  LEA.HI.X R27, R28, R19, R5, 0x1, P3 ;  /* 0x000000131c1b7211 */ /* 0x000fca00018f0c05 */
[----:B------:R-:W2:Y:S01]  /*2660*/  LDG.E.U16 R26, desc[UR4][R26.64] ;  /* 0x000000041a1a7981 */ /* 0x000ea2000c1e1500 */
[----:B------:R-:W-:Y:S02]  /*2670*/  ISETP.NE.AND P3, PT, R8, 0x1, PT ;  /* 0x000000010800780c */ /* 0x000fe40003f65270 */
[----:B--2---:R-:W-:-:S05]  /*2680*/  SHF.L.U32 R24, R26, 0x10, RZ ;  /* 0x000000101a187819 */ /* 0x004fca00000006ff */
[----:B------:R-:W-:-:S06]  /*2690*/  FADD.FTZ R25, R25, R24 ;  /* 0x0000001819197221 */ /* 0x000fcc0000010000 */
[----:B------:R-:W-:Y:S05]  /*26a0*/  @!P3 BRA `(.L_x_165) ;  /* 0x00000000006cb947 */ /* 0x000fea0003800000 */
[----:B------:R-:W-:Y:S02]  /*26b0*/  ISETP.NE.AND P3, PT, R8, 0x2, PT ;  /* 0x000000020800780c */ /* 0x000fe40003f65270 */
[----:B------:R-:W-:-:S04]  /*26c0*/  IADD3 R26, PT, PT, R20, 0x1, RZ ;  /* 0x00000001141a7810 */ /* 0x000fc80007ffe0ff */
[----:B------:R-:W-:-:S03]  /*26d0*/  SHF.R.S32.HI R27, RZ, 0x1f, R26 ;  /* 0x0000001fff1b7819 */ /* 0x000fc6000001141a */
[----:B------:R-:W-:-:S04]  /*26e0*/  IMAD.WIDE.U32 R26, R12, R16, R26 ;  /* 0x000000100c1a7225 */ /* 0x000fc800078e001a */
[----:B------:R-:W-:Y:S01]  /*26f0*/  @P3 VIADD R20, R20, 0x2 ;  /* 0x0000000214143836 */ /* 0x000fe20000000000 */
[----:B------:R-:W-:-:S04]  /*2700*/  IADD3 R9, PT, PT, R17, R27, RZ ;  /* 0x0000001b11097210 */ /* 0x000fc80007ffe0ff */
[--C-:B------:R-:W-:Y:S01]  /*2710*/  @P3 SHF.R.S32.HI R21, RZ, 0x1f, R20.reuse ;  /* 0x0000001fff153819 */ /* 0x100fe20000011414 */
[----:B------:R-:W-:Y:S02]  /*2720*/  IMAD R9, R9, R14, RZ ;  /* 0x0000000e09097224 */ /* 0x000fe400078e02ff */
[----:B------:R-:W-:-:S05]  /*2730*/  @P3 IMAD.WIDE.U32 R12, R12, R16, R20 ;  /* 0x000000100c0c3225 */ /* 0x000fca00078e0014 */
[----:B------:R-:W-:Y:S01]  /*2740*/  @P3 IADD3 R5, PT, PT, R17, R13, RZ ;  /* 0x0000000d11053210 */ /* 0x000fe20007ffe0ff */
[----:B------:R-:W-:-:S04]  /*2750*/  IMAD.WIDE.U32 R16, R26, R14, R22 ;  /* 0x0000000e1a107225 */ /* 0x000fc800078e0016 */
[-C--:B------:R-:W-:Y:S02]  /*2760*/  @P3 IMAD R13, R5, R14.reuse, RZ ;  /* 0x0000000e050d3224 */ /* 0x080fe400078e02ff */
[----:B------:R-:W-:Y:S02]  /*2770*/  IMAD R5, R26, R15, R9 ;  /* 0x0000000f1a057224 */ /* 0x000fe400078e0209 */
[----:B------:R-:W-:-:S04]  /*2780*/  @P3 IMAD.WIDE.U32 R20, R12, R14, R22 ;  /* 0x0000000e0c143225 */ /* 0x000fc800078e0016 */
[----:B------:R-:W-:Y:S01]  /*2790*/  @P3 IMAD R15, R12, R15, R13 ;  /* 0x0000000f0c0f3224 */ /* 0x000fe200078e020d */
[-C--:B------:R-:W-:Y:S01]  /*27a0*/  LEA R12, P4, R16, R18.reuse, 0x1 ;  /* 0x00000012100c7211 */ /* 0x080fe200078808ff */
[----:B------:R-:W-:Y:S01]  /*27b0*/  IMAD.IADD R5, R17, 0x1, R5 ;  /* 0x0000000111057824 */ /* 0x000fe200078e0205 */
[----:B------:R-:W-:-:S04]  /*27c0*/  @P3 LEA R18, P5, R20, R18, 0x1 ;  /* 0x0000001214123211 */ /* 0x000fc800078a08ff */
[----:B------:R-:W-:Y:S02]  /*27d0*/  LEA.HI.X R13, R16, R19, R5, 0x1, P4 ;  /* 0x00000013100d7211 */ /* 0x000fe400020f0c05 */
[----:B------:R-:W-:-:S03]  /*27e0*/  @P3 IADD3 R5, PT, PT, R21, R15, RZ ;  /* 0x0000000f15053210 */ /* 0x000fc60007ffe0ff */
[----:B------:R-:W2:Y:S01]  /*27f0*/  LDG.E.U16 R12, desc[UR4][R12.64] ;  /* 0x000000040c0c7981 */ /* 0x000ea2000c1e1500 */
[----:B------:R-:W-:-:S05]  /*2800*/  @P3 LEA.HI.X R19, R20, R19, R5, 0x1, P5 ;  /* 0x0000001314133211 */ /* 0x000fca00028f0c05 */
[----:B------:R-:W3:Y:S01]  /*2810*/  @P3 LDG.E.U16 R18, desc[UR4][R18.64] ;  /* 0x0000000412123981 */ /* 0x000ee2000c1e1500 */
[----:B--2---:R-:W-:-:S05]  /*2820*/  SHF.L.U32 R14, R12, 0x10, RZ ;  /* 0x000000100c0e7819 */ /* 0x004fca00000006ff */
[----:B------:R-:W-:Y:S01]  /*2830*/  FADD.FTZ R25, R25, R14 ;  /* 0x0000000e19197221 */ /* 0x000fe20000010000 */
[----:B---3--:R-:W-:-:S04]  /*2840*/  @P3 IMAD.U32 R16, R18, 0x10000, RZ ;  /* 0x0001000012103824 */ /* 0x008fc800078e00ff */
[----:B------:R-:W-:-:S07]  /*2850*/  @P3 FADD.FTZ R25, R25, R16 ;  /* 0x0000001019193221 */ /* 0x000fce0000010000 */
.L_x_165:
[----:B------:R-:W-:Y:S05]  /*2860*/  BSYNC.RECONVERGENT B0 ;  /* 0x0000000000007941 */ /* 0x000fea0003800200 */
.L_x_164:
[----:B------:R-:W-:-:S04]  /*2870*/  IADD3 R6, PT, PT, R6, 0x1, RZ ;  /* 0x0000000106067810 */ /* 0x000fc80007ffe0ff */
[----:B------:R-:W-:-:S13]  /*2880*/  ISETP.NE.AND P3, PT, R6, R3, PT ;  /* 0x000000030600720c */ /* 0x000fda0003f65270 */
[----:B------:R-:W-:Y:S05]  /*2890*/  @P3 BRA `(.L_x_174) ;  /* 0xffffffe000843947 */ /* 0x000fea000383ffff */
.L_x_163:
[----:B------:R-:W-:Y:S05]  /*28a0*/  BSYNC.RECONVERGENT B1 ;  /* 0x0000000000017941 */ /* 0x000fea0003800200 */
.L_x_162:
[----:B------:R-:W0:Y:S01]  /*28b0*/  LDCU.64 UR10, c[0x0][0x388] ;  /* 0x00007100ff0a77ac */ /* 0x000e220008000a00 */
[----:B------:R-:W-:Y:S02]  /*28c0*/  F2FP.BF16.F32.PACK_AB R25, RZ, R25 ;  /* 0x00000019ff19723e */ /* 0x000fe400000010ff */
[----:B0-----:R-:W-:-:S04]  /*28d0*/  LEA R2, P0, R10, UR10, 0x1 ;  /* 0x0000000a0a027c11 */ /* 0x001fc8000f8008ff */
[----:B------:R-:W-:-:S05]  /*28e0*/  LEA.HI.X R3, R10, UR11, R11, 0x1, P0 ;  /* 0x0000000b0a037c11 */ /* 0x000fca00080f0c0b */
[----:B------:R-:W-:Y:S01]  /*28f0*/  STG.E.U16 desc[UR4][R2.64], R25 ;  /* 0x0000001902007986 */ /* 0x000fe2000c101504 */
[----:B------:R-:W-:Y:S05]  /*2900*/  EXIT ;  /* 0x000000000000794d */ /* 0x000fea0003800000 */
        .weak           $__internal_16_$__cuda_sm20_div_u64
        .type           $__internal_16_$__cuda_sm20_div_u64,@function
        .size           $__internal_16_$__cuda_sm20_div_u64,(.L_x_657 - $__internal_16_$__cuda_sm20_div_u64)
$__internal_16_$__cuda_sm20_div_u64:
[----:B------:R-:W-:Y:S01]  /*2910*/  MOV R18, R13 ;  /* 0x0000000d00127202 */ /* 0x000fe20000000f00 */
[----:B------:R-:W-:-:S05]  /*2920*/  IMAD.MOV.U32 R19, RZ, RZ, R9 ;  /* 0x000000ffff137224 */ /* 0x000fca00078e0009 */
        /* <DEDUP_REMOVED lines=30> */
[----:B------:R-:W-:Y:S01]  /*2b10*/  IMAD.HI.U32 R7, R18, R7, RZ ;  /* 0x0000000712077227 */ /* 0x000fe200078e00ff */
[----:B------:R-:W-:-:S03]  /*2b20*/  IADD3 R17, P2, PT, R6, R17, RZ ;  /* 0x0000001106117210 */ /* 0x000fc60007f5e0ff */
[----:B------:R-:W-:Y:S02]  /*2b30*/  IMAD.X R18, R7, 0x1, R18, P0 ;  /* 0x0000000107127824 */ /* 0x000fe400000e0612 */
[----:B------:R-:W-:Y:S02]  /*2b40*/  HFMA2 R7, -RZ, RZ, 0, 0 ;  /* 0x00000000ff077431 */ /* 0x000fe400000001ff */
        /* <DEDUP_REMOVED lines=15> */
[----:B------:R-:W-:Y:S02]  /*2c40*/  IADD3 R15, P2, PT, R18, 0x1, RZ ;  /* 0x00000001120f7810 */ /* 0x000fe40007f5e0ff */
[----:B------:R-:W-:Y:S02]  /*2c50*/  IADD3 R6, P1, PT, -R13, R20, RZ ;  /* 0x000000140d067210 */ /* 0x000fe40007f3e1ff */
[----:B------:R-:W-:Y:S01]  /*2c60*/  ISETP.GE.U32.AND.EX P0, PT, R22, R9, PT, P0 ;  /* 0x000000091600720c */ /* 0x000fe20003f06100 */
[----:B------:R-:W-:Y:S01]  /*2c70*/  IMAD.X R7, RZ, RZ, R16, P2 ;  /* 0x000000ffff077224 */ /* 0x000fe200010e0610 */
[----:B------:R-:W-:Y:S02]  /*2c80*/  IADD3.X R14, PT, PT, ~R9, R22, RZ, P1, !PT ;  /* 0x00000016090e7210 */ /* 0x000fe40000ffe5ff */
[----:B------:R-:W-:-:S02]  /*2c90*/  SEL R6, R6, R20, P0 ;  /* 0x0000001406067207 */ /* 0x000fc40000000000 */
[----:B------:R-:W-:Y:S02]  /*2ca0*/  SEL R15, R15, R18, P0 ;  /* 0x000000120f0f7207 */ /* 0x000fe40000000000 */
[----:B------:R-:W-:Y:S02]  /*2cb0*/  SEL R14, R14, R22, P0 ;  /* 0x000000160e0e7207 */ /* 0x000fe40000000000 */
[----:B------:R-:W-:Y:S02]  /*2cc0*/  SEL R16, R7, R16, P0 ;  /* 0x0000001007107207 */ /* 0x000fe40000000000 */
[----:B------:R-:W-:Y:S02]  /*2cd0*/  ISETP.GE.U32.AND P0, PT, R6, R13, PT ;  /* 0x0000000d0600720c */ /* 0x000fe40003f06070 */
[----:B------:R-:W-:Y:S02]  /*2ce0*/  IADD3 R6, P2, PT, R15, 0x1, RZ ;  /* 0x000000010f067810 */ /* 0x000fe40007f5e0ff */
[----:B------:R-:W-:-:S02]  /*2cf0*/  ISETP.NE.U32.AND P1, PT, R13, RZ, PT ;  /* 0x000000ff0d00720c */ /* 0x000fc40003f25070 */
[----:B------:R-:W-:Y:S02]  /*2d00*/  ISETP.GE.U32.AND.EX P0, PT, R14, R9, PT, P0 ;  /* 0x000000090e00720c */ /* 0x000fe40003f06100 */
[-C--:B------:R-:W-:Y:S02]  /*2d10*/  IADD3.X R7, PT, PT, RZ, R16.reuse, RZ, P2, !PT ;  /* 0x00000010ff077210 */ /* 0x080fe400017fe4ff */
[----:B------:R-:W-:Y:S02]  /*2d20*/  MOV R13, 0x0 ;  /* 0x00000000000d7802 */ /* 0x000fe40000000f00 */
[----:B------:R-:W-:Y:S02]  /*2d30*/  ISETP.NE.AND.EX P1, PT, R9, RZ, PT, P1 ;  /* 0x000000ff0900720c */ /* 0x000fe40003f25310 */
[----:B------:R-:W-:Y:S02]  /*2d40*/  SEL R6, R6, R15, P0 ;  /* 0x0000000f06067207 */ /* 0x000fe40000000000 */
[----:B------:R-:W-:-:S02]  /*2d50*/  SEL R7, R7, R16, P0 ;  /* 0x0000001007077207 */ /* 0x000fc40000000000 */
[----:B------:R-:W-:Y:S02]  /*2d60*/  SEL R6, R6, 0xffffffff, P1 ;  /* 0xffffffff06067807 */ /* 0x000fe40000800000 */
[----:B------:R-:W-:Y:S01]  /*2d70*/  SEL R7, R7, 0xffffffff, P1 ;  /* 0xffffffff07077807 */ /* 0x000fe20000800000 */
[----:B------:R-:W-:Y:S06]  /*2d80*/  RET.REL.NODEC R12 `(_ZN2at6native53_GLOBAL__N__3bfe7fd5_20_UpSampleNearest2d_cu_198c5ce242upsample_nearest2d_backward_nhwc_out_frameIN3c108BFloat16EfXadL_ZNS0_46nearest_neighbor_exact_bw_compute_source_indexEfiiEEEEvPKT_PS5_mmmmmffm) ;  /* 0xffffffd00c9c7950 */ /* 0x000fec0003c3ffff */
.L_x_175:
        /* <DEDUP_REMOVED lines=15> */
.L_x_657:


//--------------------- .text._ZN2at6native53_GLOBAL__N__3bfe7fd5_20_UpSampleNearest2d_cu_198c5ce242upsample_nearest2d_backward_nhwc_out_frameIN3c104HalfEfXadL_ZNS0_46nearest_neighbor_exact_bw_compute_source_indexEfiiEEEEvPKT_PS5_mmmmmffm --------------------------
	.section	.text._ZN2at6native53_GLOBAL__N__3bfe7fd5_20_UpSampleNearest2d_cu_198c5ce242upsample_nearest2d_backward_nhwc_out_frameIN3c104HalfEfXadL_ZNS0_46nearest_neighbor_exact_bw_compute_source_indexEfiiEEEEvPKT_PS5_mmmmmffm,"ax",@progbits
	.align	128
.text._ZN2at6native53_GLOBAL__N__3bfe7fd5_20_UpSampleNearest2d_cu_198c5ce242upsample_nearest2d_backward_nhwc_out_frameIN3c104HalfEfXadL_ZNS0_46nearest_neighbor_exact_bw_compute_source_indexEfiiEEEEvPKT_PS5_mmmmmffm:
        .type           _ZN2at6native53_GLOBAL__N__3bfe7fd5_20_UpSampleNearest2d_cu_198c5ce242upsample_nearest2d_backward_nhwc_out_frameIN3c104HalfEfXadL_ZNS0_46nearest_neighbor_exact_bw_compute_source_indexEfiiEEEEvPKT_PS5_mmmmmffm,@function
        .size           _ZN2at6native53_GLOBAL__N__3bfe7fd5_20_UpSampleNearest2d_cu_198c5ce242upsample_nearest2d_backward_nhwc_out_frameIN3c104HalfEfXadL_ZNS0_46nearest_neighbor_exact_bw_compute_source_indexEfiiEEEEvPKT_PS5_mmmmmffm,(.L_x_659 - _ZN2at6native53_GLOBAL__N__3bfe7fd5_20_UpSampleNearest2d_cu_198c5ce242upsample_nearest2d_backward_nhwc_out_frameIN3c104HalfEfXadL_ZNS0_46nearest_neighbor_exact_bw_compute_source_indexEfiiEEEEvPKT_PS5_mmmmmffm)
        .other          _ZN2at6native53_GLOBAL__N__3bfe7fd5_20_UpSampleNearest2d_cu_198c5ce242upsample_nearest2d_backward_nhwc_out_frameIN3c104HalfEfXadL_ZNS0_46nearest_neighbor_exact_bw_compute_source_indexEfiiEEEEvPKT_PS5_mmmmmffm,@"STO_CUDA_ENTRY STV_DEFAULT"
_ZN2at6native53_GLOBAL__N__3bfe7fd5_20_UpSampleNearest2d_cu_198c5ce242upsample_nearest2d_backward_nhwc_out_frameIN3c104HalfEfXadL_ZNS0_46nearest_neighbor_exact_bw_compute_source_indexEfiiEEEEvPKT_PS5_mmmmmffm:
        /* <DEDUP_REMOVED lines=32> */
[----:B------:R-:W-:Y:S02]  /*0200*/  @P1 IADD3 R2, PT, PT, R2, 0x1, RZ ;  /* 0x0000000102021810 */ /* 0x000fe40007ffe0ff */
[----:B------:R-:W-:-:S05]  /*0210*/  @!P2 LOP3.LUT R2, RZ, UR4, RZ, 0x33, !PT ;  /* 0x00000004ff02ac12 */ /* 0x000fca000f8e33ff */
[----:B------:R-:W-:-:S04]  /*0220*/  IMAD.MOV R3, RZ, RZ, -R2 ;  /* 0x000000ffff037224 */ /* 0x000fc800078e0a02 */
[----:B------:R-:W-:Y:S02]  /*0230*/  IMAD R0, R3, UR4, R10 ;  /* 0x0000000403007c24 */ /* 0x000fe4000f8e020a */
[----:B------:R-:W-:Y:S01]  /*0240*/  HFMA2 R3, -RZ, RZ, 0, 0 ;  /* 0x00000000ff037431 */ /* 0x000fe200000001ff */
[----:B------:R-:W-:Y:S06]  /*0250*/  BRA `(.L_x_178) ;  /* 0x0000000000307947 */ /* 0x000fec0003800000 */
.L_x_177:
[----:B------:R-:W0:Y:S01]  /*0260*/  LDCU.64 UR4, c[0x0][0x3b0] ;  /* 0x00007600ff0477ac */ /* 0x000e220008000a00 */
[----:B------:R-:W-:Y:S02]  /*0270*/  MOV R14, R10 ;  /* 0x0000000a000e7202 */ /* 0x000fe40000000f00 */
[----:B------:R-:W-:Y:S02]  /*0280*/  MOV R15, R11 ;  /* 0x0000000b000f7202 */ /* 0x000fe40000000f00 */
[----:B------:R-:W-:Y:S01]  /*0290*/  MOV R12, 0x2d0 ;  /* 0x000002d0000c7802 */ /* 0x000fe20000000f00 */
[----:B0-----:R-:W-:Y:S01]  /*02a0*/  IMAD.U32 R13, RZ, RZ, UR4 ;  /* 0x00000004ff0d7e24 */ /* 0x001fe2000f8e00ff */
[----:B------:R-:W-:-:S07]  /*02b0*/  MOV R9, UR5 ;  /* 0x0000000500097c02 */ /* 0x000fce0008000f00 */
[----:B------:R-:W-:Y:S05]  /*02c0*/  CALL.REL.NOINC `($__internal_17_$__cuda_sm20_div_u64) ;  /* 0x0000002400907944 */ /* 0x000fea0003c00000 */
[----:B------:R-:W0:Y:S01]  /*02d0*/  LDCU UR4, c[0x0][0x3b0] ;  /* 0x00007600ff0477ac */ /* 0x000e220008000800 */
[----:B------:R-:W-:Y:S01]  /*02e0*/  IMAD.MOV R3, RZ, RZ, -R6 ;  /* 0x000000ffff037224 */ /* 0x000fe200078e0a06 */
[----:B------:R-:W-:-:S03]  /*02f0*/  MOV R2, R6 ;  /* 0x0000000600027202 */ /* 0x000fc60000000f00 */
[----:B0-----:R-:W-:Y:S01]  /*0300*/  IMAD R0, R3, UR4, R10 ;  /* 0x0000000403007c24 */ /* 0x001fe2000f8e020a */
[----:B------:R-:W-:-:S07]  /*0310*/  MOV R3, R7 ;  /* 0x0000000700037202 */ /* 0x000fce0000000f00 */
.L_x_178:
[----:B------:R-:W-:Y:S05]  /*0320*/  BSYNC.RECONVERGENT B0 ;  /* 0x0000000000007941 */ /* 0x000fea0003800200 */
.L_x_176:
        /* <DEDUP_REMOVED lines=11> */
[----:B0-----:R-:W-:Y:S01]  /*03e0*/  HFMA2 R4, -RZ, RZ, 0, 0 ;  /* 0x00000000ff047431 */ /* 0x001fe200000001ff */
[----:B-1----:R-:W-:-:S05]  /*03f0*/  IADD3 R7, PT, PT, RZ, -R5, RZ ;  /* 0x80000005ff077210 */ /* 0x002fca0007ffe0ff */
[----:B------:R-:W-:-:S04]  /*0400*/  IMAD R7, R7, UR4, RZ ;  /* 0x0000000407077c24 */ /* 0x000fc8000f8e02ff */
[----:B------:R-:W-:-:S06]  /*0410*/  IMAD.HI.U32 R5, R5, R7, R4 ;  /* 0x0000000705057227 */ /* 0x000fcc00078e0004 */
[----:B------:R-:W-:-:S04]  /*0420*/  IMAD.HI.U32 R4, R5, R2, RZ ;  /* 0x0000000205047227 */ /* 0x000fc800078e00ff */
[----:B------:R-:W-:-:S04]  /*0430*/  IMAD.MOV R5, RZ, RZ, -R4 ;  /* 0x000000ffff057224 */ /* 0x000fc800078e0a04 */
[----:B------:R-:W-:-:S05]  /*0440*/  IMAD R5, R5, UR4, R2 ;  /* 0x0000000405057c24 */ /* 0x000fca000f8e0202 */
[----:B------:R-:W-:-:S13]  /*0450*/  ISETP.GE.U32.AND P0, PT, R5, UR4, PT ;  /* 0x0000000405007c0c */ /* 0x000fda000bf06070 */
[----:B------:R-:W-:Y:S02]  /*0460*/  @P0 IADD3 R5, PT, PT, R5, -UR4, RZ ;  /* 0x8000000405050c10 */ /* 0x000fe4000fffe0ff */
[----:B------:R-:W-:Y:S02]  /*0470*/  @P0 IADD3 R4, PT, PT, R4, 0x1, RZ ;  /* 0x0000000104040810 */ /* 0x000fe40007ffe0ff */
[----:B------:R-:W-:Y:S02]  /*0480*/  ISETP.GE.U32.AND P1, PT, R5, UR4, PT ;  /* 0x0000000405007c0c */ /* 0x000fe4000bf26070 */
[----:B------:R-:W-:-:S11]  /*0490*/  MOV R5, RZ ;  /* 0x000000ff00057202 */ /* 0x000fd60000000f00 */
[----:B------:R-:W-:Y:S01]  /*04a0*/  @P1 VIADD R4, R4, 0x1 ;  /* 0x0000000104041836 */ /* 0x000fe20000000000 */
[----:B------:R-:W-:-:S04]  /*04b0*/  @!P2 LOP3.LUT R4, RZ, UR4, RZ, 0x33, !PT ;  /* 0x00000004ff04ac12 */ /* 0x000fc8000f8e33ff */
[----:B------:R-:W-:-:S05]  /*04c0*/  IADD3 R3, PT, PT, -R4, RZ, RZ ;  /* 0x000000ff04037210 */ /* 0x000fca0007ffe1ff */
[----:B------:R-:W-:Y:S01]  /*04d0*/  IMAD R8, R3, UR4, R2 ;  /* 0x0000000403087c24 */ /* 0x000fe2000f8e0202 */
[----:B------:R-:W-:Y:S06]  /*04e0*/  BRA `(.L_x_181) ;  /* 0x0000000000307947 */ /* 0x000fec0003800000 */
.L_x_180:
[----:B------:R-:W0:Y:S01]  /*04f0*/  LDCU.64 UR4, c[0x0][0x3a8] ;  /* 0x00007500ff0477ac */ /* 0x000e220008000a00 */
[----:B------:R-:W-:Y:S01]  /*0500*/  IMAD.MOV.U32 R14, RZ, RZ, R2 ;  /* 0x000000ffff0e7224 */ /* 0x000fe200078e0002 */
[----:B------:R-:W-:Y:S01]  /*0510*/  MOV R12, 0x560 ;  /* 0x00000560000c7802 */ /* 0x000fe20000000f00 */
[----:B------:R-:W-:Y:S01]  /*0520*/  IMAD.MOV.U32 R15, RZ, RZ, R3 ;  /* 0x000000ffff0f7224 */ /* 0x000fe200078e0003 */
[----:B0-----:R-:W-:Y:S02]  /*0530*/  MOV R13, UR4 ;  /* 0x00000004000d7c02 */ /* 0x001fe40008000f00 */
[----:B------:R-:W-:-:S07]  /*0540*/  MOV R9, UR5 ;  /* 0x0000000500097c02 */ /* 0x000fce0008000f00 */
[----:B------:R-:W-:Y:S05]  /*0550*/  CALL.REL.NOINC `($__internal_17_$__cuda_sm20_div_u64) ;  /* 0x0000002000ec7944 */ /* 0x000fea0003c00000 */
[----:B------:R-:W0:Y:S01]  /*0560*/  LDCU UR4, c[0x0][0x3a8] ;  /* 0x00007500ff0477ac */ /* 0x000e220008000800 */
[----:B------:R-:W-:Y:S01]  /*0570*/  IADD3 R3, PT, PT, -R6, RZ, RZ ;  /* 0x000000ff06037210 */ /* 0x000fe20007ffe1ff */
[----:B------:R-:W-:Y:S01]  /*0580*/  IMAD.MOV.U32 R5, RZ, RZ, R7 ;  /* 0x000000ffff057224 */ /* 0x000fe200078e0007 */
[----:B------:R-:W-:-:S03]  /*0590*/  MOV R4, R6 ;  /* 0x0000000600047202 */ /* 0x000fc60000000f00 */
[----:B0-----:R-:W-:-:S07]  /*05a0*/  IMAD R8, R3, UR4, R2 ;  /* 0x0000000403087c24 */ /* 0x001fce000f8e0202 */
.L_x_181:
[----:B------:R-:W-:Y:S05]  /*05b0*/  BSYNC.RECONVERGENT B0 ;  /* 0x0000000000007941 */ /* 0x000fea0003800200 */
.L_x_179:
        /* <DEDUP_REMOVED lines=19> */
[----:B------:R-:W-:Y:S01]  /*06f0*/  @P0 IADD3 R3, PT, PT, R3, -UR4, RZ ;  /* 0x8000000403030c10 */ /* 0x000fe2000fffe0ff */
[----:B------:R-:W-:-:S03]  /*0700*/  @P0 VIADD R2, R2, 0x1 ;  /* 0x0000000102020836 */ /* 0x000fc60000000000 */
[----:B------:R-:W-:-:S13]  /*0710*/  ISETP.GE.U32.AND P1, PT, R3, UR4, PT ;  /* 0x0000000403007c0c */ /* 0x000fda000bf26070 */
[----:B------:R-:W-:Y:S02]  /*0720*/  @P1 IADD3 R2, PT, PT, R2, 0x1, RZ ;  /* 0x0000000102021810 */ /* 0x000fe40007ffe0ff */
[----:B------:R-:W-:-:S04]  /*0730*/  @!P2 LOP3.LUT R2, RZ, UR4, RZ, 0x33, !PT ;  /* 0x00000004ff02ac12 */ /* 0x000fc8000f8e33ff */
[----:B------:R-:W-:-:S05]  /*0740*/  IADD3 R7, PT, PT, -R2, RZ, RZ ;  /* 0x000000ff02077210 */ /* 0x000fca0007ffe1ff */
[----:B------:R-:W-:Y:S01]  /*0750*/  IMAD R7, R7, UR4, R4 ;  /* 0x0000000407077c24 */ /* 0x000fe2000f8e0204 */
[----:B------:R-:W-:Y:S06]  /*0760*/  BRA `(.L_x_184) ;  /* 0x00000000002c7947 */ /* 0x000fec0003800000 */
.L_x_183:
        /* <DEDUP_REMOVED lines=8> */
[----:B------:R-:W-:Y:S02]  /*07f0*/  IADD3 R7, PT, PT, -R6, RZ, RZ ;  /* 0x000000ff06077210 */ /* 0x000fe40007ffe1ff */
[----:B------:R-:W-:-:S03]  /*0800*/  MOV R2, R6 ;  /* 0x0000000600027202 */ /* 0x000fc60000000f00 */
[----:B0-----:R-:W-:-:S07]  /*0810*/  IMAD R7, R7, UR4, R4 ;  /* 0x0000000407077c24 */ /* 0x001fce000f8e0204 */
.L_x_184:
[----:B------:R-:W-:Y:S05]  /*0820*/  BSYNC.RECONVERGENT B0 ;  /* 0x0000000000007941 */ /* 0x000fea0003800200 */
.L_x_182:
[----:B------:R-:W0:Y:S01]  /*0830*/  LDC.64 R4, c[0x0][0x3b8] ;  /* 0x0000ee00ff047b82 */ /* 0x000e220000000a00 */
[----:B------:R-:W-:Y:S01]  /*0840*/  VIADD R3, R7, 0x1 ;  /* 0x0000000107037836 */ /* 0x000fe20000000000 */
[----:B------:R-:W1:Y:S01]  /*0850*/  LDCU UR6, c[0x0][0x390] ;  /* 0x00007200ff0677ac */ /* 0x000e620008000800 */
[----:B------:R-:W-:Y:S01]  /*0860*/  BSSY.RECONVERGENT B1, `(.L_x_185) ;  /* 0x0000204000017945 */ /* 0x000fe20003800200 */
[----:B------:R-:W-:Y:S02]  /*0870*/  HFMA2 R25, -RZ, RZ, 0, 0 ;  /* 0x00000000ff197431 */ /* 0x000fe400000001ff */
        /* <DEDUP_REMOVED lines=23> */
[----:B------:R-:W-:Y:S02]  /*09f0*/  MOV R25, RZ ;  /* 0x000000ff00197202 */ /* 0x000fe40000000f00 */
[----:B0-----:R-:W-:-:S04]  /*0a00*/  VIMNMX R5, PT, PT, R7, UR7, PT ;  /* 0x0000000707057c48 */ /* 0x001fc8000bfe0100 */
[----:B------:R-:W-:Y:S01]  /*0a10*/  IADD3 R12, PT, PT, R5, -R4, RZ ;  /* 0x80000004050c7210 */ /* 0x000fe20007ffe0ff */
[----:B------:R-:W-:-:S03]  /*0a20*/  IMAD.IADD R8, R4, 0x1, -R5 ;  /* 0x0000000104087824 */ /* 0x000fc600078e0a05 */
[----:B------:R-:W-:Y:S02]  /*0a30*/  ISETP.GT.U32.AND P0, PT, R12, -0x10, PT ;  /* 0xfffffff00c00780c */ /* 0x000fe40003f04070 */
[C---:B------:R-:W-:Y:S02]  /*0a40*/  LOP3.LUT R9, R8.reuse, 0xf, RZ, 0xc0, !PT ;  /* 0x0000000f08097812 */ /* 0x040fe400078ec0ff */
[C---:B------:R-:W-:Y:S02]  /*0a50*/  LOP3.LUT R13, R8.reuse, 0x7, RZ, 0xc0, !PT ;  /* 0x00000007080d7812 */ /* 0x040fe400078ec0ff */
[----:B------:R-:W-:Y:S02]  /*0a60*/  IADD3 R5, PT, PT, R9, -0x1, RZ ;  /* 0xffffffff09057810 */ /* 0x000fe40007ffe0ff */
[----:B------:R-:W-:Y:S01]  /*0a70*/  LOP3.LUT R8, R8, 0x3, RZ, 0xc0, !PT ;  /* 0x0000000308087812 */ /* 0x000fe200078ec0ff */
[----:B------:R-:W-:Y:S01]  /*0a80*/  VIADD R9, R13, 0xffffffff ;  /* 0xffffffff0d097836 */ /* 0x000fe20000000000 */
[----:B------:R-:W-:-:S04]  /*0a90*/  ISETP.GE.U32.AND P1, PT, R5, 0x7, PT ;  /* 0x000000070500780c */ /* 0x000fc80003f26070 */
[----:B------:R-:W-:-:S13]  /*0aa0*/  ISETP.GE.U32.AND P2, PT, R9, 0x3, PT ;  /* 0x000000030900780c */ /* 0x000fda0003f46070 */
.L_x_197:
[----:B------:R-:W-:Y:S01]  /*0ab0*/  ISETP.GE.AND P3, PT, R7, R4, PT ;  /* 0x000000040700720c */ /* 0x000fe20003f66270 */
[----:B------:R-:W-:-:S12]  /*0ac0*/  BSSY.RECONVERGENT B0, `(.L_x_187) ;  /* 0x00001da000007945 */ /* 0x000fd80003800200 */
[----:B------:R-:W-:Y:S05]  /*0ad0*/  @P3 BRA `(.L_x_188) ;  /* 0x0000001c00603947 */ /* 0x000fea0003800000 */
[----:B------:R-:W0:Y:S01]  /*0ae0*/  LDCU.64 UR10, c[0x0][0x390] ;  /* 0x00007200ff0a77ac */ /* 0x000e220008000a00 */
[----:B------:R-:W-:Y:S01]  /*0af0*/  SHF.R.S32.HI R5, RZ, 0x1f, R2 ;  /* 0x0000001fff057819 */ /* 0x000fe20000011402 */
[----:B------:R-:W-:Y:S01]  /*0b00*/  BSSY.RECONVERGENT B2, `(.L_x_189) ;  /* 0x00000e9000027945 */ /* 0x000fe20003800200 */
[----:B------:R-:W-:Y:S01]  /*0b10*/  SHF.R.S32.HI R13, RZ, 0x1f, R6 ;  /* 0x0000001fff0d7819 */ /* 0x000fe20000011406 */
[----:B------:R-:W1:Y:S01]  /*0b20*/  LDCU UR6, c[0x0][0x398] ;  /* 0x00007300ff0677ac */ /* 0x000e620008000800 */
[----:B------:R-:W-:Y:S01]  /*0b30*/  MOV R12, R6 ;  /* 0x00000006000c7202 */ /* 0x000fe20000000f00 */
[----:B0-----:R-:W-:-:S04]  /*0b40*/  IMAD R5, R5, UR10, RZ ;  /* 0x0000000a05057c24 */ /* 0x001fc8000f8e02ff */
[----:B------:R-:W-:Y:S01]  /*0b50*/  IMAD.WIDE.U32 R12, R2, UR10, R12 ;  /* 0x0000000a020c7c25 */ /* 0x000fe2000f8e000c */
[----:B-1----:R-:W-:-:S03]  /*0b60*/  VIMNMX R20, PT, PT, R7, UR6, PT ;  /* 0x0000000607147c48 */ /* 0x002fc6000bfe0100 */
[----:B------:R-:W-:-:S04]  /*0b70*/  IMAD R5, R2, UR11, R5 ;  /* 0x0000000b02057c24 */ /* 0x000fc8000f8e0205 */
[----:B------:R-:W-:Y:S01]  /*0b80*/  IMAD.IADD R5, R13, 0x1, R5 ;  /* 0x000000010d057824 */ /* 0x000fe200078e0205 */
[----:B------:R-:W-:Y:S06]  /*0b90*/  @P0 BRA `(.L_x_190) ;  /* 0x0000000c007c0947 */ /* 0x000fec0003800000 */
[C---:B------:R-:W-:Y:S01]  /*0ba0*/  IADD3 R9, PT, PT, -R20.reuse, R4, RZ ;  /* 0x0000000414097210 */ /* 0x040fe20007ffe1ff */
[----:B------:R-:W-:Y:S01]  /*0bb0*/  BSSY.RECONVERGENT B3, `(.L_x_191) ;  /* 0x00000dc000037945 */ /* 0x000fe20003800200 */
[----:B------:R-:W-:Y:S02]  /*0bc0*/  IADD3 R20, PT, PT, R20, 0x7, RZ ;  /* 0x0000000714147810 */ /* 0x000fe40007ffe0ff */
[----:B------:R-:W-:-:S05]  /*0bd0*/  LOP3.LUT R9, R9, 0xfffffff0, RZ, 0xc0, !PT ;  /* 0xfffffff009097812 */ /* 0x000fca00078ec0ff */
[----:B------:R-:W-:-:S07]  /*0be0*/  IMAD.MOV R9, RZ, RZ, -R9 ;  /* 0x000000ffff097224 */ /* 0x000fce00078e0a09 */
.L_x_192:
[----:B------:R-:W-:Y:S01]  /*0bf0*/  IADD3 R16, PT, PT, R20, -0x7, RZ ;  /* 0xfffffff914107810 */ /* 0x000fe20007ffe0ff */
[----:B------:R-:W-:Y:S01]  /*0c00*/  IMAD R21, R5, UR12, RZ ;  /* 0x0000000c05157c24 */ /* 0x000fe2000f8e02ff */
[----:B------:R-:W-:Y:S02]  /*0c10*/  SHF.R.S32.HI R15, RZ, 0x1f, R0 ;  /* 0x0000001fff0f7819 */ /* 0x000fe40000011400 */
[--C-:B------:R-:W-:Y:S01]  /*0c20*/  SHF.R.S32.HI R17, RZ, 0x1f, R16.reuse ;  /* 0x0000001fff117819 */ /* 0x100fe20000011410 */
[----:B------:R-:W-:Y:S01]  /*0c30*/  IMAD R21, R12, UR13, R21 ;  /* 0x0000000d0c157c24 */ /* 0x000fe2000f8e0215 */
[----:B------:R-:W-:Y:S01]  /*0c40*/  IADD3 R22, PT, PT, R20, -0x6, RZ ;  /* 0xfffffffa14167810 */ /* 0x000fe20007ffe0ff */
[----:B------:R-:W-:-:S05]  /*0c50*/  IMAD.WIDE.U32 R16, R12, UR12, R16 ;  /* 0x0000000c0c107c25 */ /* 0x000fca000f8e0010 */
[----:B------:R-:W-:-:S05]  /*0c60*/  IADD3 R14, PT, PT, R17, R21, RZ ;  /* 0x00000015110e7210 */ /* 0x000fca0007ffe0ff */
[----:B------:R-:W-:Y:S02]  /*0c70*/  IMAD R17, R14, UR14, RZ ;  /* 0x0000000e0e117c24 */ /* 0x000fe4000f8e02ff */
[----:B------:R-:W-:Y:S02]  /*0c80*/  IMAD.MOV.U32 R14, RZ, RZ, R0 ;  /* 0x000000ffff0e7224 */ /* 0x000fe400078e0000 */
[C---:B------:R-:W-:Y:S02]  /*0c90*/  IMAD R17, R16.reuse, UR15, R17 ;  /* 0x0000000f10117c24 */ /* 0x040fe4000f8e0211 */
[----:B------:R-:W-:-:S03]  /*0ca0*/  IMAD.WIDE.U32 R18, R16, UR14, R14 ;  /* 0x0000000e10127c25 */ /* 0x000fc6000f8e000e */
[C---:B------:R-:W-:Y:S02]  /*0cb0*/  LEA R16, P3, R18.reuse, UR8, 0x1 ;  /* 0x0000000812107c11 */ /* 0x040fe4000f8608ff */
[----:B------:R-:W-:Y:S02]  /*0cc0*/  IADD3 R17, PT, PT, R19, R17, RZ ;  /* 0x0000001113117210 */ /* 0x000fe40007ffe0ff */
[--C-:B------:R-:W-:Y:S02]  /*0cd0*/  SHF.R.S32.HI R23, RZ, 0x1f, R22.reuse ;  /* 0x0000001fff177819 */ /* 0x100fe40000011416 */
[----:B------:R-:W-:Y:S01]  /*0ce0*/  LEA.HI.X R17, R18, UR9, R17, 0x1, P3 ;  /* 0x0000000912117c11 */ /* 0x000fe200098f0c11 */
[----:B------:R-:W-:-:S04]  /*0cf0*/  IMAD.WIDE.U32 R22, R12, UR12, R22 ;  /* 0x0000000c0c167c25 */ /* 0x000fc8000f8e0016 */
[----:B------:R0:W2:Y:S01]  /*0d00*/  LDG.E.U16 R16, desc[UR4][R16.64] ;  /* 0x0000000410107981 */ /* 0x0000a2000c1e1500 */
[----:B------:R-:W-:-:S04]  /*0d10*/  IMAD.IADD R18, R21, 0x1, R23 ;  /* 0x0000000115127824 */ /* 0x000fc800078e0217 */
[----:B------:R-:W-:Y:S02]  /*0d20*/  IMAD R23, R18, UR14, RZ ;  /* 0x0000000e12177c24 */ /* 0x000fe4000f8e02ff */
[----:B------:R-:W-:-:S04]  /*0d30*/  IMAD.WIDE.U32 R18, R22, UR14, R14 ;  /* 0x0000000e16127c25 */ /* 0x000fc8000f8e000e */
[----:B------:R-:W-:Y:S01]  /*0d40*/  IMAD R23, R22, UR15, R23 ;  /* 0x0000000f16177c24 */ /* 0x000fe2000f8e0217 */
[----:B------:R-:W-:-:S04]  /*0d50*/  LEA R28, P3, R18, UR8, 0x1 ;  /* 0x00000008121c7c11 */ /* 0x000fc8000f8608ff */
[----:B------:R-:W-:-:S04]  /*0d60*/  IADD3 R19, PT, PT, R19, R23, RZ ;  /* 0x0000001713137210 */ /* 0x000fc80007ffe0ff */
[----:B------:R-:W-:Y:S02]  /*0d70*/  LEA.HI.X R29, R18, UR9, R19, 0x1, P3 ;  /* 0x00000009121d7c11 */ /* 0x000fe400098f0c13 */
[----:B------:R-:W-:-:S03]  /*0d80*/  IADD3 R18, PT, PT, R20, -0x5, RZ ;  /* 0xfffffffb14127810 */ /* 0x000fc60007ffe0ff */
[----:B------:R1:W3:Y:S01]  /*0d90*/  LDG.E.U16 R23, desc[UR4][R28.64] ;  /* 0x000000041c177981 */ /* 0x0002e2000c1e1500 */
[----:B------:R-:W-:-:S03]  /*0da0*/  SHF.R.S32.HI R19, RZ, 0x1f, R18 ;  /* 0x0000001fff137819 */ /* 0x000fc60000011412 */
[----:B------:R-:W-:-:S04]  /*0db0*/  IMAD.WIDE.U32 R18, R12, UR12, R18 ;  /* 0x0000000c0c127c25 */ /* 0x000fc8000f8e0012 */
[----:B0-----:R-:W-:-:S04]  /*0dc0*/  IMAD.IADD R17, R21, 0x1, R19 ;  /* 0x0000000115117824 */ /* 0x001fc800078e0213 */
[----:B------:R-:W-:-:S04]  /*0dd0*/  IMAD R17, R17, UR14, RZ ;  /* 0x0000000e11117c24 */ /* 0x000fc8000f8e02ff */
[C---:B------:R-:W-:Y:S02]  /*0de0*/  IMAD R17, R18.reuse, UR15, R17 ;  /* 0x0000000f12117c24 */ /* 0x040fe4000f8e0211 */
[----:B------:R-:W-:-:S03]  /*0df0*/  IMAD.WIDE.U32 R18, R18, UR14, R14 ;  /* 0x0000000e12127c25 */ /* 0x000fc6000f8e000e */
[----:B------:R-:W-:Y:S02]  /*0e00*/  LEA R26, P3, R18, UR8, 0x1 ;  /* 0x00000008121a7c11 */ /* 0x000fe4000f8608ff */
[----:B------:R-:W-:-:S04]  /*0e10*/  IADD3 R17, PT, PT, R19, R17, RZ ;  /* 0x0000001113117210 */ /* 0x000fc80007ffe0ff */
        /* <DEDUP_REMOVED lines=11> */
[----:B------:R-:W-:Y:S02]  /*0ed0*/  LEA.HI.X R29, R18, UR9, R17, 0x1, P3 ;  /* 0x00000009121d7c11 */ /* 0x000fe400098f0c11 */
[----:B------:R-:W-:-:S03]  /*0ee0*/  IADD3 R18, PT, PT, R20, -0x3, RZ ;  /* 0xfffffffd14127810 */ /* 0x000fc60007ffe0ff */
[----:B------:R1:W5:Y:S01]  /*0ef0*/  LDG.E.U16 R24, desc[UR4][R28.64] ;  /* 0x000000041c187981 */ /* 0x000362000c1e1500 */
[----:B------:R-:W-:-:S03]  /*0f00*/  SHF.R.S32.HI R19, RZ, 0x1f, R18 ;  /* 0x0000001fff137819 */ /* 0x000fc60000011412 */
[----:B------:R-:W-:-:S04]  /*0f10*/  IMAD.WIDE.U32 R18, R12, UR12, R18 ;  /* 0x0000000c0c127c25 */ /* 0x000fc8000f8e0012 */
[----:B------:R-:W-:-:S04]  /*0f20*/  IMAD.IADD R17, R21, 0x1, R19 ;  /* 0x0000000115117824 */ /* 0x000fc800078e0213 */
[----:B------:R-:W-:-:S04]  /*0f30*/  IMAD R17, R17, UR14, RZ ;  /* 0x0000000e11117c24 */ /* 0x000fc8000f8e02ff */
[C---:B------:R-:W-:Y:S02]  /*0f40*/  IMAD R17, R18.reuse, UR15, R17 ;  /* 0x0000000f12117c24 */ /* 0x040fe4000f8e0211 */
[----:B------:R-:W-:-:S05]  /*0f50*/  IMAD.WIDE.U32 R18, R18, UR14, R14 ;  /* 0x0000000e12127c25 */ /* 0x000fca000f8e000e */
[----:B------:R-:W-:Y:S01]  /*0f60*/  IADD3 R17, PT, PT, R19, R17, RZ ;  /* 0x0000001113117210 */ /* 0x000fe20007ffe0ff */
[----:B--2---:R-:W-:-:S05]  /*0f70*/  HADD2.F32 R16, -RZ, R16.H0_H0 ;  /* 0x20000010ff107230 */ /* 0x004fca0000004100 */
[----:B0-----:R-:W-:Y:S01]  /*0f80*/  FADD.FTZ R26, R16, R25 ;  /* 0x00000019101a7221 */ /* 0x001fe20000010000 */
[----:B------:R-:W-:-:S04]  /*0f90*/  LEA R16, P3, R18, UR8, 0x1 ;  /* 0x0000000812107c11 */ /* 0x000fc8000f8608ff */
[----:B------:R-:W-:Y:S02]  /*0fa0*/  LEA.HI.X R17, R18, UR9, R17, 0x1, P3 ;  /* 0x0000000912117c11 */ /* 0x000fe400098f0c11 */
[----:B------:R-:W-:-:S04]  /*0fb0*/  IADD3 R18, PT, PT, R20, -0x2, RZ ;  /* 0xfffffffe14127810 */ /* 0x000fc80007ffe0ff */
[----:B------:R-:W2:Y:S01]  /*0fc0*/  LDG.E.U16 R17, desc[UR4][R16.64] ;  /* 0x0000000410117981 */ /* 0x000ea2000c1e1500 */
[----:B------:R-:W-:-:S03]  /*0fd0*/  SHF.R.S32.HI R19, RZ, 0x1f, R18 ;  /* 0x0000001fff137819 */ /* 0x000fc60000011412 */
[----:B------:R-:W-:-:S04]  /*0fe0*/  IMAD.WIDE.U32 R18, R12, UR12, R18 ;  /* 0x0000000c0c127c25 */ /* 0x000fc8000f8e0012 */
[----:B------:R-:W-:Y:S02]  /*0ff0*/  IMAD.IADD R19, R21, 0x1, R19 ;  /* 0x0000000115137824 */ /* 0x000fe400078e0213 */
[----:B---3--:R-:W-:Y:S02]  /*1000*/  HADD2.F32 R23, -RZ, R23.H0_H0 ;  /* 0x20000017ff177230 */ /* 0x008fe40000004100 */
[----:B------:R-:W-:-:S03]  /*1010*/  IMAD R19, R19, UR14, RZ ;  /* 0x0000000e13137c24 */ /* 0x000fc6000f8e02ff */
[----:B------:R-:W-:Y:S01]  /*1020*/  FADD.FTZ R26, R26, R23 ;  /* 0x000000171a1a7221 */ /* 0x000fe20000010000 */
[C---:B------:R-:W-:Y:S02]  /*1030*/  IMAD R23, R18.reuse, UR15, R19 ;  /* 0x0000000f12177c24 */ /* 0x040fe4000f8e0213 */
[----:B------:R-:W-:-:S05]  /*1040*/  IMAD.WIDE.U32 R18, R18, UR14, R14 ;  /* 0x0000000e12127c25 */ /* 0x000fca000f8e000e */
[----:B------:R-:W-:Y:S02]  /*1050*/  IADD3 R19, PT, PT, R19, R23, RZ ;  /* 0x0000001713137210 */ /* 0x000fe40007ffe0ff */
[----:B-1----:R-:W-:-:S04]  /*1060*/  LEA R28, P3, R18, UR8, 0x1 ;  /* 0x00000008121c7c11 */ /* 0x002fc8000f8608ff */
[----:B------:R-:W-:Y:S02]  /*1070*/  LEA.HI.X R29, R18, UR9, R19, 0x1, P3 ;  /* 0x00000009121d7c11 */ /* 0x000fe400098f0c13 */
[----:B------:R-:W-:-:S03]  /*1080*/  IADD3 R18, PT, PT, R20, -0x1, RZ ;  /* 0xffffffff14127810 */ /* 0x000fc60007ffe0ff */
[----:B------:R0:W3:Y:S01]  /*1090*/  LDG.E.U16 R16, desc[UR4][R28.64] ;  /* 0x000000041c107981 */ /* 0x0000e2000c1e1500 */
[----:B------:R-:W-:-:S03]  /*10a0*/  SHF.R.S32.HI R19, RZ, 0x1f, R18 ;  /* 0x0000001fff137819 */ /* 0x000fc60000011412 */
[----:B------:R-:W-:-:S04]  /*10b0*/  IMAD.WIDE.U32 R18, R12, UR12, R18 ;  /* 0x0000000c0c127c25 */ /* 0x000fc8000f8e0012 */
[----:B------:R-:W-:Y:S02]  /*10c0*/  IMAD.IADD R23, R21, 0x1, R19 ;  /* 0x0000000115177824 */ /* 0x000fe400078e0213 */
[----:B----4-:R-:W-:Y:S02]  /*10d0*/  HADD2.F32 R19, -RZ, R22.H0_H0 ;  /* 0x20000016ff137230 */ /* 0x010fe40000004100 */
[----:B------:R-:W-:-:S03]  /*10e0*/  IMAD R23, R23, UR14, RZ ;  /* 0x0000000e17177c24 */ /* 0x000fc6000f8e02ff */
[----:B------:R-:W-:Y:S01]  /*10f0*/  FADD.FTZ R26, R26, R19 ;  /* 0x000000131a1a7221 */ /* 0x000fe20000010000 */
[C---:B------:R-:W-:Y:S02]  /*1100*/  IMAD R23, R18.reuse, UR15, R23 ;  /* 0x0000000f12177c24 */ /* 0x040fe4000f8e0217 */
[----:B------:R-:W-:-:S05]  /*1110*/  IMAD.WIDE.U32 R18, R18, UR14, R14 ;  /* 0x0000000e12127c25 */ /* 0x000fca000f8e000e */
[----:B------:R-:W-:Y:S02]  /*1120*/  IADD3 R19, PT, PT, R19, R23, RZ ;  /* 0x0000001713137210 */ /* 0x000fe40007ffe0ff */
[----:B------:R-:W-:-:S04]  /*1130*/  LEA R22, P3, R18, UR8, 0x1 ;  /* 0x0000000812167c11 */ /* 0x000fc8000f8608ff */
[----:B------:R-:W-:-:S05]  /*1140*/  LEA.HI.X R23, R18, UR9, R19, 0x1, P3 ;  /* 0x0000000912177c11 */ /* 0x000fca00098f0c13 */
[----:B------:R1:W4:Y:S01]  /*1150*/  LDG.E.U16 R22, desc[UR4][R22.64] ;  /* 0x0000000416167981 */ /* 0x000322000c1e1500 */
[----:B------:R-:W-:Y:S02]  /*1160*/  SHF.R.S32.HI R19, RZ, 0x1f, R20 ;  /* 0x0000001fff137819 */ /* 0x000fe40000011414 */
[----:B------:R-:W-:-:S05]  /*1170*/  MOV R18, R20 ;  /* 0x0000001400127202 */ /* 0x000fca0000000f00 */
[----:B------:R-:W-:-:S04]  /*1180*/  IMAD.WIDE.U32 R18, R12, UR12, R18 ;  /* 0x0000000c0c127c25 */ /* 0x000fc8000f8e0012 */
[----:B------:R-:W-:Y:S02]  /*1190*/  IMAD.IADD R25, R21, 0x1, R19 ;  /* 0x0000000115197824 */ /* 0x000fe400078e0213 */
[----:B-----5:R-:W-:Y:S02]  /*11a0*/  HADD2.F32 R19, -RZ, R24.H0_H0 ;  /* 0x20000018ff137230 */ /* 0x020fe40000004100 */
[----:B------:R-:W-:-:S03]  /*11b0*/  IMAD R25, R25, UR14, RZ ;  /* 0x0000000e19197c24 */ /* 0x000fc6000f8e02ff */
[----:B------:R-:W-:Y:S01]  /*11c0*/  FADD.FTZ R26, R26, R19 ;  /* 0x000000131a1a7221 */ /* 0x000fe20000010000 */
[C---:B------:R-:W-:Y:S02]  /*11d0*/  IMAD R25, R18.reuse, UR15, R25 ;  /* 0x0000000f12197c24 */ /* 0x040fe4000f8e0219 */
[----:B------:R-:W-:-:S05]  /*11e0*/  IMAD.WIDE.U32 R18, R18, UR14, R14 ;  /* 0x0000000e12127c25 */ /* 0x000fca000f8e000e */
[----:B------:R-:W-:Y:S02]  /*11f0*/  IADD3 R19, PT, PT, R19, R25, RZ ;  /* 0x0000001913137210 */ /* 0x000fe40007ffe0ff */
[----:B------:R-:W-:-:S04]  /*1200*/  LEA R24, P3, R18, UR8, 0x1 ;  /* 0x0000000812187c11 */ /* 0x000fc8000f8608ff */
[----:B------:R-:W-:Y:S02]  /*1210*/  LEA.HI.X R25, R18, UR9, R19, 0x1, P3 ;  /* 0x0000000912197c11 */ /* 0x000fe400098f0c13 */
[----:B------:R-:W-:-:S04]  /*1220*/  IADD3 R18, PT, PT, R20, 0x1, RZ ;  /* 0x0000000114127810 */ /* 0x000fc80007ffe0ff */
[--C-:B------:R-:W-:Y:S01]  /*1230*/  SHF.R.S32.HI R19, RZ, 0x1f, R18.reuse ;  /* 0x0000001fff137819 */ /* 0x100fe20000011412 */
[----:B------:R-:W5:Y:S02]  /*1240*/  LDG.E.U16 R25, desc[UR4][R24.64] ;  /* 0x0000000418197981 */ /* 0x000f64000c1e1500 */
[----:B------:R-:W-:-:S04]  /*1250*/  IMAD.WIDE.U32 R18, R12, UR12, R18 ;  /* 0x0000000c0c127c25 */ /* 0x000fc8000f8e0012 */
[----:B------:R-:W-:-:S04]  /*1260*/  IMAD.IADD R19, R21, 0x1, R19 ;  /* 0x0000000115137824 */ /* 0x000fc800078e0213 */
[----:B------:R-:W-:Y:S02]  /*1270*/  IMAD R19, R19, UR14, RZ ;  /* 0x0000000e13137c24 */ /* 0x000fe4000f8e02ff */
[----:B--2---:R-:W-:-:S05]  /*1280*/  HADD2.F32 R17, -RZ, R17.H0_H0 ;  /* 0x20000011ff117230 */ /* 0x004fca0000004100 */
[----:B------:R-:W-:Y:S01]  /*1290*/  FADD.FTZ R26, R26, R17 ;  /* 0x000000111a1a7221 */ /* 0x000fe20000010000 */
[C---:B------:R-:W-:Y:S02]  /*12a0*/  IMAD R17, R18.reuse, UR15, R19 ;  /* 0x0000000f12117c24 */ /* 0x040fe4000f8e0213 */
[----:B------:R-:W-:-:S05]  /*12b0*/  IMAD.WIDE.U32 R18, R18, UR14, R14 ;  /* 0x0000000e12127c25 */ /* 0x000fca000f8e000e */
[----:B------:R-:W-:Y:S02]  /*12c0*/  IADD3 R17, PT, PT, R19, R17, RZ ;  /* 0x0000001113117210 */ /* 0x000fe40007ffe0ff */
[----:B0-----:R-:W-:-:S04]  /*12d0*/  LEA R28, P3, R18, UR8, 0x1 ;  /* 0x00000008121c7c11 */ /* 0x001fc8000f8608ff */
[----:B------:R-:W-:Y:S02]  /*12e0*/  LEA.HI.X R29, R18, UR9, R17, 0x1, P3 ;  /* 0x00000009121d7c11 */ /* 0x000fe400098f0c11 */
[----:B------:R-:W-:-:S03]  /*12f0*/  IADD3 R18, PT, PT, R20, 0x2, RZ ;  /* 0x0000000214127810 */ /* 0x000fc60007ffe0ff */
        /* <DEDUP_REMOVED lines=13> */
[----:B------:R-:W3:Y:S01]  /*13d0*/  LDG.E.U16 R17, desc[UR4][R16.64] ;  /* 0x0000000410117981 */ /* 0x000ee2000c1e1500 */
[----:B------:R-:W-:-:S03]  /*13e0*/  SHF.R.S32.HI R19, RZ, 0x1f, R18 ;  /* 0x0000001fff137819 */ /* 0x000fc60000011412 */
[----:B------:R-:W-:-:S04]  /*13f0*/  IMAD.WIDE.U32 R18, R12, UR12, R18 ;  /* 0x0000000c0c127c25 */ /* 0x000fc8000f8e0012 */
[----:B-1----:R-:W-:Y:S02]  /*1400*/  IMAD.IADD R23, R21, 0x1, R19 ;  /* 0x0000000115177824 */ /* 0x002fe400078e0213 */
        /* <DEDUP_REMOVED lines=9> */
[----:B------:R-:W-:-:S04]  /*14a0*/  IADD3 R18, PT, PT, R20, 0x4, RZ ;  /* 0x0000000414127810 */ /* 0x000fc80007ffe0ff */
[----:B------:R-:W-:-:S03]  /*14b0*/  SHF.R.S32.HI R19, RZ, 0x1f, R18 ;  /* 0x0000001fff137819 */ /* 0x000fc60000011412 */
[----:B------:R-:W-:-:S04]  /*14c0*/  IMAD.WIDE.U32 R18, R12, UR12, R18 ;  /* 0x0000000c0c127c25 */ /* 0x000fc8000f8e0012 */
[----:B------:R-:W-:-:S04]  /*14d0*/  IMAD.IADD R19, R21, 0x1, R19 ;  /* 0x0000000115137824 */ /* 0x000fc800078e0213 */
[----:B------:R-:W-:-:S04]  /*14e0*/  IMAD R19, R19, UR14, RZ ;  /* 0x0000000e13137c24 */ /* 0x000fc8000f8e02ff */
[C---:B------:R-:W-:Y:S02]  /*14f0*/  IMAD R27, R18.reuse, UR15, R19 ;  /* 0x0000000f121b7c24 */ /* 0x040fe4000f8e0213 */
[----:B------:R-:W-:-:S05]  /*1500*/  IMAD.WIDE.U32 R18, R18, UR14, R14 ;  /* 0x0000000e12127c25 */ /* 0x000fca000f8e000e */
[----:B------:R-:W-:Y:S02]  /*1510*/  IADD3 R19, PT, PT, R19, R27, RZ ;  /* 0x0000001b13137210 */ /* 0x000fe40007ffe0ff */
[----:B0-----:R-:W-:-:S04]  /*1520*/  LEA R22, P3, R18, UR8, 0x1 ;  /* 0x0000000812167c11 */ /* 0x001fc8000f8608ff */
[----:B------:R-:W-:Y:S02]  /*1530*/  LEA.HI.X R23, R18, UR9, R19, 0x1, P3 ;  /* 0x0000000912177c11 */ /* 0x000fe400098f0c13 */
[----:B------:R-:W-:-:S04]  /*1540*/  IADD3 R18, PT, PT, R20, 0x5, RZ ;  /* 0x0000000514127810 */ /* 0x000fc80007ffe0ff */
[--C-:B------:R-:W-:Y:S01]  /*1550*/  SHF.R.S32.HI R19, RZ, 0x1f, R18.reuse ;  /* 0x0000001fff137819 */ /* 0x100fe20000011412 */
[----:B-----5:R-:W-:Y:S01]  /*1560*/  HADD2.F32 R25, -RZ, R25.H0_H0 ;  /* 0x20000019ff197230 */ /* 0x020fe20000004100 */
[----:B------:R-:W5:Y:S01]  /*1570*/  LDG.E.U16 R23, desc[UR4][R22.64] ;  /* 0x0000000416177981 */ /* 0x000f62000c1e1500 */
[----:B------:R-:W-:-:S04]  /*1580*/  IMAD.WIDE.U32 R18, R12, UR12, R18 ;  /* 0x0000000c0c127c25 */ /* 0x000fc8000f8e0012 */
[----:B------:R-:W-:-:S04]  /*1590*/  IMAD.IADD R19, R21, 0x1, R19 ;  /* 0x0000000115137824 */ /* 0x000fc800078e0213 */
        /* <DEDUP_REMOVED lines=13> */
[----:B--2---:R-:W-:-:S05]  /*1670*/  HADD2.F32 R24, -RZ, R24.H0_H0 ;  /* 0x20000018ff187230 */ /* 0x004fca0000004100 */
[----:B------:R-:W-:Y:S01]  /*1680*/  FADD.FTZ R25, R25, R24 ;  /* 0x0000001819197221 */ /* 0x000fe20000010000 */
[----:B---3--:R-:W-:Y:S02]  /*1690*/  HADD2.F32 R24, -RZ, R17.H0_H0 ;  /* 0x20000011ff187230 */ /* 0x008fe40000004100 */
[C---:B------:R-:W-:Y:S02]  /*16a0*/  IMAD R17, R18.reuse, UR15, R19 ;  /* 0x0000000f12117c24 */ /* 0x040fe4000f8e0213 */
[----:B------:R-:W-:-:S05]  /*16b0*/  IMAD.WIDE.U32 R18, R18, UR14, R14 ;  /* 0x0000000e12127c25 */ /* 0x000fca000f8e000e */
        /* <DEDUP_REMOVED lines=8> */
[----:B------:R-:W-:Y:S01]  /*1740*/  FADD.FTZ R25, R25, R24 ;  /* 0x0000001819197221 */ /* 0x000fe20000010000 */
[----:B----4-:R-:W-:Y:S01]  /*1750*/  HADD2.F32 R16, -RZ, R16.H0_H0 ;  /* 0x20000010ff107230 */ /* 0x010fe20000004100 */
[----:B------:R-:W2:Y:S01]  /*1760*/  LDG.E.U16 R24, desc[UR4][R26.64] ;  /* 0x000000041a187981 */ /* 0x000ea2000c1e1500 */
[C---:B------:R-:W-:Y:S02]  /*1770*/  IMAD R17, R18.reuse, UR15, R17 ;  /* 0x0000000f12117c24 */ /* 0x040fe4000f8e0211 */
[----:B------:R-:W-:-:S04]  /*1780*/  IMAD.WIDE.U32 R18, R18, UR14, R14 ;  /* 0x0000000e12127c25 */ /* 0x000fc8000f8e000e */
[----:B------:R-:W-:Y:S01]  /*1790*/  FADD.FTZ R25, R25, R16 ;  /* 0x0000001019197221 */ /* 0x000fe20000010000 */
[----:B------:R-:W-:Y:S02]  /*17a0*/  IADD3 R17, PT, PT, R19, R17, RZ ;  /* 0x0000001113117210 */ /* 0x000fe40007ffe0ff */
[----:B------:R-:W-:-:S04]  /*17b0*/  LEA R16, P3, R18, UR8, 0x1 ;  /* 0x0000000812107c11 */ /* 0x000fc8000f8608ff */
[----:B------:R-:W-:Y:S02]  /*17c0*/  LEA.HI.X R17, R18, UR9, R17, 0x1, P3 ;  /* 0x0000000912117c11 */ /* 0x000fe400098f0c11 */
[----:B------:R-:W-:-:S03]  /*17d0*/  IADD3 R18, PT, PT, R20, 0x8, RZ ;  /* 0x0000000814127810 */ /* 0x000fc60007ffe0ff */
[----:B------:R-:W3:Y:S01]  /*17e0*/  LDG.E.U16 R16, desc[UR4][R16.64] ;  /* 0x0000000410107981 */ /* 0x000ee2000c1e1500 */
[----:B------:R-:W-:-:S03]  /*17f0*/  SHF.R.S32.HI R19, RZ, 0x1f, R18 ;  /* 0x0000001fff137819 */ /* 0x000fc60000011412 */
[----:B------:R-:W-:-:S04]  /*1800*/  IMAD.WIDE.U32 R18, R12, UR12, R18 ;  /* 0x0000000c0c127c25 */ /* 0x000fc8000f8e0012 */
[----:B------:R-:W-:-:S04]  /*1810*/  IMAD.IADD R21, R21, 0x1, R19 ;  /* 0x0000000115157824 */ /* 0x000fc800078e0213 */
[----:B------:R-:W-:Y:S02]  /*1820*/  IMAD R21, R21, UR14, RZ ;  /* 0x0000000e15157c24 */ /* 0x000fe4000f8e02ff */
[----:B------:R-:W-:-:S04]  /*1830*/  IMAD.WIDE.U32 R14, R18, UR14, R14 ;  /* 0x0000000e120e7c25 */ /* 0x000fc8000f8e000e */
[----:B------:R-:W-:Y:S01]  /*1840*/  IMAD R21, R18, UR15, R21 ;  /* 0x0000000f12157c24 */ /* 0x000fe2000f8e0215 */
[----:B------:R-:W-:-:S04]  /*1850*/  LEA R18, P3, R14, UR8, 0x1 ;  /* 0x000000080e127c11 */ /* 0x000fc8000f8608ff */
[----:B------:R-:W-:-:S04]  /*1860*/  IADD3 R15, PT, PT, R15, R21, RZ ;  /* 0x000000150f0f7210 */ /* 0x000fc80007ffe0ff */
[----:B------:R-:W-:-:S05]  /*1870*/  LEA.HI.X R19, R14, UR9, R15, 0x1, P3 ;  /* 0x000000090e137c11 */ /* 0x000fca00098f0c0f */
[----:B------:R-:W4:Y:S01]  /*1880*/  LDG.E.U16 R18, desc[UR4][R18.64] ;  /* 0x0000000412127981 */ /* 0x000f22000c1e1500 */
[----:B-----5:R-:W-:Y:S01]  /*1890*/  HADD2.F32 R14, -RZ, R23.H0_H0 ;  /* 0x20000017ff0e7230 */ /* 0x020fe20000004100 */
[----:B------:R-:W-:-:S04]  /*18a0*/  IADD3 R9, PT, PT, R9, 0x10, RZ ;  /* 0x0000001009097810 */ /* 0x000fc80007ffe0ff */
[----:B------:R-:W-:Y:S01]  /*18b0*/  FADD.FTZ R14, R25, R14 ;  /* 0x0000000e190e7221 */ /* 0x000fe20000010000 */
[----:B------:R-:W-:Y:S01]  /*18c0*/  ISETP.NE.AND P3, PT, R9, RZ, PT ;  /* 0x000000ff0900720c */ /* 0x000fe20003f65270 */
[----:B------:R-:W-:-:S05]  /*18d0*/  HADD2.F32 R15, -RZ, R22.H0_H0 ;  /* 0x20000016ff0f7230 */ /* 0x000fca0000004100 */
[----:B------:R-:W-:Y:S01]  /*18e0*/  FADD.FTZ R14, R14, R15 ;  /* 0x0000000f0e0e7221 */ /* 0x000fe20000010000 */
[----:B------:R-:W-:Y:S02]  /*18f0*/  VIADD R20, R20, 0x10 ;  /* 0x0000001014147836 */ /* 0x000fe40000000000 */
[----:B--2---:R-:W-:-:S05]  /*1900*/  HADD2.F32 R21, -RZ, R24.H0_H0 ;  /* 0x20000018ff157230 */ /* 0x004fca0000004100 */
[----:B------:R-:W-:Y:S01]  /*1910*/  FADD.FTZ R14, R14, R21 ;  /* 0x000000150e0e7221 */ /* 0x000fe20000010000 */
[----:B---3--:R-:W-:-:S05]  /*1920*/  HADD2.F32 R15, -RZ, R16.H0_H0 ;  /* 0x20000010ff0f7230 */ /* 0x008fca0000004100 */
[----:B------:R-:W-:Y:S01]  /*1930*/  FADD.FTZ R14, R14, R15 ;  /* 0x0000000f0e0e7221 */ /* 0x000fe20000010000 */
[----:B----4-:R-:W-:-:S05]  /*1940*/  HADD2.F32 R25, -RZ, R18.H0_H0 ;  /* 0x20000012ff197230 */ /* 0x010fca0000004100 */
[----:B------:R-:W-:Y:S01]  /*1950*/  FADD.FTZ R25, R14, R25 ;  /* 0x000000190e197221 */ /* 0x000fe20000010000 */
[----:B------:R-:W-:Y:S06]  /*1960*/  @P3 BRA `(.L_x_192) ;  /* 0xfffffff000a03947 */ /* 0x000fec000383ffff */
[----:B------:R-:W-:Y:S05]  /*1970*/  BSYNC.RECONVERGENT B3 ;  /* 0x0000000000037941 */ /* 0x000fea0003800200 */
.L_x_191:
[----:B------:R-:W-:-:S07]  /*1980*/  IADD3 R20, PT, PT, R20, -0x7, RZ ;  /* 0xfffffff914147810 */ /* 0x000fce0007ffe0ff */
.L_x_190:
[----:B------:R-:W-:Y:S05]  /*1990*/  BSYNC.RECONVERGENT B2 ;  /* 0x0000000000027941 */ /* 0x000fea0003800200 */
.L_x_189:
[----:B------:R-:W0:Y:S02]  /*19a0*/  LDCU UR6, c[0x0][0x398] ;  /* 0x00007300ff0677ac */ /* 0x000e240008000800 */
[----:B0-----:R-:W-:-:S04]  /*19b0*/  VIMNMX R9, PT, PT, R7, UR6, PT ;  /* 0x0000000607097c48 */ /* 0x001fc8000bfe0100 */
[----:B------:R-:W-:-:S04]  /*19c0*/  IADD3 R14, PT, PT, -R9, R4, RZ ;  /* 0x00000004090e7210 */ /* 0x000fc80007ffe1ff */
[----:B------:R-:W-:-:S04]  /*19d0*/  LOP3.LUT R14, R14, 0xf, RZ, 0xc0, !PT ;  /* 0x0000000f0e0e7812 */ /* 0x000fc800078ec0ff */
[----:B------:R-:W-:-:S13]  /*19e0*/  ISETP.NE.AND P3, PT, R14, RZ, PT ;  /* 0x000000ff0e00720c */ /* 0x000fda0003f65270 */
[----:B------:R-:W-:Y:S05]  /*19f0*/  @!P3 BRA `(.L_x_188) ;  /* 0x0000000c0098b947 */ /* 0x000fea0003800000 */
[----:B------:R-:W-:Y:S01]  /*1a00*/  IMAD.IADD R9, R4, 0x1, -R9 ;  /* 0x0000000104097824 */ /* 0x000fe200078e0a09 */
[----:B------:R-:W-:Y:S04]  /*1a10*/  BSSY.RECONVERGENT B2, `(.L_x_193) ;  /* 0x0000073000027945 */ /* 0x000fe80003800200 */
[----:B------:R-:W-:-:S04]  /*1a20*/  LOP3.LUT R9, R9, 0x7, RZ, 0xc0, !PT ;  /* 0x0000000709097812 */ /* 0x000fc800078ec0ff */
[----:B------:R-:W-:Y:S01]  /*1a30*/  ISETP.NE.AND P3, PT, R9, RZ, PT ;  /* 0x000000ff0900720c */ /* 0x000fe20003f65270 */
[----:B------:R-:W-:-:S12]  /*1a40*/  @!P1 BRA `(.L_x_194) ;  /* 0x0000000400bc9947 */ /* 0x000fd80003800000 */
[----:B------:R-:W0:Y:S01]  /*1a50*/  LDCU.64 UR10, c[0x0][0x398] ;  /* 0x00007300ff0a77ac */ /* 0x000e220008000a00 */
[----:B------:R-:W-:Y:S02]  /*1a60*/  SHF.R.S32.HI R21, RZ, 0x1f, R20 ;  /* 0x0000001fff157819 */ /* 0x000fe40000011414 */
[----:B------:R-:W-:Y:S01]  /*1a70*/  SHF.R.S32.HI R15, RZ, 0x1f, R0 ;  /* 0x0000001fff0f7819 */ /* 0x000fe20000011400 */
[----:B------:R-:W1:Y:S01]  /*1a80*/  LDCU.64 UR16, c[0x0][0x3b0] ;  /* 0x00007600ff1077ac */ /* 0x000e620008000a00 */
[----:B------:R-:W-:Y:S02]  /*1a90*/  MOV R14, R0 ;  /* 0x00000000000e7202 */ /* 0x000fe40000000f00 */
        /* <DEDUP_REMOVED lines=9> */
[----:B--2---:R-:W-:-:S03]  /*1b30*/  LEA R16, P4, R18, UR18, 0x1 ;  /* 0x0000001212107c11 */ /* 0x004fc6000f8808ff */
[----:B------:R-:W-:-:S05]  /*1b40*/  IMAD.IADD R9, R19, 0x1, R9 ;  /* 0x0000000113097824 */ /* 0x000fca00078e0209 */
[----:B------:R-:W-:Y:S02]  /*1b50*/  LEA.HI.X R17, R18, UR19, R9, 0x1, P4 ;  /* 0x0000001312117c11 */ /* 0x000fe4000a0f0c09 */
[----:B------:R-:W-:-:S04]  /*1b60*/  SHF.R.S32.HI R27, RZ, 0x1f, R26 ;  /* 0x0000001fff1b7819 */ /* 0x000fc8000001141a */
[----:B------:R-:W2:Y:S01]  /*1b70*/  LDG.E.U16 R17, desc[UR4][R16.64] ;  /* 0x0000000410117981 */ /* 0x000ea2000c1e1500 */
[----:B------:R-:W-:-:S05]  /*1b80*/  IMAD.WIDE.U32 R26, R12, UR10, R26 ;  /* 0x0000000a0c1a7c25 */ /* 0x000fca000f8e001a */
[----:B------:R-:W-:Y:S01]  /*1b90*/  IADD3 R9, PT, PT, R23, R27, RZ ;  /* 0x0000001b17097210 */ /* 0x000fe20007ffe0ff */
[----:B------:R-:W-:-:S04]  /*1ba0*/  IMAD.WIDE.U32 R18, R26, UR16, R14 ;  /* 0x000000101a127c25 */ /* 0x000fc8000f8e000e */
[----:B------:R-:W-:Y:S01]  /*1bb0*/  IMAD R9, R9, UR16, RZ ;  /* 0x0000001009097c24 */ /* 0x000fe2000f8e02ff */
[----:B------:R-:W-:-:S03]  /*1bc0*/  LEA R28, P4, R18, UR18, 0x1 ;  /* 0x00000012121c7c11 */ /* 0x000fc6000f8808ff */
[----:B------:R-:W-:-:S04]  /*1bd0*/  IMAD R9, R26, UR17, R9 ;  /* 0x000000111a097c24 */ /* 0x000fc8000f8e0209 */
[----:B------:R-:W-:-:S05]  /*1be0*/  IMAD.IADD R9, R19, 0x1, R9 ;  /* 0x0000000113097824 */ /* 0x000fca00078e0209 */
[----:B------:R-:W-:-:S05]  /*1bf0*/  LEA.HI.X R29, R18, UR19, R9, 0x1, P4 ;  /* 0x00000013121d7c11 */ /* 0x000fca000a0f0c09 */
[----:B------:R0:W3:Y:S01]  /*1c00*/  LDG.E.U16 R16, desc[UR4][R28.64] ;  /* 0x000000041c107981 */ /* 0x0000e2000c1e1500 */
[C---:B------:R-:W-:Y:S02]  /*1c10*/  IADD3 R26, PT, PT, R20.reuse, 0x2, RZ ;  /* 0x00000002141a7810 */ /* 0x040fe40007ffe0ff */
[----:B------:R-:W-:Y:S02]  /*1c20*/  IADD3 R18, PT, PT, R20, 0x3, RZ ;  /* 0x0000000314127810 */ /* 0x000fe40007ffe0ff */
[----:B------:R-:W-:Y:S02]  /*1c30*/  SHF.R.S32.HI R27, RZ, 0x1f, R26 ;  /* 0x0000001fff1b7819 */ /* 0x000fe4000001141a */
[----:B------:R-:W-:Y:S01]  /*1c40*/  SHF.R.S32.HI R19, RZ, 0x1f, R18 ;  /* 0x0000001fff137819 */ /* 0x000fe20000011412 */
[----:B------:R-:W-:-:S04]  /*1c50*/  IMAD.WIDE.U32 R26, R12, UR10, R26 ;  /* 0x0000000a0c1a7c25 */ /* 0x000fc8000f8e001a */
[----:B------:R-:W-:Y:S02]  /*1c60*/  IMAD.IADD R9, R23, 0x1, R27 ;  /* 0x0000000117097824 */ /* 0x000fe400078e021b */
[----:B------:R-:W-:-:S04]  /*1c70*/  IMAD.WIDE.U32 R18, R12, UR10, R18 ;  /* 0x0000000a0c127c25 */ /* 0x000fc8000f8e0012 */
[----:B------:R-:W-:-:S04]  /*1c80*/  IMAD R9, R9, UR16, RZ ;  /* 0x0000001009097c24 */ /* 0x000fc8000f8e02ff */
[C---:B------:R-:W-:Y:S02]  /*1c90*/  IMAD R9, R26.reuse, UR17, R9 ;  /* 0x000000111a097c24 */ /* 0x040fe4000f8e0209 */
[----:B------:R-:W-:-:S05]  /*1ca0*/  IMAD.WIDE.U32 R26, R26, UR16, R14 ;  /* 0x000000101a1a7c25 */ /* 0x000fca000f8e000e */
[----:B------:R-:W-:Y:S02]  /*1cb0*/  IADD3 R21, PT, PT, R27, R9, RZ ;  /* 0x000000091b157210 */ /* 0x000fe40007ffe0ff */
[----:B------:R-:W-:Y:S02]  /*1cc0*/  IADD3 R9, PT, PT, R23, R19, RZ ;  /* 0x0000001317097210 */ /* 0x000fe40007ffe0ff */
[----:B0-----:R-:W-:-:S03]  /*1cd0*/  LEA R28, P4, R26, UR18, 0x1 ;  /* 0x000000121a1c7c11 */ /* 0x001fc6000f8808ff */
[----:B------:R-:W-:Y:S01]  /*1ce0*/  IMAD R9, R9, UR16, RZ ;  /* 0x0000001009097c24 */ /* 0x000fe2000f8e02ff */
[----:B------:R-:W-:-:S03]  /*1cf0*/  LEA.HI.X R29, R26, UR19, R21, 0x1, P4 ;  /* 0x000000131a1d7c11 */ /* 0x000fc6000a0f0c15 */
[C---:B------:R-:W-:Y:S02]  /*1d00*/  IMAD R9, R18.reuse, UR17, R9 ;  /* 0x0000001112097c24 */ /* 0x040fe4000f8e0209 */
[----:B------:R-:W-:Y:S01]  /*1d10*/  IMAD.WIDE.U32 R18, R18, UR16, R14 ;  /* 0x0000001012127c25 */ /* 0x000fe2000f8e000e */
[----:B------:R0:W4:Y:S03]  /*1d20*/  LDG.E.U16 R21, desc[UR4][R28.64] ;  /* 0x000000041c157981 */ /* 0x000126000c1e1500 */
[----:B------:R-:W-:Y:S01]  /*1d30*/  IMAD.IADD R9, R19, 0x1, R9 ;  /* 0x0000000113097824 */ /* 0x000fe200078e0209 */
[----:B------:R-:W-:-:S04]  /*1d40*/  LEA R26, P4, R18, UR18, 0x1 ;  /* 0x00000012121a7c11 */ /* 0x000fc8000f8808ff */
[----:B------:R-:W-:Y:S02]  /*1d50*/  LEA.HI.X R27, R18, UR19, R9, 0x1, P4 ;  /* 0x00000013121b7c11 */ /* 0x000fe4000a0f0c09 */
[----:B------:R-:W-:-:S04]  /*1d60*/  IADD3 R18, PT, PT, R20, 0x4, RZ ;  /* 0x0000000414127810 */ /* 0x000fc80007ffe0ff */
[----:B------:R-:W-:-:S03]  /*1d70*/  SHF.R.S32.HI R19, RZ, 0x1f, R18 ;  /* 0x0000001fff137819 */ /* 0x000fc60000011412 */
[----:B------:R-:W-:-:S05]  /*1d80*/  IMAD.WIDE.U32 R18, R12, UR10, R18 ;  /* 0x0000000a0c127c25 */ /* 0x000fca000f8e0012 */
[----:B------:R-:W-:-:S05]  /*1d90*/  IADD3 R9, PT, PT, R23, R19, RZ ;  /* 0x0000001317097210 */ /* 0x000fca0007ffe0ff */
[----:B------:R-:W-:Y:S02]  /*1da0*/  IMAD R19, R9, UR16, RZ ;  /* 0x0000001009137c24 */ /* 0x000fe4000f8e02ff */
[----:B------:R1:W5:Y:S02]  /*1db0*/  LDG.E.U16 R9, desc[UR4][R26.64] ;  /* 0x000000041a097981 */ /* 0x000364000c1e1500 */
[C---:B------:R-:W-:Y:S02]  /*1dc0*/  IMAD R22, R18.reuse, UR17, R19 ;  /* 0x0000001112167c24 */ /* 0x040fe4000f8e0213 */
[----:B------:R-:W-:-:S04]  /*1dd0*/  IMAD.WIDE.U32 R18, R18, UR16, R14 ;  /* 0x0000001012127c25 */ /* 0x000fc8000f8e000e */
[----:B------:R-:W-:Y:S01]  /*1de0*/  IMAD.IADD R19, R19, 0x1, R22 ;  /* 0x0000000113137824 */ /* 0x000fe200078e0216 */
[----:B0-----:R-:W-:-:S04]  /*1df0*/  LEA R28, P4, R18, UR18, 0x1 ;  /* 0x00000012121c7c11 */ /* 0x001fc8000f8808ff */
[----:B------:R-:W-:Y:S02]  /*1e00*/  LEA.HI.X R29, R18, UR19, R19, 0x1, P4 ;  /* 0x00000013121d7c11 */ /* 0x000fe4000a0f0c13 */
[----:B------:R-:W-:-:S03]  /*1e10*/  IADD3 R18, PT, PT, R20, 0x5, RZ ;  /* 0x0000000514127810 */ /* 0x000fc60007ffe0ff */
[----:B------:R-:W5:Y:S01]  /*1e20*/  LDG.E.U16 R22, desc[UR4][R28.64] ;  /* 0x000000041c167981 */ /* 0x000f62000c1e1500 */
[----:B------:R-:W-:-:S03]  /*1e30*/  SHF.R.S32.HI R19, RZ, 0x1f, R18 ;  /* 0x0000001fff137819 */ /* 0x000fc60000011412 */
[----:B------:R-:W-:-:S05]  /*1e40*/  IMAD.WIDE.U32 R18, R12, UR10, R18 ;  /* 0x0000000a0c127c25 */ /* 0x000fca000f8e0012 */
[----:B------:R-:W-:-:S05]  /*1e50*/  IADD3 R19, PT, PT, R23, R19, RZ ;  /* 0x0000001317137210 */ /* 0x000fca0007ffe0ff */
[----:B------:R-:W-:Y:S02]  /*1e60*/  IMAD R19, R19, UR16, RZ ;  /* 0x0000001013137c24 */ /* 0x000fe4000f8e02ff */
[----:B--2---:R-:W-:Y:S02]  /*1e70*/  HADD2.F32 R24, -RZ, R17.H0_H0 ;  /* 0x20000011ff187230 */ /* 0x004fe40000004100 */
[C---:B------:R-:W-:Y:S02]  /*1e80*/  IMAD R17, R18.reuse, UR17, R19 ;  /* 0x0000001112117c24 */ /* 0x040fe4000f8e0213 */
[----:B------:R-:W-:-:S04]  /*1e90*/  IMAD.WIDE.U32 R18, R18, UR16, R14 ;  /* 0x0000001012127c25 */ /* 0x000fc8000f8e000e */
[----:B------:R-:W-:Y:S01]  /*1ea0*/  IMAD.IADD R17, R19, 0x1, R17 ;  /* 0x0000000113117824 */ /* 0x000fe200078e0211 */
[----:B-1----:R-:W-:-:S04]  /*1eb0*/  LEA R26, P4, R18, UR18, 0x1 ;  /* 0x00000012121a7c11 */ /* 0x002fc8000f8808ff */
[----:B------:R-:W-:Y:S02]  /*1ec0*/  LEA.HI.X R27, R18, UR19, R17, 0x1, P4 ;  /* 0x00000013121b7c11 */ /* 0x000fe4000a0f0c11 */
[----:B------:R-:W-:-:S04]  /*1ed0*/  IADD3 R18, PT, PT, R20, 0x6, RZ ;  /* 0x0000000614127810 */ /* 0x000fc80007ffe0ff */
[----:B------:R-:W-:-:S03]  /*1ee0*/  SHF.R.S32.HI R19, RZ, 0x1f, R18 ;  /* 0x0000001fff137819 */ /* 0x000fc60000011412 */
[----:B------:R-:W-:-:S05]  /*1ef0*/  IMAD.WIDE.U32 R18, R12, UR10, R18 ;  /* 0x0000000a0c127c25 */ /* 0x000fca000f8e0012 */
[----:B------:R-:W-:Y:S01]  /*1f00*/  IADD3 R17, PT, PT, R23, R19, RZ ;  /* 0x0000001317117210 */ /* 0x000fe20007ffe0ff */
[----:B---3--:R-:W-:-:S04]  /*1f10*/  HADD2.F32 R16, -RZ, R16.H0_H0 ;  /* 0x20000010ff107230 */ /* 0x008fc80000004100 */
[----:B------:R-:W-:Y:S02]  /*1f20*/  IMAD R17, R17, UR16, RZ ;  /* 0x0000001011117c24 */ /* 0x000fe4000f8e02ff */
[----:B------:R-:W-:Y:S02]  /*1f30*/  FADD.FTZ R25, R25, R24 ;  /* 0x0000001819197221 */ /* 0x000fe40000010000 */
[----:B------:R-:W2:Y:S01]  /*1f40*/  LDG.E.U16 R24, desc[UR4][R26.64] ;  /* 0x000000041a187981 */ /* 0x000ea2000c1e1500 */
[C---:B------:R-:W-:Y:S02]  /*1f50*/  IMAD R17, R18.reuse, UR17, R17 ;  /* 0x0000001112117c24 */ /* 0x040fe4000f8e0211 */
        /* <DEDUP_REMOVED lines=17> */
[----:B----4-:R-:W-:-:S05]  /*2070*/  HADD2.F32 R14, -RZ, R21.H0_H0 ;  /* 0x20000015ff0e7230 */ /* 0x010fca0000004100 */
[----:B------:R-:W-:Y:S01]  /*2080*/  FADD.FTZ R14, R25, R14 ;  /* 0x0000000e190e7221 */ /* 0x000fe20000010000 */
[----:B-----5:R-:W-:-:S05]  /*2090*/  HADD2.F32 R9, -RZ, R9.H0_H0 ;  /* 0x20000009ff097230 */ /* 0x020fca0000004100 */
[----:B------:R-:W-:Y:S01]  /*20a0*/  FADD.FTZ R9, R14, R9 ;  /* 0x000000090e097221 */ /* 0x000fe20000010000 */
[----:B------:R-:W-:-:S05]  /*20b0*/  HADD2.F32 R22, -RZ, R22.H0_H0 ;  /* 0x20000016ff167230 */ /* 0x000fca0000004100 */
[----:B------:R-:W-:Y:S01]  /*20c0*/  FADD.FTZ R9, R9, R22 ;  /* 0x0000001609097221 */ /* 0x000fe20000010000 */
[----:B------:R-:W-:Y:S01]  /*20d0*/  IADD3 R20, PT, PT, R20, 0x8, RZ ;  /* 0x0000000814147810 */ /* 0x000fe20007ffe0ff */
[----:B--2---:R-:W-:-:S05]  /*20e0*/  HADD2.F32 R24, -RZ, R24.H0_H0 ;  /* 0x20000018ff187230 */ /* 0x004fca0000004100 */
[----:B------:R-:W-:Y:S01]  /*20f0*/  FADD.FTZ R9, R9, R24 ;  /* 0x0000001809097221 */ /* 0x000fe20000010000 */
[----:B---3--:R-:W-:-:S05]  /*2100*/  HADD2.F32 R14, -RZ, R16.H0_H0 ;  /* 0x20000010ff0e7230 */ /* 0x008fca0000004100 */
[----:B------:R-:W-:Y:S01]  /*2110*/  FADD.FTZ R9, R9, R14 ;  /* 0x0000000e09097221 */ /* 0x000fe20000010000 */
[----:B------:R-:W-:-:S05]  /*2120*/  HADD2.F32 R16, -RZ, R18.H0_H0 ;  /* 0x20000012ff107230 */ /* 0x000fca0000004100 */
[----:B------:R-:W-:-:S07]  /*2130*/  FADD.FTZ R25, R9, R16 ;  /* 0x0000001009197221 */ /* 0x000fce0000010000 */
.L_x_194:
[----:B------:R-:W-:Y:S05]  /*2140*/  BSYNC.RECONVERGENT B2 ;  /* 0x0000000000027941 */ /* 0x000fea0003800200 */
.L_x_193:
        /* <DEDUP_REMOVED lines=53> */
[----:B------:R-:W5:Y:S01]  /*24a0*/  LDG.E.U16 R16, desc[UR4][R16.64] ;  /* 0x0000000410107981 */ /* 0x000f62000c1e1500 */
[----:B------:R-:W-:Y:S01]  /*24b0*/  IADD3 R20, PT, PT, R20, 0x4, RZ ;  /* 0x0000000414147810 */ /* 0x000fe20007ffe0ff */
[----:B--2---:R-:W-:-:S05]  /*24c0*/  HADD2.F32 R24, -RZ, R22.H0_H0 ;  /* 0x20000016ff187230 */ /* 0x004fca0000004100 */
[----:B------:R-:W-:Y:S01]  /*24d0*/  FADD.FTZ R24, R25, R24 ;  /* 0x0000001819187221 */ /* 0x000fe20000010000 */
[----:B---3--:R-:W-:-:S05]  /*24e0*/  HADD2.F32 R9, -RZ, R18.H0_H0 ;  /* 0x20000012ff097230 */ /* 0x008fca0000004100 */
[----:B------:R-:W-:Y:S01]  /*24f0*/  FADD.FTZ R9, R24, R9 ;  /* 0x0000000918097221 */ /* 0x000fe20000010000 */
[----:B----4-:R-:W-:-:S05]  /*2500*/  HADD2.F32 R26, -RZ, R14.H0_H0 ;  /* 0x2000000eff1a7230 */ /* 0x010fca0000004100 */
[----:B------:R-:W-:Y:S01]  /*2510*/  FADD.FTZ R9, R9, R26 ;  /* 0x0000001a09097221 */ /* 0x000fe20000010000 */
[----:B-----5:R-:W-:-:S05]  /*2520*/  HADD2.F32 R22, -RZ, R16.H0_H0 ;  /* 0x20000010ff167230 */ /* 0x020fca0000004100 */
[----:B------:R-:W-:-:S07]  /*2530*/  FADD.FTZ R25, R9, R22 ;  /* 0x0000001609197221 */ /* 0x000fce0000010000 */
.L_x_196:
[----:B------:R-:W-:Y:S05]  /*2540*/  BSYNC.RECONVERGENT B2 ;  /* 0x0000000000027941 */ /* 0x000fea0003800200 */
.L_x_195:
        /* <DEDUP_REMOVED lines=18> */
[----:B------:R-:W-:Y:S01]  /*2670*/  ISETP.NE.AND P3, PT, R8, 0x1, PT ;  /* 0x000000010800780c */ /* 0x000fe20003f65270 */
[----:B--2---:R-:W-:-:S05]  /*2680*/  HADD2.F32 R24, -RZ, R26.H0_H0 ;  /* 0x2000001aff187230 */ /* 0x004fca0000004100 */
[----:B------:R-:W-:-:S07]  /*2690*/  FADD.FTZ R25, R25, R24 ;  /* 0x0000001819197221 */ /* 0x000fce0000010000 */
[----:B------:R-:W-:Y:S05]  /*26a0*/  @!P3 BRA `(.L_x_188) ;  /* 0x00000000006cb947 */ /* 0x000fea0003800000 */
[----:B------:R-:W-:Y:S02]  /*26b0*/  ISETP.NE.AND P3, PT, R8, 0x2, PT ;  /* 0x000000020800780c */ /* 0x000fe40003f65270 */
[----:B------:R-:W-:-:S04]  /*26c0*/  IADD3 R26, PT, PT, R20, 0x1, RZ ;  /* 0x00000001141a7810 */ /* 0x000fc80007ffe0ff */
[----:B------:R-:W-:-:S03]  /*26d0*/  SHF.R.S32.HI R27, RZ, 0x1f, R26 ;  /* 0x0000001fff1b7819 */ /* 0x000fc6000001141a */
[----:B------:R-:W-:-:S04]  /*26e0*/  IMAD.WIDE.U32 R26, R12, R16, R26 ;  /* 0x000000100c1a7225 */ /* 0x000fc800078e001a */
[----:B------:R-:W-:Y:S02]  /*26f0*/  @P3 IADD3 R20, PT, PT, R20, 0x2, RZ ;  /* 0x0000000214143810 */ /* 0x000fe40007ffe0ff */
[----:B------:R-:W-:Y:S02]  /*2700*/  IADD3 R9, PT, PT, R17, R27, RZ ;  /* 0x0000001b11097210 */ /* 0x000fe40007ffe0ff */
[----:B------:R-:W-:-:S03]  /*2710*/  @P3 SHF.R.S32.HI R21, RZ, 0x1f, R20 ;  /* 0x0000001fff153819 */ /* 0x000fc60000011414 */
[----:B------:R-:W-:Y:S02]  /*2720*/  IMAD R9, R9, R14, RZ ;  /* 0x0000000e09097224 */ /* 0x000fe400078e02ff */
[----:B------:R-:W-:-:S04]  /*2730*/  @P3 IMAD.WIDE.U32 R12, R12, R16, R20 ;  /* 0x000000100c0c3225 */ /* 0x000fc800078e0014 */
[----:B------:R-:W-:Y:S02]  /*2740*/  @P3 IMAD.IADD R5, R17, 0x1, R13 ;  /* 0x0000000111053824 */ /* 0x000fe400078e020d */
[----:B------:R-:W-:-:S04]  /*2750*/  IMAD.WIDE.U32 R16, R26, R14, R22 ;  /* 0x0000000e1a107225 */ /* 0x000fc800078e0016 */
[-C--:B------:R-:W-:Y:S02]  /*2760*/  @P3 IMAD R13, R5, R14.reuse, RZ ;  /* 0x0000000e050d3224 */ /* 0x080fe400078e02ff */
[----:B------:R-:W-:Y:S02]  /*2770*/  IMAD R5, R26, R15, R9 ;  /* 0x0000000f1a057224 */ /* 0x000fe400078e0209 */
[----:B------:R-:W-:-:S03]  /*2780*/  @P3 IMAD.WIDE.U32 R20, R12, R14, R22 ;  /* 0x0000000e0c143225 */ /* 0x000fc600078e0016 */
[----:B------:R-:W-:Y:S01]  /*2790*/  IADD3 R5, PT, PT, R17, R5, RZ ;  /* 0x0000000511057210 */ /* 0x000fe20007ffe0ff */
[----:B------:R-:W-:Y:S01]  /*27a0*/  @P3 IMAD R15, R12, R15, R13 ;  /* 0x0000000f0c0f3224 */ /* 0x000fe200078e020d */
[-C--:B------:R-:W-:Y:S02]  /*27b0*/  LEA R12, P4, R16, R18.reuse, 0x1 ;  /* 0x00000012100c7211 */ /* 0x080fe400078808ff */
[----:B------:R-:W-:Y:S02]  /*27c0*/  @P3 LEA R18, P5, R20, R18, 0x1 ;  /* 0x0000001214123211 */ /* 0x000fe400078a08ff */
[----:B------:R-:W-:Y:S02]  /*27d0*/  LEA.HI.X R13, R16, R19, R5, 0x1, P4 ;  /* 0x00000013100d7211 */ /* 0x000fe400020f0c05 */
[----:B------:R-:W-:-:S03]  /*27e0*/  @P3 IADD3 R5, PT, PT, R21, R15, RZ ;  /* 0x0000000f15053210 */ /* 0x000fc60007ffe0ff */
[----:B------:R-:W2:Y:S01]  /*27f0*/  LDG.E.U16 R12, desc[UR4][R12.64] ;  /* 0x000000040c0c7981 */ /* 0x000ea2000c1e1500 */
[----:B------:R-:W-:-:S05]  /*2800*/  @P3 LEA.HI.X R19, R20, R19, R5, 0x1, P5 ;  /* 0x0000001314133211 */ /* 0x000fca00028f0c05 */
[----:B------:R-:W3:Y:S01]  /*2810*/  @P3 LDG.E.U16 R18, desc[UR4][R18.64] ;  /* 0x0000000412123981 */ /* 0x000ee2000c1e1500 */
[----:B--2---:R-:W-:-:S05]  /*2820*/  HADD2.F32 R14, -RZ, R12.H0_H0 ;  /* 0x2000000cff0e7230 */ /* 0x004fca0000004100 */
[----:B------:R-:W-:Y:S01]  /*2830*/  FADD.FTZ R25, R25, R14 ;  /* 0x0000000e19197221 */ /* 0x000fe20000010000 */
[----:B---3--:R-:W-:-:S05]  /*2840*/  @P3 HADD2.F32 R16, -RZ, R18.H0_H0 ;  /* 0x20000012ff103230 */ /* 0x008fca0000004100 */
[----:B------:R-:W-:-:S07]  /*2850*/  @P3 FADD.FTZ R25, R25, R16 ;  /* 0x0000001019193221 */ /* 0x000fce0000010000 */
.L_x_188:
[----:B------:R-:W-:Y:S05]  /*2860*/  BSYNC.RECONVERGENT B0 ;  /* 0x0000000000007941 */ /* 0x000fea0003800200 */
.L_x_187:
[----:B------:R-:W-:-:S04]  /*2870*/  IADD3 R6, PT, PT, R6, 0x1, RZ ;  /* 0x0000000106067810 */ /* 0x000fc80007ffe0ff */
[----:B------:R-:W-:-:S13]  /*2880*/  ISETP.NE.AND P3, PT, R6, R3, PT ;  /* 0x000000030600720c */ /* 0x000fda0003f65270 */
[----:B------:R-:W-:Y:S05]  /*2890*/  @P3 BRA `(.L_x_197) ;  /* 0xffffffe000843947 */ /* 0x000fea000383ffff */
.L_x_186:
[----:B------:R-:W-:Y:S05]  /*28a0*/  BSYNC.RECONVERGENT B1 ;  /* 0x0000000000017941 */ /* 0x000fea0003800200 */
.L_x_185:
[----:B------:R-:W0:Y:S01]  /*28b0*/  LDCU.64 UR10, c[0x0][0x388] ;  /* 0x00007100ff0a77ac */ /* 0x000e220008000a00 */
[----:B------:R-:W-:Y:S02]  /*28c0*/  F2FP.F16.F32.PACK_AB R25, RZ, R25 ;  /* 0x00000019ff19723e */ /* 0x000fe400000000ff */
[----:B0-----:R-:W-:-:S04]  /*28d0*/  LEA R2, P0, R10, UR10, 0x1 ;  /* 0x0000000a0a027c11 */ /* 0x001fc8000f8008ff */
[----:B------:R-:W-:-:S05]  /*28e0*/  LEA.HI.X R3, R10, UR11, R11, 0x1, P0 ;  /* 0x0000000b0a037c11 */ /* 0x000fca00080f0c0b */
[----:B------:R-:W-:Y:S01]  /*28f0*/  STG.E.U16 desc[UR4][R2.64], R25 ;  /* 0x0000001902007986 */ /* 0x000fe2000c101504 */
[----:B------:R-:W-:Y:S05]  /*2900*/  EXIT ;  /* 0x000000000000794d */ /* 0x000fea0003800000 */
        .weak           $__internal_17_$__cuda_sm20_div_u64
        .type           $__internal_17_$__cuda_sm20_div_u64,@function
        .size           $__internal_17_$__cuda_sm20_div_u64,(.L_x_659 - $__internal_17_$__cuda_sm20_div_u64)
$__internal_17_$__cuda_sm20_div_u64:
[----:B------:R-:W-:Y:S01]  /*2910*/  IMAD.MOV.U32 R18, RZ, RZ, R13 ;  /* 0x000000ffff127224 */ /* 0x000fe200078e000d */
[----:B------:R-:W-:-:S05]  /*2920*/  MOV R19, R9 ;  /* 0x0000000900137202 */ /* 0x000fca0000000f00 */
        /* <DEDUP_REMOVED lines=42> */
[----:B------:R-:W-:-:S03]  /*2bd0*/  IMAD.WIDE.U32 R6, R18, R13, RZ ;  /* 0x0000000d12067225 */ /* 0x000fc600078e00ff */
[----:B------:R-:W-:Y:S01]  /*2be0*/  IADD3.X R16, PT, PT, RZ, R16, RZ, P1, !PT ;  /* 0x00000010ff107210 */ /* 0x000fe20000ffe4ff */
[----:B------:R-:W-:Y:S01]  /*2bf0*/  IMAD R7, R18, R9, R7 ;  /* 0x0000000912077224 */ /* 0x000fe200078e0207 */
[----:B------:R-:W-:-:S03]  /*2c00*/  IADD3 R20, P1, PT, -R6, R14, RZ ;  /* 0x0000000e06147210 */ /* 0x000fc60007f3e1ff */
[-C--:B------:R-:W-:Y:S01]  /*2c10*/  IMAD R6, R16, R13.reuse, R7 ;  /* 0x0000000d10067224 */ /* 0x080fe200078e0207 */
[----:B------:R-:W-:-:S04]  /*2c20*/  ISETP.GE.U32.AND P0, PT, R20, R13, PT ;  /* 0x0000000d1400720c */ /* 0x000fc80003f06070 */
        /* <DEDUP_REMOVED lines=14> */
[----:B------:R-:W-:-:S02]  /*2d10*/  ISETP.GE.U32.AND.EX P0, PT, R14, R9, PT, P0 ;  /* 0x000000090e00720c */ /* 0x000fc40003f06100 */
[-C--:B------:R-:W-:Y:S02]  /*2d20*/  IADD3.X R7, PT, PT, RZ, R16.reuse, RZ, P2, !PT ;  /* 0x00000010ff077210 */ /* 0x080fe400017fe4ff */
[----:B------:R-:W-:Y:S02]  /*2d30*/  ISETP.NE.AND.EX P1, PT, R9, RZ, PT, P1 ;  /* 0x000000ff0900720c */ /* 0x000fe40003f25310 */
[----:B------:R-:W-:Y:S02]  /*2d40*/  SEL R6, R6, R15, P0 ;  /* 0x0000000f06067207 */ /* 0x000fe40000000000 */
[----:B------:R-:W-:Y:S02]  /*2d50*/  SEL R7, R7, R16, P0 ;  /* 0x0000001007077207 */ /* 0x000fe40000000000 */
[----:B------:R-:W-:Y:S02]  /*2d60*/  SEL R6, R6, 0xffffffff, P1 ;  /* 0xffffffff06067807 */ /* 0x000fe40000800000 */
[----:B------:R-:W-:Y:S01]  /*2d70*/  SEL R7, R7, 0xffffffff, P1 ;  /* 0xffffffff07077807 */ /* 0x000fe20000800000 */
[----:B------:R-:W-:Y:S06]  /*2d80*/  RET.REL.NODEC R12 `(_ZN2at6native53_GLOBAL__N__3bfe7fd5_20_UpSampleNearest2d_cu_198c5ce242upsample_nearest2d_backward_nhwc_out_frameIN3c104HalfEfXadL_ZNS0_46nearest_neighbor_exact_bw_compute_source_indexEfiiEEEEvPKT_PS5_mmmmmffm) ;  /* 0xffffffd00c9c7950 */ /* 0x000fec0003c3ffff */
.L_x_198:
        /* <DEDUP_REMOVED lines=15> */
.L_x_659:


//--------------------- .text._ZN2at6native53_GLOBAL__N__3bfe7fd5_20_UpSampleNearest2d_cu_198c5ce242upsample_nearest2d_backward_nhwc_out_frameIffXadL_ZNS0_46nearest_neighbor_exact_bw_compute_source_indexEfiiEEEEvPKT_PS3_mmmmmffm --------------------------
	.section	.text._ZN2at6native53_GLOBAL__N__3bfe7fd5_20_UpSampleNearest2d_cu_198c5ce242upsample_nearest2d_backward_nhwc_out_frameIffXadL_ZNS0_46nearest_neighbor_exact_bw_compute_source_indexEfiiEEEEvPKT_PS3_mmmmmffm,"ax",@progbits
	.align	128
.text._ZN2at6native53_GLOBAL__N__3bfe7fd5_20_UpSampleNearest2d_cu_198c5ce242upsample_nearest2d_backward_nhwc_out_frameIffXadL_ZNS0_46nearest_neighbor_exact_bw_compute_source_indexEfiiEEEEvPKT_PS3_mmmmmffm:
        .type           _ZN2at6native53_GLOBAL__N__3bfe7fd5_20_UpSampleNearest2d_cu_198c5ce242upsample_nearest2d_backward_nhwc_out_frameIffXadL_ZNS0_46nearest_neighbor_exact_bw_compute_source_indexEfiiEEEEvPKT_PS3_mmmmmffm,@function
        .size           _ZN2at6native53_GLOBAL__N__3bfe7fd5_20_UpSampleNearest2d_cu_198c5ce242upsample_nearest2d_backward_nhwc_out_frameIffXadL_ZNS0_46nearest_neighbor_exact_bw_compute_source_indexEfiiEEEEvPKT_PS3_mmmmmffm,(.L_x_661 - _ZN2at6native53_GLOBAL__N__3bfe7fd5_20_UpSampleNearest2d_cu_198c5ce242upsample_nearest2d_backward_nhwc_out_frameIffXadL_ZNS0_46nearest_neighbor_exact_bw_compute_source_indexEfiiEEEEvPKT_PS3_mmmmmffm)
        .other          _ZN2at6native53_GLOBAL__N__3bfe7fd5_20_UpSampleNearest2d_cu_198c5ce242upsample_nearest2d_backward_nhwc_out_frameIffXadL_ZNS0_46nearest_neighbor_exact_bw_compute_source_indexEfiiEEEEvPKT_PS3_mmmmmffm,@"STO_CUDA_ENTRY STV_DEFAULT"
_ZN2at6native53_GLOBAL__N__3bfe7fd5_20_UpSampleNearest2d_cu_198c5ce242upsample_nearest2d_backward_nhwc_out_frameIffXadL_ZNS0_46nearest_neighbor_exact_bw_compute_source_indexEfiiEEEEvPKT_PS3_mmmmmffm:
        /* <DEDUP_REMOVED lines=38> */
.L_x_200:
[----:B------:R-:W0:Y:S01]  /*0260*/  LDCU.64 UR4, c[0x0][0x3b0] ;  /* 0x00007600ff0477ac */ /* 0x000e220008000a00 */
[----:B------:R-:W-:Y:S01]  /*0270*/  MOV R14, R10 ;  /* 0x0000000a000e7202 */ /* 0x000fe20000000f00 */
[----:B------:R-:W-:Y:S01]  /*0280*/  IMAD.MOV.U32 R15, RZ, RZ, R11 ;  /* 0x000000ffff0f7224 */ /* 0x000fe200078e000b */
[----:B------:R-:W-:Y:S01]  /*0290*/  MOV R12, 0x2d0 ;  /* 0x000002d0000c7802 */ /* 0x000fe20000000f00 */
[----:B0-----:R-:W-:Y:S01]  /*02a0*/  IMAD.U32 R13, RZ, RZ, UR4 ;  /* 0x00000004ff0d7e24 */ /* 0x001fe2000f8e00ff */
[----:B------:R-:W-:-:S07]  /*02b0*/  MOV R9, UR5 ;  /* 0x0000000500097c02 */ /* 0x000fce0008000f00 */
[----:B------:R-:W-:Y:S05]  /*02c0*/  CALL.REL.NOINC `($__internal_18_$__cuda_sm20_div_u64) ;  /* 0x0000002400107944 */ /* 0x000fea0003c00000 */
[----:B------:R-:W0:Y:S01]  /*02d0*/  LDCU UR4, c[0x0][0x3b0] ;  /* 0x00007600ff0477ac */ /* 0x000e220008000800 */
[----:B------:R-:W-:Y:S01]  /*02e0*/  IADD3 R3, PT, PT, -R6, RZ, RZ ;  /* 0x000000ff06037210 */ /* 0x000fe20007ffe1ff */
[----:B------:R-:W-:-:S04]  /*02f0*/  IMAD.MOV.U32 R2, RZ, RZ, R6 ;  /* 0x000000ffff027224 */ /* 0x000fc800078e0006 */
[----:B0-----:R-:W-:Y:S01]  /*0300*/  IMAD R0, R3, UR4, R10 ;  /* 0x0000000403007c24 */ /* 0x001fe2000f8e020a */
[----:B------:R-:W-:-:S07]  /*0310*/  MOV R3, R7 ;  /* 0x0000000700037202 */ /* 0x000fce0000000f00 */
.L_x_201:
[----:B------:R-:W-:Y:S05]  /*0320*/  BSYNC.RECONVERGENT B0 ;  /* 0x0000000000007941 */ /* 0x000fea0003800200 */
.L_x_199:
        /* <DEDUP_REMOVED lines=28> */
.L_x_203:
        /* <DEDUP_REMOVED lines=9> */
[----:B------:R-:W-:Y:S01]  /*0580*/  IMAD.MOV.U32 R4, RZ, RZ, R6 ;  /* 0x000000ffff047224 */ /* 0x000fe200078e0006 */
[----:B------:R-:W-:-:S03]  /*0590*/  MOV R5, R7 ;  /* 0x0000000700057202 */ /* 0x000fc60000000f00 */
[----:B0-----:R-:W-:-:S07]  /*05a0*/  IMAD R8, R3, UR4, R2 ;  /* 0x0000000403087c24 */ /* 0x001fce000f8e0202 */
.L_x_204:
[----:B------:R-:W-:Y:S05]  /*05b0*/  BSYNC.RECONVERGENT B0 ;  /* 0x0000000000007941 */ /* 0x000fea0003800200 */
.L_x_202:
        /* <DEDUP_REMOVED lines=27> */
.L_x_206:
[----:B------:R-:W0:Y:S01]  /*0770*/  LDCU.64 UR4, c[0x0][0x3a0] ;  /* 0x00007400ff0477ac */ /* 0x000e220008000a00 */
[----:B------:R-:W-:Y:S01]  /*0780*/  IMAD.MOV.U32 R14, RZ, RZ, R4 ;  /* 0x000000ffff0e7224 */ /* 0x000fe200078e0004 */
[----:B------:R-:W-:Y:S02]  /*0790*/  MOV R15, R5 ;  /* 0x00000005000f7202 */ /* 0x000fe40000000f00 */
[----:B------:R-:W-:Y:S02]  /*07a0*/  MOV R12, 0x7e0 ;  /* 0x000007e0000c7802 */ /* 0x000fe40000000f00 */
[----:B0-----:R-:W-:Y:S01]  /*07b0*/  MOV R13, UR4 ;  /* 0x00000004000d7c02 */ /* 0x001fe20008000f00 */
[----:B------:R-:W-:-:S07]  /*07c0*/  IMAD.U32 R9, RZ, RZ, UR5 ;  /* 0x00000005ff097e24 */ /* 0x000fce000f8e00ff */
[----:B------:R-:W-:Y:S05]  /*07d0*/  CALL.REL.NOINC `($__internal_18_$__cuda_sm20_div_u64) ;  /* 0x0000001c00cc7944 */ /* 0x000fea0003c00000 */
[----:B------:R-:W0:Y:S01]  /*07e0*/  LDCU UR4, c[0x0][0x3a0] ;  /* 0x00007400ff0477ac */ /* 0x000e220008000800 */
[----:B------:R-:W-:Y:S01]  /*07f0*/  IMAD.MOV R7, RZ, RZ, -R6 ;  /* 0x000000ffff077224 */ /* 0x000fe200078e0a06 */
[----:B------:R-:W-:-:S03]  /*0800*/  MOV R2, R6 ;  /* 0x0000000600027202 */ /* 0x000fc60000000f00 */
[----:B0-----:R-:W-:-:S07]  /*0810*/  IMAD R7, R7, UR4, R4 ;  /* 0x0000000407077c24 */ /* 0x001fce000f8e0204 */
.L_x_207:
[----:B------:R-:W-:Y:S05]  /*0820*/  BSYNC.RECONVERGENT B0 ;  /* 0x0000000000007941 */ /* 0x000fea0003800200 */
.L_x_205:
        /* <DEDUP_REMOVED lines=17> */
[----:B------:R-:W-:-:S05]  /*0940*/  I2FP.F32.S32 R12, R7 ;  /* 0x00000007000c7245 */ /* 0x000fca0000201400 */
[----:B------:R-:W-:Y:S02]  /*0950*/  FFMA.FTZ R12, R12, R5, -0.5 ;  /* 0xbf0000000c0c7423 */ /* 0x000fe40000010005 */
[----:B------:R-:W0:Y:S01]  /*0960*/  F2I.FTZ.CEIL.NTZ R4, R4 ;  /* 0x0000000400047305 */ /* 0x000e22000021b100 */
[----:B-1----:R-:W-:-:S07]  /*0970*/  VIMNMX R3, PT, PT, R6, UR6, PT ;  /* 0x0000000606037c48 */ /* 0x002fce000bfe0100 */
[----:B------:R-:W2:Y:S01]  /*0980*/  F2I.FTZ.CEIL.NTZ R12, R12 ;  /* 0x0000000c000c7305 */ /* 0x000ea2000021b100 */
[----:B------:R-:W-:Y:S01]  /*0990*/  FFMA.FTZ R6, R8, R5, -0.5 ;  /* 0xbf00000008067423 */ /* 0x000fe20000010005 */
        /* <DEDUP_REMOVED lines=11> */
[----:B------:R-:W-:Y:S01]  /*0a50*/  ISETP.GT.U32.AND P0, PT, R12, -0x10, PT ;  /* 0xfffffff00c00780c */ /* 0x000fe20003f04070 */
[----:B------:R-:W-:Y:S01]  /*0a60*/  VIADD R9, R9, 0xffffffff ;  /* 0xffffffff09097836 */ /* 0x000fe20000000000 */
[----:B------:R-:W-:Y:S02]  /*0a70*/  IADD3 R4, PT, PT, R4, -0x1, RZ ;  /* 0xffffffff04047810 */ /* 0x000fe40007ffe0ff */
[----:B------:R-:W-:Y:S02]  /*0a80*/  LOP3.LUT R8, R8, 0x3, RZ, 0xc0, !PT ;  /* 0x0000000308087812 */ /* 0x000fe400078ec0ff */
[----:B------:R-:W-:-:S02]  /*0a90*/  ISETP.GE.U32.AND P1, PT, R4, 0x7, PT ;  /* 0x000000070400780c */ /* 0x000fc40003f26070 */
[----:B------:R-:W-:-:S13]  /*0aa0*/  ISETP.GE.U32.AND P2, PT, R9, 0x3, PT ;  /* 0x000000030900780c */ /* 0x000fda0003f46070 */
.L_x_220:
        /* <DEDUP_REMOVED lines=20> */
.L_x_215:
[----:B------:R-:W-:Y:S01]  /*0bf0*/  IADD3 R22, PT, PT, R20, -0x7, RZ ;  /* 0xfffffff914167810 */ /* 0x000fe20007ffe0ff */
[----:B------:R-:W-:Y:S01]  /*0c00*/  IMAD R21, R4, UR12, RZ ;  /* 0x0000000c04157c24 */ /* 0x000fe2000f8e02ff */
[----:B------:R-:W-:Y:S02]  /*0c10*/  SHF.R.S32.HI R15, RZ, 0x1f, R0 ;  /* 0x0000001fff0f7819 */ /* 0x000fe40000011400 */
[--C-:B------:R-:W-:Y:S01]  /*0c20*/  SHF.R.S32.HI R23, RZ, 0x1f, R22.reuse ;  /* 0x0000001fff177819 */ /* 0x100fe20000011416 */
[C---:B------:R-:W-:Y:S02]  /*0c30*/  IMAD R21, R12.reuse, UR13, R21 ;  /* 0x0000000d0c157c24 */ /* 0x040fe4000f8e0215 */
[----:B------:R-:W-:-:S04]  /*0c40*/  IMAD.WIDE.U32 R22, R12, UR12, R22 ;  /* 0x0000000c0c167c25 */ /* 0x000fc8000f8e0016 */
[----:B------:R-:W-:-:S04]  /*0c50*/  IMAD.IADD R14, R23, 0x1, R21 ;  /* 0x00000001170e7824 */ /* 0x000fc800078e0215 */
[----:B------:R-:W-:Y:S01]  /*0c60*/  IMAD R23, R14, UR14, RZ ;  /* 0x0000000e0e177c24 */ /* 0x000fe2000f8e02ff */
[----:B------:R-:W-:-:S03]  /*0c70*/  MOV R14, R0 ;  /* 0x00000000000e7202 */ /* 0x000fc60000000f00 */
[C---:B------:R-:W-:Y:S02]  /*0c80*/  IMAD R23, R22.reuse, UR15, R23 ;  /* 0x0000000f16177c24 */ /* 0x040fe4000f8e0217 */
[----:B------:R-:W-:Y:S01]  /*0c90*/  IMAD.WIDE.U32 R18, R22, UR14, R14 ;  /* 0x0000000e16127c25 */ /* 0x000fe2000f8e000e */
[----:B------:R-:W-:-:S03]  /*0ca0*/  IADD3 R22, PT, PT, R20, -0x6, RZ ;  /* 0xfffffffa14167810 */ /* 0x000fc60007ffe0ff */
[----:B------:R-:W-:Y:S01]  /*0cb0*/  IMAD.IADD R19, R19, 0x1, R23 ;  /* 0x0000000113137824 */ /* 0x000fe200078e0217 */
[----:B------:R-:W-:-:S04]  /*0cc0*/  LEA R26, P3, R18, UR8, 0x2 ;  /* 0x00000008121a7c11 */ /* 0x000fc8000f8610ff */
[----:B------:R-:W-:-:S05]  /*0cd0*/  LEA.HI.X R27, R18, UR9, R19, 0x2, P3 ;  /* 0x00000009121b7c11 */ /* 0x000fca00098f1413 */
[----:B------:R-:W2:Y:S01]  /*0ce0*/  LDG.E R26, desc[UR4][R26.64] ;  /* 0x000000041a1a7981 */ /* 0x000ea2000c1e1900 */
        /* <DEDUP_REMOVED lines=8> */
[----:B------:R-:W-:Y:S01]  /*0d70*/  LEA.HI.X R23, R18, UR9, R19, 0x2, P3 ;  /* 0x0000000912177c11 */ /* 0x000fe200098f1413 */
[----:B------:R-:W-:-:S05]  /*0d80*/  VIADD R18, R20, 0xfffffffb ;  /* 0xfffffffb14127836 */ /* 0x000fca0000000000 */
[--C-:B------:R-:W-:Y:S01]  /*0d90*/  SHF.R.S32.HI R19, RZ, 0x1f, R18.reuse ;  /* 0x0000001fff137819 */ /* 0x100fe20000011412 */
[----:B------:R-:W3:Y:S02]  /*0da0*/  LDG.E R23, desc[UR4][R22.64] ;  /* 0x0000000416177981 */ /* 0x000ee4000c1e1900 */
        /* <DEDUP_REMOVED lines=8> */
[----:B------:R0:W4:Y:S02]  /*0e30*/  LDG.E R22, desc[UR4][R18.64] ;  /* 0x0000000412167981 */ /* 0x000124000c1e1900 */
[----:B0-----:R-:W-:-:S04]  /*0e40*/  IADD3 R18, PT, PT, R20, -0x4, RZ ;  /* 0xfffffffc14127810 */ /* 0x001fc80007ffe0ff */
[----:B------:R-:W-:-:S03]  /*0e50*/  SHF.R.S32.HI R19, RZ, 0x1f, R18 ;  /* 0x0000001fff137819 */ /* 0x000fc60000011412 */
[----:B------:R-:W-:-:S04]  /*0e60*/  IMAD.WIDE.U32 R18, R12, UR12, R18 ;  /* 0x0000000c0c127c25 */ /* 0x000fc8000f8e0012 */
[----:B------:R-:W-:-:S04]  /*0e70*/  IMAD.IADD R16, R21, 0x1, R19 ;  /* 0x0000000115107824 */ /* 0x000fc800078e0213 */
[----:B------:R-:W-:-:S04]  /*0e80*/  IMAD R25, R16, UR14, RZ ;  /* 0x0000000e10197c24 */ /* 0x000fc8000f8e02ff */
[C---:B------:R-:W-:Y:S02]  /*0e90*/  IMAD R27, R18.reuse, UR15, R25 ;  /* 0x0000000f121b7c24 */ /* 0x040fe4000f8e0219 */
[----:B------:R-:W-:-:S05]  /*0ea0*/  IMAD.WIDE.U32 R24, R18, UR14, R14 ;  /* 0x0000000e12187c25 */ /* 0x000fca000f8e000e */
[----:B------:R-:W-:Y:S02]  /*0eb0*/  IADD3 R25, PT, PT, R25, R27, RZ ;  /* 0x0000001b19197210 */ /* 0x000fe40007ffe0ff */
[----:B------:R-:W-:-:S04]  /*0ec0*/  LEA R18, P3, R24, UR8, 0x2 ;  /* 0x0000000818127c11 */ /* 0x000fc8000f8610ff */
[----:B------:R-:W-:Y:S01]  /*0ed0*/  LEA.HI.X R19, R24, UR9, R25, 0x2, P3 ;  /* 0x0000000918137c11 */ /* 0x000fe200098f1419 */
[----:B------:R-:W-:-:S04]  /*0ee0*/  VIADD R24, R20, 0xfffffffd ;  /* 0xfffffffd14187836 */ /* 0x000fc80000000000 */
[----:B------:R0:W5:Y:S01]  /*0ef0*/  LDG.E R16, desc[UR4][R18.64] ;  /* 0x0000000412107981 */ /* 0x000162000c1e1900 */
[----:B------:R-:W-:-:S03]  /*0f00*/  SHF.R.S32.HI R25, RZ, 0x1f, R24 ;  /* 0x0000001fff197819 */ /* 0x000fc60000011418 */
[----:B------:R-:W-:-:S05]  /*0f10*/  IMAD.WIDE.U32 R24, R12, UR12, R24 ;  /* 0x0000000c0c187c25 */ /* 0x000fca000f8e0018 */
[----:B------:R-:W-:-:S05]  /*0f20*/  IADD3 R25, PT, PT, R21, R25, RZ ;  /* 0x0000001915197210 */ /* 0x000fca0007ffe0ff */
[----:B------:R-:W-:Y:S02]  /*0f30*/  IMAD R25, R25, UR14, RZ ;  /* 0x0000000e19197c24 */ /* 0x000fe4000f8e02ff */
[----:B--2---:R-:W-:Y:S02]  /*0f40*/  FADD.FTZ R26, R26, R17 ;  /* 0x000000111a1a7221 */ /* 0x004fe40000010000 */
[C---:B------:R-:W-:Y:S02]  /*0f50*/  IMAD R17, R24.reuse, UR15, R25 ;  /* 0x0000000f18117c24 */ /* 0x040fe4000f8e0219 */
[----:B------:R-:W-:-:S05]  /*0f60*/  IMAD.WIDE.U32 R24, R24, UR14, R14 ;  /* 0x0000000e18187c25 */ /* 0x000fca000f8e000e */
[----:B------:R-:W-:Y:S02]  /*0f70*/  IADD3 R17, PT, PT, R25, R17, RZ ;  /* 0x0000001119117210 */ /* 0x000fe40007ffe0ff */
[----:B0-----:R-:W-:-:S04]  /*0f80*/  LEA R18, P3, R24, UR8, 0x2 ;  /* 0x0000000818127c11 */ /* 0x001fc8000f8610ff */
[----:B------:R-:W-:-:S05]  /*0f90*/  LEA.HI.X R19, R24, UR9, R17, 0x2, P3 ;  /* 0x0000000918137c11 */ /* 0x000fca00098f1411 */
[----:B------:R0:W2:Y:S01]  /*0fa0*/  LDG.E R17, desc[UR4][R18.64] ;  /* 0x0000000412117981 */ /* 0x0000a2000c1e1900 */
[----:B------:R-:W-:-:S05]  /*0fb0*/  VIADD R24, R20, 0xfffffffe ;  /* 0xfffffffe14187836 */ /* 0x000fca0000000000 */
[----:B------:R-:W-:-:S03]  /*0fc0*/  SHF.R.S32.HI R25, RZ, 0x1f, R24 ;  /* 0x0000001fff197819 */ /* 0x000fc60000011418 */
[----:B------:R-:W-:-:S05]  /*0fd0*/  IMAD.WIDE.U32 R24, R12, UR12, R24 ;  /* 0x0000000c0c187c25 */ /* 0x000fca000f8e0018 */
[----:B------:R-:W-:-:S05]  /*0fe0*/  IADD3 R25, PT, PT, R21, R25, RZ ;  /* 0x0000001915197210 */ /* 0x000fca0007ffe0ff */
[----:B------:R-:W-:-:S04]  /*0ff0*/  IMAD R25, R25, UR14, RZ ;  /* 0x0000000e19197c24 */ /* 0x000fc8000f8e02ff */
[C---:B------:R-:W-:Y:S02]  /*1000*/  IMAD R27, R24.reuse, UR15, R25 ;  /* 0x0000000f181b7c24 */ /* 0x040fe4000f8e0219 */
[----:B------:R-:W-:-:S04]  /*1010*/  IMAD.WIDE.U32 R24, R24, UR14, R14 ;  /* 0x0000000e18187c25 */ /* 0x000fc8000f8e000e */
[----:B---3--:R-:W-:Y:S01]  /*1020*/  FADD.FTZ R23, R26, R23 ;  /* 0x000000171a177221 */ /* 0x008fe20000010000 */
[----:B------:R-:W-:Y:S02]  /*1030*/  IADD3 R25, PT, PT, R25, R27, RZ ;  /* 0x0000001b19197210 */ /* 0x000fe40007ffe0ff */
[----:B0-----:R-:W-:Y:S01]  /*1040*/  LEA R18, P3, R24, UR8, 0x2 ;  /* 0x0000000818127c11 */ /* 0x001fe2000f8610ff */
[----:B------:R-:W-:-:S03]  /*1050*/  VIADD R26, R20, 0xffffffff ;  /* 0xffffffff141a7836 */ /* 0x000fc60000000000 */
[----:B------:R-:W-:Y:S02]  /*1060*/  LEA.HI.X R19, R24, UR9, R25, 0x2, P3 ;  /* 0x0000000918137c11 */ /* 0x000fe400098f1419 */
[----:B------:R-:W-:-:S03]  /*1070*/  SHF.R.S32.HI R27, RZ, 0x1f, R26 ;  /* 0x0000001fff1b7819 */ /* 0x000fc6000001141a */
[----:B------:R0:W3:Y:S01]  /*1080*/  LDG.E R25, desc[UR4][R18.64] ;  /* 0x0000000412197981 */ /* 0x0000e2000c1e1900 */
[----:B------:R-:W-:-:S05]  /*1090*/  IMAD.WIDE.U32 R26, R12, UR12, R26 ;  /* 0x0000000c0c1a7c25 */ /* 0x000fca000f8e001a */
[----:B------:R-:W-:Y:S01]  /*10a0*/  IADD3 R24, PT, PT, R21, R27, RZ ;  /* 0x0000001b15187210 */ /* 0x000fe20007ffe0ff */
[----:B----4-:R-:W-:-:S04]  /*10b0*/  FADD.FTZ R22, R23, R22 ;  /* 0x0000001617167221 */ /* 0x010fc80000010000 */
[----:B------:R-:W-:-:S04]  /*10c0*/  IMAD R27, R24, UR14, RZ ;  /* 0x0000000e181b7c24 */ /* 0x000fc8000f8e02ff */
[C---:B------:R-:W-:Y:S02]  /*10d0*/  IMAD R23, R26.reuse, UR15, R27 ;  /* 0x0000000f1a177c24 */ /* 0x040fe4000f8e021b */
[----:B------:R-:W-:-:S05]  /*10e0*/  IMAD.WIDE.U32 R26, R26, UR14, R14 ;  /* 0x0000000e1a1a7c25 */ /* 0x000fca000f8e000e */
[----:B------:R-:W-:Y:S02]  /*10f0*/  IADD3 R23, PT, PT, R27, R23, RZ ;  /* 0x000000171b177210 */ /* 0x000fe40007ffe0ff */
[----:B0-----:R-:W-:-:S04]  /*1100*/  LEA R18, P3, R26, UR8, 0x2 ;  /* 0x000000081a127c11 */ /* 0x001fc8000f8610ff */
[----:B------:R-:W-:-:S05]  /*1110*/  LEA.HI.X R19, R26, UR9, R23, 0x2, P3 ;  /* 0x000000091a137c11 */ /* 0x000fca00098f1417 */
[----:B------:R0:W4:Y:S02]  /*1120*/  LDG.E R24, desc[UR4][R18.64] ;  /* 0x0000000412187981 */ /* 0x000124000c1e1900 */
[--C-:B0-----:R-:W-:Y:S01]  /*1130*/  SHF.R.S32.HI R19, RZ, 0x1f, R20.reuse ;  /* 0x0000001fff137819 */ /* 0x101fe20000011414 */
[----:B------:R-:W-:-:S04]  /*1140*/  IMAD.MOV.U32 R18, RZ, RZ, R20 ;  /* 0x000000ffff127224 */ /* 0x000fc800078e0014 */
[----:B------:R-:W-:-:S05]  /*1150*/  IMAD.WIDE.U32 R18, R12, UR12, R18 ;  /* 0x0000000c0c127c25 */ /* 0x000fca000f8e0012 */
[----:B------:R-:W-:-:S05]  /*1160*/  IADD3 R23, PT, PT, R21, R19, RZ ;  /* 0x0000001315177210 */ /* 0x000fca0007ffe0ff */
[----:B------:R-:W-:-:S04]  /*1170*/  IMAD R23, R23, UR14, RZ ;  /* 0x0000000e17177c24 */ /* 0x000fc8000f8e02ff */
[C---:B------:R-:W-:Y:S02]  /*1180*/  IMAD R23, R18.reuse, UR15, R23 ;  /* 0x0000000f12177c24 */ /* 0x040fe4000f8e0217 */
[----:B------:R-:W-:-:S04]  /*1190*/  IMAD.WIDE.U32 R18, R18, UR14, R14 ;  /* 0x0000000e12127c25 */ /* 0x000fc8000f8e000e */
[----:B-----5:R-:W-:Y:S01]  /*11a0*/  FADD.FTZ R16, R22, R16 ;  /* 0x0000001016107221 */ /* 0x020fe20000010000 */
        /* <DEDUP_REMOVED lines=9> */
[----:B------:R-:W-:-:S05]  /*1240*/  VIADD R28, R20, 0x3 ;  /* 0x00000003141c7836 */ /* 0x000fca0000000000 */
[----:B------:R-:W-:-:S03]  /*1250*/  SHF.R.S32.HI R29, RZ, 0x1f, R28 ;  /* 0x0000001fff1d7819 */ /* 0x000fc6000001141c */
[----:B------:R-:W-:-:S04]  /*1260*/  IMAD.WIDE.U32 R28, R12, UR12, R28 ;  /* 0x0000000c0c1c7c25 */ /* 0x000fc8000f8e001c */
[----:B--2---:R-:W-:Y:S01]  /*1270*/  FADD.FTZ R23, R16, R17 ;  /* 0x0000001110177221 */ /* 0x004fe20000010000 */
[C---:B------:R-:W-:Y:S02]  /*1280*/  IMAD R17, R18.reuse, UR15, R19 ;  /* 0x0000000f12117c24 */ /* 0x040fe4000f8e0213 */
[----:B------:R-:W-:-:S05]  /*1290*/  IMAD.WIDE.U32 R18, R18, UR14, R14 ;  /* 0x0000000e12127c25 */ /* 0x000fca000f8e000e */
[----:B------:R-:W-:Y:S02]  /*12a0*/  IADD3 R17, PT, PT, R19, R17, RZ ;  /* 0x0000001113117210 */ /* 0x000fe40007ffe0ff */
[----:B------:R-:W-:-:S04]  /*12b0*/  LEA R16, P3, R18, UR8, 0x2 ;  /* 0x0000000812107c11 */ /* 0x000fc8000f8610ff */
[----:B------:R-:W-:Y:S01]  /*12c0*/  LEA.HI.X R17, R18, UR9, R17, 0x2, P3 ;  /* 0x0000000912117c11 */ /* 0x000fe200098f1411 */
[----:B------:R-:W-:-:S05]  /*12d0*/  VIADD R18, R20, 0x2 ;  /* 0x0000000214127836 */ /* 0x000fca0000000000 */
[----:B------:R3:W2:Y:S01]  /*12e0*/  LDG.E R17, desc[UR4][R16.64] ;  /* 0x0000000410117981 */ /* 0x0006a2000c1e1900 */
[----:B------:R-:W-:-:S03]  /*12f0*/  SHF.R.S32.HI R19, RZ, 0x1f, R18 ;  /* 0x0000001fff137819 */ /* 0x000fc60000011412 */
[----:B------:R-:W-:-:S05]  /*1300*/  IMAD.WIDE.U32 R18, R12, UR12, R18 ;  /* 0x0000000c0c127c25 */ /* 0x000fca000f8e0012 */
[----:B------:R-:W-:-:S05]  /*1310*/  IADD3 R19, PT, PT, R21, R19, RZ ;  /* 0x0000001315137210 */ /* 0x000fca0007ffe0ff */
[----:B------:R-:W-:Y:S02]  /*1320*/  IMAD R19, R19, UR14, RZ ;  /* 0x0000000e13137c24 */ /* 0x000fe4000f8e02ff */
[----:B---3--:R-:W-:Y:S02]  /*1330*/  FADD.FTZ R16, R23, R25 ;  /* 0x0000001917107221 */ /* 0x008fe40000010000 */
[C---:B------:R-:W-:Y:S02]  /*1340*/  IMAD R23, R18.reuse, UR15, R19 ;  /* 0x0000000f12177c24 */ /* 0x040fe4000f8e0213 */
[----:B------:R-:W-:-:S05]  /*1350*/  IMAD.WIDE.U32 R18, R18, UR14, R14 ;  /* 0x0000000e12127c25 */ /* 0x000fca000f8e000e */
[----:B------:R-:W-:Y:S02]  /*1360*/  IADD3 R19, PT, PT, R19, R23, RZ ;  /* 0x0000001713137210 */ /* 0x000fe40007ffe0ff */
[----:B------:R-:W-:-:S04]  /*1370*/  LEA R26, P3, R18, UR8, 0x2 ;  /* 0x00000008121a7c11 */ /* 0x000fc8000f8610ff */
[----:B------:R-:W-:Y:S02]  /*1380*/  LEA.HI.X R27, R18, UR9, R19, 0x2, P3 ;  /* 0x00000009121b7c11 */ /* 0x000fe400098f1413 */
[----:B------:R-:W-:-:S03]  /*1390*/  IADD3 R18, PT, PT, R21, R29, RZ ;  /* 0x0000001d15127210 */ /* 0x000fc60007ffe0ff */
[----:B------:R-:W3:Y:S02]  /*13a0*/  LDG.E R26, desc[UR4][R26.64] ;  /* 0x000000041a1a7981 */ /* 0x000ee4000c1e1900 */
[----:B------:R-:W-:-:S04]  /*13b0*/  IMAD R19, R18, UR14, RZ ;  /* 0x0000000e12137c24 */ /* 0x000fc8000f8e02ff */
[C---:B------:R-:W-:Y:S02]  /*13c0*/  IMAD R19, R28.reuse, UR15, R19 ;  /* 0x0000000f1c137c24 */ /* 0x040fe4000f8e0213 */
[----:B------:R-:W-:-:S05]  /*13d0*/  IMAD.WIDE.U32 R28, R28, UR14, R14 ;  /* 0x0000000e1c1c7c25 */ /* 0x000fca000f8e000e */
[----:B------:R-:W-:Y:S02]  /*13e0*/  IADD3 R19, PT, PT, R29, R19, RZ ;  /* 0x000000131d137210 */ /* 0x000fe40007ffe0ff */
[----:B------:R-:W-:-:S04]  /*13f0*/  LEA R18, P3, R28, UR8, 0x2 ;  /* 0x000000081c127c11 */ /* 0x000fc8000f8610ff */
[----:B------:R-:W-:Y:S01]  /*1400*/  LEA.HI.X R19, R28, UR9, R19, 0x2, P3 ;  /* 0x000000091c137c11 */ /* 0x000fe200098f1413 */
[----:B----4-:R-:W-:-:S04]  /*1410*/  FADD.FTZ R24, R16, R24 ;  /* 0x0000001810187221 */ /* 0x010fc80000010000 */
[----:B------:R0:W4:Y:S02]  /*1420*/  LDG.E R16, desc[UR4][R18.64] ;  /* 0x0000000412107981 */ /* 0x000124000c1e1900 */
[----:B0-----:R-:W-:-:S05]  /*1430*/  VIADD R18, R20, 0x4 ;  /* 0x0000000414127836 */ /* 0x001fca0000000000 */
[----:B------:R-:W-:-:S03]  /*1440*/  SHF.R.S32.HI R19, RZ, 0x1f, R18 ;  /* 0x0000001fff137819 */ /* 0x000fc60000011412 */
        /* <DEDUP_REMOVED lines=10> */
[----:B------:R-:W5:Y:S01]  /*14f0*/  LDG.E R22, desc[UR4][R22.64] ;  /* 0x0000000416167981 */ /* 0x000f62000c1e1900 */
[----:B------:R-:W-:-:S03]  /*1500*/  SHF.R.S32.HI R19, RZ, 0x1f, R18 ;  /* 0x0000001fff137819 */ /* 0x000fc60000011412 */
[----:B------:R-:W-:-:S05]  /*1510*/  IMAD.WIDE.U32 R18, R12, UR12, R18 ;  /* 0x0000000c0c127c25 */ /* 0x000fca000f8e0012 */
[----:B------:R-:W-:-:S05]  /*1520*/  IADD3 R19, PT, PT, R21, R19, RZ ;  /* 0x0000001315137210 */ /* 0x000fca0007ffe0ff */
[----:B------:R-:W-:-:S04]  /*1530*/  IMAD R19, R19, UR14, RZ ;  /* 0x0000000e13137c24 */ /* 0x000fc8000f8e02ff */
[C---:B------:R-:W-:Y:S02]  /*1540*/  IMAD R25, R18.reuse, UR15, R19 ;  /* 0x0000000f12197c24 */ /* 0x040fe4000f8e0213 */
[----:B------:R-:W-:-:S05]  /*1550*/  IMAD.WIDE.U32 R18, R18, UR14, R14 ;  /* 0x0000000e12127c25 */ /* 0x000fca000f8e000e */
[----:B------:R-:W-:Y:S01]  /*1560*/  IADD3 R19, PT, PT, R19, R25, RZ ;  /* 0x0000001913137210 */ /* 0x000fe20007ffe0ff */
[----:B--2---:R-:W-:Y:S01]  /*1570*/  FADD.FTZ R17, R24, R17 ;  /* 0x0000001118117221 */ /* 0x004fe20000010000 */
[----:B------:R-:W-:-:S04]  /*1580*/  LEA R24, P3, R18, UR8, 0x2 ;  /* 0x0000000812187c11 */ /* 0x000fc8000f8610ff */
[----:B------:R-:W-:Y:S01]  /*1590*/  LEA.HI.X R25, R18, UR9, R19, 0x2, P3 ;  /* 0x0000000912197c11 */ /* 0x000fe200098f1413 */
[----:B------:R-:W-:-:S04]  /*15a0*/  VIADD R18, R20, 0x6 ;  /* 0x0000000614127836 */ /* 0x000fc80000000000 */
[----:B------:R0:W2:Y:S01]  /*15b0*/  LDG.E R23, desc[UR4][R24.64] ;  /* 0x0000000418177981 */ /* 0x0000a2000c1e1900 */
        /* <DEDUP_REMOVED lines=9> */
[----:B------:R-:W-:Y:S02]  /*1650*/  VIADD R18, R20, 0x7 ;  /* 0x0000000714127836 */ /* 0x000fe40000000000 */
[----:B---3--:R-:W-:Y:S02]  /*1660*/  FADD.FTZ R17, R17, R26 ;  /* 0x0000001a11117221 */ /* 0x008fe40000010000 */
[----:B------:R4:W3:Y:S01]  /*1670*/  LDG.E R24, desc[UR4][R24.64] ;  /* 0x0000000418187981 */ /* 0x0008e2000c1e1900 */
[----:B------:R-:W-:-:S03]  /*1680*/  SHF.R.S32.HI R19, RZ, 0x1f, R18 ;  /* 0x0000001fff137819 */ /* 0x000fc60000011412 */
[----:B------:R-:W-:-:S05]  /*1690*/  IMAD.WIDE.U32 R18, R12, UR12, R18 ;  /* 0x0000000c0c127c25 */ /* 0x000fca000f8e0012 */
[----:B------:R-:W-:-:S05]  /*16a0*/  IADD3 R19, PT, PT, R21, R19, RZ ;  /* 0x0000001315137210 */ /* 0x000fca0007ffe0ff */
[----:B------:R-:W-:Y:S02]  /*16b0*/  IMAD R19, R19, UR14, RZ ;  /* 0x0000000e13137c24 */ /* 0x000fe4000f8e02ff */
[----:B----4-:R-:W-:Y:S02]  /*16c0*/  FADD.FTZ R25, R17, R16 ;  /* 0x0000001011197221 */ /* 0x010fe40000010000 */
[C---:B------:R-:W-:Y:S02]  /*16d0*/  IMAD R17, R18.reuse, UR15, R19 ;  /* 0x0000000f12117c24 */ /* 0x040fe4000f8e0213 */
[----:B------:R-:W-:-:S05]  /*16e0*/  IMAD.WIDE.U32 R18, R18, UR14, R14 ;  /* 0x0000000e12127c25 */ /* 0x000fca000f8e000e */
[----:B------:R-:W-:Y:S02]  /*16f0*/  IADD3 R17, PT, PT, R19, R17, RZ ;  /* 0x0000001113117210 */ /* 0x000fe40007ffe0ff */
[----:B------:R-:W-:-:S04]  /*1700*/  LEA R16, P3, R18, UR8, 0x2 ;  /* 0x0000000812107c11 */ /* 0x000fc8000f8610ff */
[----:B------:R-:W-:Y:S01]  /*1710*/  LEA.HI.X R17, R18, UR9, R17, 0x2, P3 ;  /* 0x0000000912117c11 */ /* 0x000fe200098f1411 */
[----:B------:R-:W-:-:S04]  /*1720*/  VIADD R18, R20, 0x8 ;  /* 0x0000000814127836 */ /* 0x000fc80000000000 */
[----:B------:R-:W4:Y:S01]  /*1730*/  LDG.E R16, desc[UR4][R16.64] ;  /* 0x0000000410107981 */ /* 0x000f22000c1e1900 */
[----:B------:R-:W-:-:S03]  /*1740*/  SHF.R.S32.HI R19, RZ, 0x1f, R18 ;  /* 0x0000001fff137819 */ /* 0x000fc60000011412 */
[----:B------:R-:W-:-:S05]  /*1750*/  IMAD.WIDE.U32 R18, R12, UR12, R18 ;  /* 0x0000000c0c127c25 */ /* 0x000fca000f8e0012 */
[----:B------:R-:W-:Y:S01]  /*1760*/  IADD3 R21, PT, PT, R21, R19, RZ ;  /* 0x0000001315157210 */ /* 0x000fe20007ffe0ff */
[----:B------:R-:W-:-:S04]  /*1770*/  IMAD.WIDE.U32 R14, R18, UR14, R14 ;  /* 0x0000000e120e7c25 */ /* 0x000fc8000f8e000e */
[----:B------:R-:W-:-:S04]  /*1780*/  IMAD R21, R21, UR14, RZ ;  /* 0x0000000e15157c24 */ /* 0x000fc8000f8e02ff */
[----:B------:R-:W-:Y:S01]  /*1790*/  IMAD R21, R18, UR15, R21 ;  /* 0x0000000f12157c24 */ /* 0x000fe2000f8e0215 */
[----:B------:R-:W-:-:S04]  /*17a0*/  LEA R18, P3, R14, UR8, 0x2 ;  /* 0x000000080e127c11 */ /* 0x000fc8000f8610ff */
[----:B------:R-:W-:-:S04]  /*17b0*/  IADD3 R15, PT, PT, R15, R21, RZ ;  /* 0x000000150f0f7210 */ /* 0x000fc80007ffe0ff */
[----:B------:R-:W-:-:S05]  /*17c0*/  LEA.HI.X R19, R14, UR9, R15, 0x2, P3 ;  /* 0x000000090e137c11 */ /* 0x000fca00098f140f */
        /* <DEDUP_REMOVED lines=10> */
[----:B------:R-:W-:Y:S05]  /*1870*/  BSYNC.RECONVERGENT B3 ;  /* 0x0000000000037941 */ /* 0x000fea0003800200 */
.L_x_214:
[----:B------:R-:W-:-:S07]  /*1880*/  IADD3 R20, PT, PT, R20, -0x7, RZ ;  /* 0xfffffff914147810 */ /* 0x000fce0007ffe0ff */
.L_x_213:
[----:B------:R-:W-:Y:S05]  /*1890*/  BSYNC.RECONVERGENT B2 ;  /* 0x0000000000027941 */ /* 0x000fea0003800200 */
.L_x_212:
        /* <DEDUP_REMOVED lines=16> */
[----:B------:R-:W2:Y:S01]  /*19a0*/  LDCU.64 UR18, c[0x0][0x380] ;  /* 0x00007000ff1277ac */ /* 0x000ea20008000a00 */
[----:B0-----:R-:W-:Y:S02]  /*19b0*/  IMAD R23, R4, UR10, RZ ;  /* 0x0000000a04177c24 */ /* 0x001fe4000f8e02ff */
[----:B------:R-:W-:-:S04]  /*19c0*/  IMAD.WIDE.U32 R24, R12, UR10, R20 ;  /* 0x0000000a0c187c25 */ /* 0x000fc8000f8e0014 */
[----:B------:R-:W-:Y:S02]  /*19d0*/  IMAD R23, R12, UR11, R23 ;  /* 0x0000000b0c177c24 */ /* 0x000fe4000f8e0217 */
[----:B-1----:R-:W-:-:S03]  /*19e0*/  IMAD.WIDE.U32 R18, R24, UR16, R14 ;  /* 0x0000001018127c25 */ /* 0x002fc6000f8e000e */
[----:B------:R-:W-:Y:S02]  /*19f0*/  IADD3 R9, PT, PT, R23, R25, RZ ;  /* 0x0000001917097210 */ /* 0x000fe40007ffe0ff */
[----:B--2---:R-:W-:-:S03]  /*1a00*/  LEA R26, P4, R18, UR18, 0x2 ;  /* 0x00000012121a7c11 */ /* 0x004fc6000f8810ff */
[----:B------:R-:W-:-:S04]  /*1a10*/  IMAD R9, R9, UR16, RZ ;  /* 0x0000001009097c24 */ /* 0x000fc8000f8e02ff */
[----:B------:R-:W-:-:S05]  /*1a20*/  IMAD R9, R24, UR17, R9 ;  /* 0x0000001118097c24 */ /* 0x000fca000f8e0209 */
[----:B------:R-:W-:-:S04]  /*1a30*/  IADD3 R9, PT, PT, R19, R9, RZ ;  /* 0x0000000913097210 */ /* 0x000fc80007ffe0ff */
[----:B------:R-:W-:Y:S02]  /*1a40*/  LEA.HI.X R27, R18, UR19, R9, 0x2, P4 ;  /* 0x00000013121b7c11 */ /* 0x000fe4000a0f1409 */
[----:B------:R-:W-:-:S03]  /*1a50*/  IADD3 R18, PT, PT, R20, 0x1, RZ ;  /* 0x0000000114127810 */ /* 0x000fc60007ffe0ff */
        /* <DEDUP_REMOVED lines=10> */
[----:B------:R0:W3:Y:S01]  /*1b00*/  LDG.E R16, desc[UR4][R18.64] ;  /* 0x0000000412107981 */ /* 0x0000e2000c1e1900 */
[----:B------:R-:W-:-:S04]  /*1b10*/  IADD3 R24, PT, PT, R20, 0x2, RZ ;  /* 0x0000000214187810 */ /* 0x000fc80007ffe0ff */
[----:B------:R-:W-:-:S03]  /*1b20*/  SHF.R.S32.HI R25, RZ, 0x1f, R24 ;  /* 0x0000001fff197819 */ /* 0x000fc60000011418 */
[----:B------:R-:W-:-:S04]  /*1b30*/  IMAD.WIDE.U32 R24, R12, UR10, R24 ;  /* 0x0000000a0c187c25 */ /* 0x000fc8000f8e0018 */
[----:B0-----:R-:W-:Y:S01]  /*1b40*/  VIADD R18, R20, 0x3 ;  /* 0x0000000314127836 */ /* 0x001fe20000000000 */
[----:B------:R-:W-:-:S04]  /*1b50*/  IADD3 R9, PT, PT, R23, R25, RZ ;  /* 0x0000001917097210 */ /* 0x000fc80007ffe0ff */
[----:B------:R-:W-:Y:S01]  /*1b60*/  SHF.R.S32.HI R19, RZ, 0x1f, R18 ;  /* 0x0000001fff137819 */ /* 0x000fe20000011412 */
[----:B------:R-:W-:-:S04]  /*1b70*/  IMAD R9, R9, UR16, RZ ;  /* 0x0000001009097c24 */ /* 0x000fc8000f8e02ff */
[C---:B------:R-:W-:Y:S02]  /*1b80*/  IMAD R9, R24.reuse, UR17, R9 ;  /* 0x0000001118097c24 */ /* 0x040fe4000f8e0209 */
[----:B------:R-:W-:-:S04]  /*1b90*/  IMAD.WIDE.U32 R24, R24, UR16, R14 ;  /* 0x0000001018187c25 */ /* 0x000fc8000f8e000e */
[----:B------:R-:W-:Y:S01]  /*1ba0*/  IMAD.WIDE.U32 R18, R12, UR10, R18 ;  /* 0x0000000a0c127c25 */ /* 0x000fe2000f8e0012 */
[----:B------:R-:W-:Y:S02]  /*1bb0*/  IADD3 R21, PT, PT, R25, R9, RZ ;  /* 0x0000000919157210 */ /* 0x000fe40007ffe0ff */
[----:B------:R-:W-:Y:S01]  /*1bc0*/  LEA R28, P4, R24, UR18, 0x2 ;  /* 0x00000012181c7c11 */ /* 0x000fe2000f8810ff */
[----:B------:R-:W-:-:S03]  /*1bd0*/  IMAD.IADD R9, R23, 0x1, R19 ;  /* 0x0000000117097824 */ /* 0x000fc600078e0213 */
[----:B------:R-:W-:Y:S01]  /*1be0*/  LEA.HI.X R29, R24, UR19, R21, 0x2, P4 ;  /* 0x00000013181d7c11 */ /* 0x000fe2000a0f1415 */
[----:B------:R-:W-:-:S04]  /*1bf0*/  IMAD R9, R9, UR16, RZ ;  /* 0x0000001009097c24 */ /* 0x000fc8000f8e02ff */
[C---:B------:R-:W-:Y:S02]  /*1c00*/  IMAD R9, R18.reuse, UR17, R9 ;  /* 0x0000001112097c24 */ /* 0x040fe4000f8e0209 */
[----:B------:R-:W-:-:S05]  /*1c10*/  IMAD.WIDE.U32 R18, R18, UR16, R14 ;  /* 0x0000001012127c25 */ /* 0x000fca000f8e000e */
[----:B------:R-:W-:Y:S02]  /*1c20*/  IADD3 R9, PT, PT, R19, R9, RZ ;  /* 0x0000000913097210 */ /* 0x000fe40007ffe0ff */
[----:B------:R-:W-:-:S04]  /*1c30*/  LEA R24, P4, R18, UR18, 0x2 ;  /* 0x0000001212187c11 */ /* 0x000fc8000f8810ff */
[----:B------:R-:W-:Y:S02]  /*1c40*/  LEA.HI.X R25, R18, UR19, R9, 0x2, P4 ;  /* 0x0000001312197c11 */ /* 0x000fe4000a0f1409 */
[----:B------:R-:W-:Y:S01]  /*1c50*/  IADD3 R18, PT, PT, R20, 0x4, RZ ;  /* 0x0000000414127810 */ /* 0x000fe20007ffe0ff */
[----:B------:R-:W4:Y:S03]  /*1c60*/  LDG.E R9, desc[UR4][R28.64] ;  /* 0x000000041c097981 */ /* 0x000f26000c1e1900 */
[--C-:B------:R-:W-:Y:S01]  /*1c70*/  SHF.R.S32.HI R19, RZ, 0x1f, R18.reuse ;  /* 0x0000001fff137819 */ /* 0x100fe20000011412 */
[----:B------:R0:W5:Y:S02]  /*1c80*/  LDG.E R22, desc[UR4][R24.64] ;  /* 0x0000000418167981 */ /* 0x000164000c1e1900 */
        /* <DEDUP_REMOVED lines=8> */
[----:B------:R-:W-:-:S03]  /*1d10*/  IADD3 R18, PT, PT, R20, 0x5, RZ ;  /* 0x0000000514127810 */ /* 0x000fc60007ffe0ff */
[----:B------:R0:W5:Y:S01]  /*1d20*/  LDG.E R21, desc[UR4][R24.64] ;  /* 0x0000000418157981 */ /* 0x000162000c1e1900 */
        /* <DEDUP_REMOVED lines=14> */
[----:B------:R-:W-:Y:S02]  /*1e10*/  IMAD R19, R19, UR16, RZ ;  /* 0x0000001013137c24 */ /* 0x000fe4000f8e02ff */
[----:B--2---:R-:W-:-:S04]  /*1e20*/  FADD.FTZ R17, R17, R26 ;  /* 0x0000001a11117221 */ /* 0x004fc80000010000 */
[----:B---3--:R-:W-:Y:S01]  /*1e30*/  FADD.FTZ R25, R17, R16 ;  /* 0x0000001011197221 */ /* 0x008fe20000010000 */
[C---:B------:R-:W-:Y:S02]  /*1e40*/  IMAD R17, R18.reuse, UR17, R19 ;  /* 0x0000001112117c24 */ /* 0x040fe4000f8e0213 */
[----:B------:R-:W-:-:S05]  /*1e50*/  IMAD.WIDE.U32 R18, R18, UR16, R14 ;  /* 0x0000001012127c25 */ /* 0x000fca000f8e000e */
[----:B------:R-:W-:Y:S02]  /*1e60*/  IADD3 R17, PT, PT, R19, R17, RZ ;  /* 0x0000001113117210 */ /* 0x000fe40007ffe0ff */
[----:B------:R-:W-:-:S04]  /*1e70*/  LEA R16, P4, R18, UR18, 0x2 ;  /* 0x0000001212107c11 */ /* 0x000fc8000f8810ff */
[----:B------:R-:W-:Y:S02]  /*1e80*/  LEA.HI.X R17, R18, UR19, R17, 0x2, P4 ;  /* 0x0000001312117c11 */ /* 0x000fe4000a0f1411 */
[----:B------:R-:W-:-:S03]  /*1e90*/  IADD3 R18, PT, PT, R20, 0x7, RZ ;  /* 0x0000000714127810 */ /* 0x000fc60007ffe0ff */
[----:B------:R-:W2:Y:S01]  /*1ea0*/  LDG.E R16, desc[UR4][R16.64] ;  /* 0x0000000410107981 */ /* 0x000ea2000c1e1900 */
        /* <DEDUP_REMOVED lines=9> */
[----:B------:R-:W3:Y:S01]  /*1f40*/  LDG.E R18, desc[UR4][R18.64] ;  /* 0x0000000412127981 */ /* 0x000ee2000c1e1900 */
[----:B----4-:R-:W-:-:S04]  /*1f50*/  FADD.FTZ R9, R25, R9 ;  /* 0x0000000919097221 */ /* 0x010fc80000010000 */
[----:B-----5:R-:W-:Y:S01]  /*1f60*/  FADD.FTZ R22, R9, R22 ;  /* 0x0000001609167221 */ /* 0x020fe20000010000 */
[----:B------:R-:W-:-:S03]  /*1f70*/  IADD3 R20, PT, PT, R20, 0x8, RZ ;  /* 0x0000000814147810 */ /* 0x000fc60007ffe0ff */
[----:B------:R-:W-:-:S04]  /*1f80*/  FADD.FTZ R21, R22, R21 ;  /* 0x0000001516157221 */ /* 0x000fc80000010000 */
[----:B------:R-:W-:-:S04]  /*1f90*/  FADD.FTZ R21, R21, R24 ;  /* 0x0000001815157221 */ /* 0x000fc80000010000 */
[----:B--2---:R-:W-:-:S04]  /*1fa0*/  FADD.FTZ R21, R21, R16 ;  /* 0x0000001015157221 */ /* 0x004fc80000010000 */
[----:B---3--:R-:W-:-:S07]  /*1fb0*/  FADD.FTZ R17, R21, R18 ;  /* 0x0000001215117221 */ /* 0x008fce0000010000 */
.L_x_217:
[----:B------:R-:W-:Y:S05]  /*1fc0*/  BSYNC.RECONVERGENT B2 ;  /* 0x0000000000027941 */ /* 0x000fea0003800200 */
.L_x_216:
[----:B------:R-:W-:Y:S05]  /*1fd0*/  @!P3 BRA `(.L_x_211) ;  /* 0x0000000400a4b947 */ /* 0x000fea0003800000 */
[----:B------:R-:W-:Y:S01]  /*1fe0*/  BSSY.RECONVERGENT B2, `(.L_x_218) ;  /* 0x000003a000027945 */ /* 0x000fe20003800200 */
[----:B------:R-:W-:-:S03]  /*1ff0*/  ISETP.NE.AND P3, PT, R8, RZ, PT ;  /* 0x000000ff0800720c */ /* 0x000fc60003f65270 */
[----:B------:R-:W-:Y:S10]  /*2000*/  @!P2 BRA `(.L_x_219) ;  /* 0x0000000000dca947 */ /* 0x000ff40003800000 */
[----:B------:R-:W0:Y:S01]  /*2010*/  LDCU.64 UR10, c[0x0][0x398] ;  /* 0x00007300ff0a77ac */ /* 0x000e220008000a00 */
[----:B------:R-:W-:Y:S01]  /*2020*/  SHF.R.S32.HI R21, RZ, 0x1f, R20 ;  /* 0x0000001fff157819 */ /* 0x000fe20000011414 */
[----:B------:R-:W-:Y:S01]  /*2030*/  VIADD R14, R20, 0x1 ;  /* 0x00000001140e7836 */ /* 0x000fe20000000000 */
[----:B------:R-:W-:Y:S01]  /*2040*/  SHF.R.S32.HI R27, RZ, 0x1f, R0 ;  /* 0x0000001fff1b7819 */ /* 0x000fe20000011400 */
[----:B------:R-:W1:Y:S01]  /*2050*/  LDCU.64 UR16, c[0x0][0x3b0] ;  /* 0x00007600ff1077ac */ /* 0x000e620008000a00 */
[----:B------:R-:W-:Y:S02]  /*2060*/  MOV R26, R0 ;  /* 0x00000000001a7202 */ /* 0x000fe40000000f00 */
[----:B------:R-:W-:Y:S01]  /*2070*/  SHF.R.S32.HI R15, RZ, 0x1f, R14 ;  /* 0x0000001fff0f7819 */ /* 0x000fe2000001140e */
[----:B------:R-:W2:Y:S01]  /*2080*/  LDCU.64 UR18, c[0x0][0x380] ;  /* 0x00007000ff1277ac */ /* 0x000ea20008000a00 */
[----:B0-----:R-:W-:Y:S02]  /*2090*/  IMAD R9, R4, UR10, RZ ;  /* 0x0000000a04097c24 */ /* 0x001fe4000f8e02ff */
[----:B------:R-:W-:-:S04]  /*20a0*/  IMAD.WIDE.U32 R18, R12, UR10, R20 ;  /* 0x0000000a0c127c25 */ /* 0x000fc8000f8e0014 */
[----:B------:R-:W-:Y:S02]  /*20b0*/  IMAD R9, R12, UR11, R9 ;  /* 0x0000000b0c097c24 */ /* 0x000fe4000f8e0209 */
[----:B-1----:R-:W-:-:S03]  /*20c0*/  IMAD.WIDE.U32 R22, R18, UR16, R26 ;  /* 0x0000001012167c25 */ /* 0x002fc6000f8e001a */
[----:B------:R-:W-:Y:S01]  /*20d0*/  IADD3 R16, PT, PT, R9, R19, RZ ;  /* 0x0000001309107210 */ /* 0x000fe20007ffe0ff */
[----:B------:R-:W-:Y:S01]  /*20e0*/  IMAD.WIDE.U32 R14, R12, UR10, R14 ;  /* 0x0000000a0c0e7c25 */ /* 0x000fe2000f8e000e */
[----:B--2---:R-:W-:-:S03]  /*20f0*/  LEA R24, P4, R22, UR18, 0x2 ;  /* 0x0000001216187c11 */ /* 0x004fc6000f8810ff */
[----:B------:R-:W-:Y:S01]  /*2100*/  IMAD R19, R16, UR16, RZ ;  /* 0x0000001010137c24 */ /* 0x000fe2000f8e02ff */
[----:B------:R-:W-:-:S03]  /*2110*/  IADD3 R15, PT, PT, R9, R15, RZ ;  /* 0x0000000f090f7210 */ /* 0x000fc60007ffe0ff */
[----:B------:R-:W-:Y:S01]  /*2120*/  IMAD R19, R18, UR17, R19 ;  /* 0x0000001112137c24 */ /* 0x000fe2000f8e0213 */
[----:B------:R-:W-:Y:S01]  /*2130*/  IADD3 R18, PT, PT, R20, 0x2, RZ ;  /* 0x0000000214127810 */ /* 0x000fe20007ffe0ff */
[----:B------:R-:W-:Y:S02]  /*2140*/  IMAD R15, R15, UR16, RZ ;  /* 0x000000100f0f7c24 */ /* 0x000fe4000f8e02ff */
[----:B------:R-:W-:Y:S02]  /*2150*/  IMAD.IADD R19, R23, 0x1, R19 ;  /* 0x0000000117137824 */ /* 0x000fe400078e0213 */
[C---:B------:R-:W-:Y:S02]  /*2160*/  IMAD R21, R14.reuse, UR17, R15 ;  /* 0x000000110e157c24 */ /* 0x040fe4000f8e020f */
[----:B------:R-:W-:Y:S01]  /*2170*/  IMAD.WIDE.U32 R14, R14, UR16, R26 ;  /* 0x000000100e0e7c25 */ /* 0x000fe2000f8e001a */
[----:B------:R-:W-:Y:S02]  /*2180*/  LEA.HI.X R25, R22, UR19, R19, 0x2, P4 ;  /* 0x0000001316197c11 */ /* 0x000fe4000a0f1413 */
[--C-:B------:R-:W-:Y:S01]  /*2190*/  SHF.R.S32.HI R19, RZ, 0x1f, R18.reuse ;  /* 0x0000001fff137819 */ /* 0x100fe20000011412 */
[----:B------:R-:W-:Y:S01]  /*21a0*/  IMAD.IADD R21, R15, 0x1, R21 ;  /* 0x000000010f157824 */ /* 0x000fe200078e0215 */
[----:B------:R-:W-:Y:S01]  /*21b0*/  LEA R22, P4, R14, UR18, 0x2 ;  /* 0x000000120e167c11 */ /* 0x000fe2000f8810ff */
[----:B------:R-:W2:Y:S01]  /*21c0*/  LDG.E R24, desc[UR4][R24.64] ;  /* 0x0000000418187981 */ /* 0x000ea2000c1e1900 */
[----:B------:R-:W-:-:S02]  /*21d0*/  IMAD.WIDE.U32 R18, R12, UR10, R18 ;  /* 0x0000000a0c127c25 */ /* 0x000fc4000f8e0012 */
[----:B------:R-:W-:-:S03]  /*21e0*/  LEA.HI.X R23, R14, UR19, R21, 0x2, P4 ;  /* 0x000000130e177c11 */ /* 0x000fc6000a0f1415 */
[----:B------:R-:W-:Y:S02]  /*21f0*/  IADD3 R15, PT, PT, R9, R19, RZ ;  /* 0x00000013090f7210 */ /* 0x000fe40007ffe0ff */
[----:B------:R-:W3:Y:S03]  /*2200*/  LDG.E R22, desc[UR4][R22.64] ;  /* 0x0000000416167981 */ /* 0x000ee6000c1e1900 */
[----:B------:R-:W-:-:S04]  /*2210*/  IMAD R15, R15, UR16, RZ ;  /* 0x000000100f0f7c24 */ /* 0x000fc8000f8e02ff */
        /* <DEDUP_REMOVED lines=16> */
[----:B------:R-:W5:Y:S01]  /*2320*/  LDG.E R18, desc[UR4][R18.64] ;  /* 0x0000000412127981 */ /* 0x000f62000c1e1900 */
[----:B------:R-:W-:Y:S02]  /*2330*/  VIADD R20, R20, 0x4 ;  /* 0x0000000414147836 */ /* 0x000fe40000000000 */
[----:B--2---:R-:W-:-:S04]  /*2340*/  FADD.FTZ R17, R17, R24 ;  /* 0x0000001811117221 */ /* 0x004fc80000010000 */
[----:B---3--:R-:W-:-:S04]  /*2350*/  FADD.FTZ R17, R17, R22 ;  /* 0x0000001611117221 */ /* 0x008fc80000010000 */
[----:B----4-:R-:W-:-:S04]  /*2360*/  FADD.FTZ R17, R17, R14 ;  /* 0x0000000e11117221 */ /* 0x010fc80000010000 */
[----:B-----5:R-:W-:-:S07]  /*2370*/  FADD.FTZ R17, R17, R18 ;  /* 0x0000001211117221 */ /* 0x020fce0000010000 */
.L_x_219:
[----:B------:R-:W-:Y:S05]  /*2380*/  BSYNC.RECONVERGENT B2 ;  /* 0x0000000000027941 */ /* 0x000fea0003800200 */
.L_x_218:
        /* <DEDUP_REMOVED lines=17> */
[----:B------:R-:W2:Y:S01]  /*24a0*/  LDG.E R26, desc[UR4][R26.64] ;  /* 0x000000041a1a7981 */ /* 0x000ea2000c1e1900 */
[----:B------:R-:W-:Y:S01]  /*24b0*/  ISETP.NE.AND P3, PT, R8, 0x1, PT ;  /* 0x000000010800780c */ /* 0x000fe20003f65270 */
[----:B--2---:R-:W-:-:S12]  /*24c0*/  FADD.FTZ R17, R17, R26 ;  /* 0x0000001a11117221 */ /* 0x004fd80000010000 */
[----:B------:R-:W-:Y:S05]  /*24d0*/  @!P3 BRA `(.L_x_211) ;  /* 0x000000000064b947 */ /* 0x000fea0003800000 */
[----:B------:R-:W-:Y:S02]  /*24e0*/  ISETP.NE.AND P3, PT, R8, 0x2, PT ;  /* 0x000000020800780c */ /* 0x000fe40003f65270 */
[----:B------:R-:W-:-:S04]  /*24f0*/  IADD3 R26, PT, PT, R20, 0x1, RZ ;  /* 0x00000001141a7810 */ /* 0x000fc80007ffe0ff */
[----:B------:R-:W-:-:S03]  /*2500*/  SHF.R.S32.HI R27, RZ, 0x1f, R26 ;  /* 0x0000001fff1b7819 */ /* 0x000fc6000001141a */
[----:B------:R-:W-:-:S04]  /*2510*/  IMAD.WIDE.U32 R26, R12, R18, R26 ;  /* 0x000000120c1a7225 */ /* 0x000fc800078e001a */
[----:B------:R-:W-:-:S04]  /*2520*/  @P3 IADD3 R20, PT, PT, R20, 0x2, RZ ;  /* 0x0000000214143810 */ /* 0x000fc80007ffe0ff */
[----:B------:R-:W-:-:S03]  /*2530*/  @P3 SHF.R.S32.HI R21, RZ, 0x1f, R20 ;  /* 0x0000001fff153819 */ /* 0x000fc60000011414 */
[----:B------:R-:W-:-:S04]  /*2540*/  @P3 IMAD.WIDE.U32 R12, R12, R18, R20 ;  /* 0x000000120c0c3225 */ /* 0x000fc800078e0014 */
[C---:B------:R-:W-:Y:S01]  /*2550*/  IMAD.IADD R21, R19.reuse, 0x1, R27 ;  /* 0x0000000113157824 */ /* 0x040fe200078e021b */
[----:B------:R-:W-:Y:S01]  /*2560*/  @P3 IADD3 R9, PT, PT, R19, R13, RZ ;  /* 0x0000000d13093210 */ /* 0x000fe20007ffe0ff */
[----:B------:R-:W-:-:S04]  /*2570*/  IMAD.WIDE.U32 R18, R26, R14, R24 ;  /* 0x0000000e1a127225 */ /* 0x000fc800078e0018 */
[-C--:B------:R-:W-:Y:S02]  /*2580*/  IMAD R21, R21, R14.reuse, RZ ;  /* 0x0000000e15157224 */ /* 0x080fe400078e02ff */
[-C--:B------:R-:W-:Y:S02]  /*2590*/  @P3 IMAD R9, R9, R14.reuse, RZ ;  /* 0x0000000e09093224 */ /* 0x080fe400078e02ff */
[----:B------:R-:W-:Y:S02]  /*25a0*/  IMAD R27, R26, R15, R21 ;  /* 0x0000000f1a1b7224 */ /* 0x000fe400078e0215 */
[----:B------:R-:W-:-:S03]  /*25b0*/  @P3 IMAD.WIDE.U32 R20, R12, R14, R24 ;  /* 0x0000000e0c143225 */ /* 0x000fc600078e0018 */
[----:B------:R-:W-:Y:S01]  /*25c0*/  IADD3 R4, PT, PT, R19, R27, RZ ;  /* 0x0000001b13047210 */ /* 0x000fe20007ffe0ff */
[----:B------:R-:W-:Y:S01]  /*25d0*/  @P3 IMAD R9, R12, R15, R9 ;  /* 0x0000000f0c093224 */ /* 0x000fe200078e0209 */
[-C--:B------:R-:W-:Y:S02]  /*25e0*/  LEA R12, P4, R18, R22.reuse, 0x2 ;  /* 0x00000016120c7211 */ /* 0x080fe400078810ff */
[----:B------:R-:W-:Y:S02]  /*25f0*/  @P3 LEA R22, P5, R20, R22, 0x2 ;  /* 0x0000001614163211 */ /* 0x000fe400078a10ff */
[----:B------:R-:W-:Y:S01]  /*2600*/  LEA.HI.X R13, R18, R23, R4, 0x2, P4 ;  /* 0x00000017120d7211 */ /* 0x000fe200020f1404 */
[----:B------:R-:W-:-:S04]  /*2610*/  @P3 IMAD.IADD R4, R21, 0x1, R9 ;  /* 0x0000000115043824 */ /* 0x000fc800078e0209 */
[----:B------:R-:W2:Y:S01]  /*2620*/  LDG.E R12, desc[UR4][R12.64] ;  /* 0x000000040c0c7981 */ /* 0x000ea2000c1e1900 */
[----:B------:R-:W-:-:S05]  /*2630*/  @P3 LEA.HI.X R23, R20, R23, R4, 0x2, P5 ;  /* 0x0000001714173211 */ /* 0x000fca00028f1404 */
[----:B------:R-:W3:Y:S01]  /*2640*/  @P3 LDG.E R22, desc[UR4][R22.64] ;  /* 0x0000000416163981 */ /* 0x000ee2000c1e1900 */
[----:B--2---:R-:W-:-:S04]  /*2650*/  FADD.FTZ R17, R17, R12 ;  /* 0x0000000c11117221 */ /* 0x004fc80000010000 */
[----:B---3--:R-:W-:-:S07]  /*2660*/  @P3 FADD.FTZ R17, R17, R22 ;  /* 0x0000001611113221 */ /* 0x008fce0000010000 */
.L_x_211:
[----:B------:R-:W-:Y:S05]  /*2670*/  BSYNC.RECONVERGENT B0 ;  /* 0x0000000000007941 */ /* 0x000fea0003800200 */
.L_x_210:
[----:B------:R-:W-:-:S04]  /*2680*/  IADD3 R7, PT, PT, R7, 0x1, RZ ;  /* 0x0000000107077810 */ /* 0x000fc80007ffe0ff */
[----:B------:R-:W-:-:S13]  /*2690*/  ISETP.NE.AND P3, PT, R7, R3, PT ;  /* 0x000000030700720c */ /* 0x000fda0003f65270 */
[----:B------:R-:W-:Y:S05]  /*26a0*/  @P3 BRA `(.L_x_220) ;  /* 0xffffffe400003947 */ /* 0x000fea000383ffff */
.L_x_209:
[----:B------:R-:W-:Y:S05]  /*26b0*/  BSYNC.RECONVERGENT B1 ;  /* 0x0000000000017941 */ /* 0x000fea0003800200 */
.L_x_208:
[----:B------:R-:W0:Y:S02]  /*26c0*/  LDCU.64 UR10, c[0x0][0x388] ;  /* 0x00007100ff0a77ac */ /* 0x000e240008000a00 */
[----:B0-----:R-:W-:-:S04]  /*26d0*/  LEA R2, P0, R10, UR10, 0x2 ;  /* 0x0000000a0a027c11 */ /* 0x001fc8000f8010ff */
[----:B------:R-:W-:-:S05]  /*26e0*/  LEA.HI.X R3, R10, UR11, R11, 0x2, P0 ;  /* 0x0000000b0a037c11 */ /* 0x000fca00080f140b */
[----:B------:R-:W-:Y:S01]  /*26f0*/  STG.E desc[UR4][R2.64], R17 ;  /* 0x0000001102007986 */ /* 0x000fe2000c101904 */
[----:B------:R-:W-:Y:S05]  /*2700*/  EXIT ;  /* 0x000000000000794d */ /* 0x000fea0003800000 */
        .weak           $__internal_18_$__cuda_sm20_div_u64
        .type           $__internal_18_$__cuda_sm20_div_u64,@function
        .size           $__internal_18_$__cuda_sm20_div_u64,(.L_x_661 - $__internal_18_$__cuda_sm20_div_u64)
$__internal_18_$__cuda_sm20_div_u64:
        /* <DEDUP_REMOVED lines=71> */
[----:B------:R-:W-:Y:S06]  /*2b80*/  RET.REL.NODEC R12 `(_ZN2at6native53_GLOBAL__N__3bfe7fd5_20_UpSampleNearest2d_cu_198c5ce242upsample_nearest2d_backward_nhwc_out_frameIffXadL_ZNS0_46nearest_neighbor_exact_bw_compute_source_indexEfiiEEEEvPKT_PS3_mmmmmffm) ;  /* 0xffffffd40c1c7950 */ /* 0x000fec0003c3ffff */
.L_x_221:
        /* <DEDUP_REMOVED lines=15> */
.L_x_661:


//--------------------- .text._ZN2at6native53_GLOBAL__N__3bfe7fd5_20_UpSampleNearest2d_cu_198c5ce242upsample_nearest2d_backward_nhwc_out_frameIddXadL_ZNS0_46nearest_neighbor_exact_bw_compute_source_indexEfiiEEEEvPKT_PS3_mmmmmffm --------------------------
	.section	.text._ZN2at6native53_GLOBAL__N__3bfe7fd5_20_UpSampleNearest2d_cu_198c5ce242upsample_nearest2d_backward_nhwc_out_frameIddXadL_ZNS0_46nearest_neighbor_exact_bw_compute_source_indexEfiiEEEEvPKT_PS3_mmmmmffm,"ax",@progbits
	.align	128
.text._ZN2at6native53_GLOBAL__N__3bfe7fd5_20_UpSampleNearest2d_cu_198c5ce242upsample_nearest2d_backward_nhwc_out_frameIddXadL_ZNS0_46nearest_neighbor_exact_bw_compute_source_indexEfiiEEEEvPKT_PS3_mmmmmffm:
        .type           _ZN2at6native53_GLOBAL__N__3bfe7fd5_20_UpSampleNearest2d_cu_198c5ce242upsample_nearest2d_backward_nhwc_out_frameIddXadL_ZNS0_46nearest_neighbor_exact_bw_compute_source_indexEfiiEEEEvPKT_PS3_mmmmmffm,@function
        .size           _ZN2at6native53_GLOBAL__N__3bfe7fd5_20_UpSampleNearest2d_cu_198c5ce242upsample_nearest2d_backward_nhwc_out_frameIddXadL_ZNS0_46nearest_neighbor_exact_bw_compute_source_indexEfiiEEEEvPKT_PS3_mmmmmffm,(.L_x_663 - _ZN2at6native53_GLOBAL__N__3bfe7fd5_20_UpSampleNearest2d_cu_198c5ce242upsample_nearest2d_backward_nhwc_out_frameIddXadL_ZNS0_46nearest_neighbor_exact_bw_compute_source_indexEfiiEEEEvPKT_PS3_mmmmmffm)
        .other          _ZN2at6native53_GLOBAL__N__3bfe7fd5_20_UpSampleNearest2d_cu_198c5ce242upsample_nearest2d_backward_nhwc_out_frameIddXadL_ZNS0_46nearest_neighbor_exact_bw_compute_source_indexEfiiEEEEvPKT_PS3_mmmmmffm,@"STO_CUDA_ENTRY STV_DEFAULT"
_ZN2at6native53_GLOBAL__N__3bfe7fd5_20_UpSampleNearest2d_cu_198c5ce242upsample_nearest2d_backward_nhwc_out_frameIddXadL_ZNS0_46nearest_neighbor_exact_bw_compute_source_indexEfiiEEEEvPKT_PS3_mmmmmffm:
[----:B------:R-:W0:Y:S01]  /*0000*/  LDC R1, c[0x0][0x37c] ;  /* 0x0000df00ff017b82 */ /* 0x000e220000000800 */
[----:B------:R-:W1:Y:S07]  /*0010*/  S2R R24, SR_TID.X ;  /* 0x0000000000187919 */ /* 0x000e6e0000002100 */
[----:B------:R-:W1:Y:S01]  /*0020*/  S2UR UR4, SR_CTAID.X ;  /* 0x00000000000479c3 */ /* 0x000e620000002500 */
[----:B------:R-:W2:Y:S01]  /*0030*/  LDCU.64 UR6, c[0x0][0x3c0] ;  /* 0x00007800ff0677ac */ /* 0x000ea20008000a00 */
[----:B------:R-:W-:Y:S01]  /*0040*/  IMAD.MOV.U32 R25, RZ, RZ, RZ ;  /* 0x000000ffff197224 */ /* 0x000fe200078e00ff */
[----:B0-----:R-:W-:-:S05]  /*0050*/  IADD3 R1, PT, PT, R1, -0x10, RZ ;  /* 0xfffffff001017810 */ /* 0x001fca0007ffe0ff */
[----:B------:R-:W1:Y:S02]  /*0060*/  LDC R3, c[0x0][0x360] ;  /* 0x0000d800ff037b82 */ /* 0x000e640000000800 */
[----:B-1----:R-:W-:-:S03]  /*0070*/  IMAD.WIDE.U32 R24, R3, UR4, R24 ;  /* 0x0000000403187c25 */ /* 0x002fc6000f8e0018 */
[----:B--2---:R-:W-:-:S04]  /*0080*/  ISETP.GE.U32.AND P0, PT, R24, UR6, PT ;  /* 0x0000000618007c0c */ /* 0x004fc8000bf06070 */
        /* <DEDUP_REMOVED lines=28> */
[----:B------:R-:W-:Y:S01]  /*0250*/  MOV R3, RZ ;  /* 0x000000ff00037202 */ /* 0x000fe20000000f00 */
[----:B------:R-:W-:Y:S06]  /*0260*/  BRA `(.L_x_224) ;  /* 0x0000000000307947 */ /* 0x000fec0003800000 */
.L_x_223:
[----:B------:R-:W0:Y:S01]  /*0270*/  LDCU.64 UR4, c[0x0][0x3b0] ;  /* 0x00007600ff0477ac */ /* 0x000e220008000a00 */
[----:B------:R-:W-:Y:S01]  /*0280*/  IMAD.MOV.U32 R10, RZ, RZ, R24 ;  /* 0x000000ffff0a7224 */ /* 0x000fe200078e0018 */
[----:B------:R-:W-:Y:S02]  /*0290*/  MOV R11, R25 ;  /* 0x00000019000b7202 */ /* 0x000fe40000000f00 */
[----:B------:R-:W-:Y:S02]  /*02a0*/  MOV R8, 0x2e0 ;  /* 0x000002e000087802 */ /* 0x000fe40000000f00 */
[----:B0-----:R-:W-:Y:S01]  /*02b0*/  MOV R9, UR4 ;  /* 0x0000000400097c02 */ /* 0x001fe20008000f00 */
[----:B------:R-:W-:-:S07]  /*02c0*/  IMAD.U32 R7, RZ, RZ, UR5 ;  /* 0x00000005ff077e24 */ /* 0x000fce000f8e00ff */
[----:B------:R-:W-:Y:S05]  /*02d0*/  CALL.REL.NOINC `($__internal_19_$__cuda_sm20_div_u64) ;  /* 0x0000002400f87944 */ /* 0x000fea0003c00000 */
[----:B------:R-:W0:Y:S01]  /*02e0*/  LDCU UR4, c[0x0][0x3b0] ;  /* 0x00007600ff0477ac */ /* 0x000e220008000800 */
[----:B------:R-:W-:Y:S01]  /*02f0*/  IMAD.MOV R3, RZ, RZ, -R22 ;  /* 0x000000ffff037224 */ /* 0x000fe200078e0a16 */
[----:B------:R-:W-:-:S03]  /*0300*/  MOV R2, R22 ;  /* 0x0000001600027202 */ /* 0x000fc60000000f00 */
[----:B0-----:R-:W-:Y:S02]  /*0310*/  IMAD R0, R3, UR4, R24 ;  /* 0x0000000403007c24 */ /* 0x001fe4000f8e0218 */
[----:B------:R-:W-:-:S07]  /*0320*/  IMAD.MOV.U32 R3, RZ, RZ, R23 ;  /* 0x000000ffff037224 */ /* 0x000fce00078e0017 */
.L_x_224:
[----:B------:R-:W-:Y:S05]  /*0330*/  BSYNC.RECONVERGENT B0 ;  /* 0x0000000000007941 */ /* 0x000fea0003800200 */
.L_x_222:
        /* <DEDUP_REMOVED lines=26> */
[----:B------:R-:W-:Y:S01]  /*04e0*/  MOV R2, R5 ;  /* 0x0000000500027202 */ /* 0x000fe20000000f00 */
[----:B------:R-:W-:Y:S01]  /*04f0*/  IMAD.MOV.U32 R3, RZ, RZ, RZ ;  /* 0x000000ffff037224 */ /* 0x000fe200078e00ff */
[----:B------:R-:W-:Y:S06]  /*0500*/  BRA `(.L_x_227) ;  /* 0x0000000000307947 */ /* 0x000fec0003800000 */
.L_x_226:
[----:B------:R-:W0:Y:S01]  /*0510*/  LDCU.64 UR4, c[0x0][0x3a8] ;  /* 0x00007500ff0477ac */ /* 0x000e220008000a00 */
[----:B------:R-:W-:Y:S01]  /*0520*/  MOV R10, R2 ;  /* 0x00000002000a7202 */ /* 0x000fe20000000f00 */
[----:B------:R-:W-:Y:S01]  /*0530*/  IMAD.MOV.U32 R11, RZ, RZ, R3 ;  /* 0x000000ffff0b7224 */ /* 0x000fe200078e0003 */
[----:B------:R-:W-:Y:S01]  /*0540*/  MOV R8, 0x580 ;  /* 0x0000058000087802 */ /* 0x000fe20000000f00 */
[----:B0-----:R-:W-:Y:S01]  /*0550*/  IMAD.U32 R9, RZ, RZ, UR4 ;  /* 0x00000004ff097e24 */ /* 0x001fe2000f8e00ff */
[----:B------:R-:W-:-:S07]  /*0560*/  MOV R7, UR5 ;  /* 0x0000000500077c02 */ /* 0x000fce0008000f00 */
[----:B------:R-:W-:Y:S05]  /*0570*/  CALL.REL.NOINC `($__internal_19_$__cuda_sm20_div_u64) ;  /* 0x0000002400507944 */ /* 0x000fea0003c00000 */
[----:B------:R-:W0:Y:S01]  /*0580*/  LDCU UR4, c[0x0][0x3a8] ;  /* 0x00007500ff0477ac */ /* 0x000e220008000800 */
[----:B------:R-:W-:-:S05]  /*0590*/  IADD3 R3, PT, PT, -R22, RZ, RZ ;  /* 0x000000ff16037210 */ /* 0x000fca0007ffe1ff */
[----:B0-----:R-:W-:Y:S01]  /*05a0*/  IMAD R6, R3, UR4, R2 ;  /* 0x0000000403067c24 */ /* 0x001fe2000f8e0202 */
[----:B------:R-:W-:Y:S01]  /*05b0*/  MOV R3, R23 ;  /* 0x0000001700037202 */ /* 0x000fe20000000f00 */
[----:B------:R-:W-:-:S07]  /*05c0*/  IMAD.MOV.U32 R2, RZ, RZ, R22 ;  /* 0x000000ffff027224 */ /* 0x000fce00078e0016 */
.L_x_227:
[----:B------:R-:W-:Y:S05]  /*05d0*/  BSYNC.RECONVERGENT B0 ;  /* 0x0000000000007941 */ /* 0x000fea0003800200 */
.L_x_225:
        /* <DEDUP_REMOVED lines=27> */
.L_x_229:
        /* <DEDUP_REMOVED lines=8> */
[----:B------:R-:W-:-:S04]  /*0810*/  IMAD.MOV R7, RZ, RZ, -R22 ;  /* 0x000000ffff077224 */ /* 0x000fc800078e0a16 */
[----:B0-----:R-:W-:-:S07]  /*0820*/  IMAD R7, R7, UR4, R2 ;  /* 0x0000000407077c24 */ /* 0x001fce000f8e0202 */
.L_x_230:
[----:B------:R-:W-:Y:S05]  /*0830*/  BSYNC.RECONVERGENT B0 ;  /* 0x0000000000007941 */ /* 0x000fea0003800200 */
.L_x_228:
[----:B------:R-:W0:Y:S01]  /*0840*/  LDC.64 R2, c[0x0][0x3b8] ;  /* 0x0000ee00ff027b82 */ /* 0x000e220000000a00 */
[----:B------:R-:W-:Y:S01]  /*0850*/  IADD3 R4, PT, PT, R7, 0x1, RZ ;  /* 0x0000000107047810 */ /* 0x000fe20007ffe0ff */
[----:B------:R-:W1:Y:S01]  /*0860*/  LDCU UR6, c[0x0][0x390] ;  /* 0x00007200ff0677ac */ /* 0x000e620008000800 */
[----:B------:R-:W-:Y:S01]  /*0870*/  BSSY.RECONVERGENT B1, `(.L_x_231) ;  /* 0x000021f000017945 */ /* 0x000fe20003800200 */
[----:B------:R-:W-:Y:S02]  /*0880*/  CS2R R16, SRZ ;  /* 0x0000000000107805 */ /* 0x000fe4000001ff00 */
        /* <DEDUP_REMOVED lines=10> */
[----:B------:R-:W1:Y:S01]  /*0930*/  F2I.FTZ.CEIL.NTZ R4, R4 ;  /* 0x0000000400047305 */ /* 0x000e62000021b100 */
[----:B------:R-:W-:Y:S01]  /*0940*/  FFMA.FTZ R5, R5, R2, -0.5 ;  /* 0xbf00000005057423 */ /* 0x000fe20000010002 */
[----:B------:R-:W-:Y:S01]  /*0950*/  I2FP.F32.S32 R8, R7 ;  /* 0x0000000700087245 */ /* 0x000fe20000201400 */
[----:B------:R-:W-:-:S04]  /*0960*/  FFMA.FTZ R6, R6, R3, -0.5 ;  /* 0xbf00000006067423 */ /* 0x000fc80000010003 */
        /* <DEDUP_REMOVED lines=8> */
[----:B------:R0:W1:Y:S01]  /*09f0*/  F2I.FTZ.CEIL.NTZ R28, R6 ;  /* 0x00000006001c7305 */ /* 0x000062000021b100 */
[----:B------:R-:W-:Y:S02]  /*0a00*/  CS2R R16, SRZ ;  /* 0x0000000000107805 */ /* 0x000fe4000001ff00 */
[----:B0-----:R-:W-:Y:S02]  /*0a10*/  SHF.R.S32.HI R6, RZ, 0x1f, R22 ;  /* 0x0000001fff067819 */ /* 0x001fe40000011416 */
[----:B-1----:R-:W-:-:S04]  /*0a20*/  VIMNMX R26, PT, PT, R28, UR7, PT ;  /* 0x000000071c1a7c48 */ /* 0x002fc8000bfe0100 */
[C---:B------:R-:W-:Y:S01]  /*0a30*/  IADD3 R5, PT, PT, -R26.reuse, R23, RZ ;  /* 0x000000171a057210 */ /* 0x040fe20007ffe1ff */
[----:B------:R-:W-:-:S03]  /*0a40*/  IMAD.IADD R7, R26, 0x1, -R23 ;  /* 0x000000011a077824 */ /* 0x000fc600078e0a17 */
[C---:B------:R-:W-:Y:S02]  /*0a50*/  LOP3.LUT R27, R5.reuse, 0xf, RZ, 0xc0, !PT ;  /* 0x0000000f051b7812 */ /* 0x040fe400078ec0ff */
[----:B------:R-:W-:Y:S02]  /*0a60*/  LOP3.LUT R4, R5, 0x7, RZ, 0xc0, !PT ;  /* 0x0000000705047812 */ /* 0x000fe400078ec0ff */
[----:B------:R-:W-:Y:S02]  /*0a70*/  IADD3 R2, PT, PT, R27, -0x1, RZ ;  /* 0xffffffff1b027810 */ /* 0x000fe40007ffe0ff */
[----:B------:R-:W-:Y:S01]  /*0a80*/  ISETP.GT.U32.AND P0, PT, R7, -0x10, PT ;  /* 0xfffffff00700780c */ /* 0x000fe20003f04070 */
[----:B------:R0:W-:Y:S01]  /*0a90*/  STL [R1], R4 ;  /* 0x0000000401007387 */ /* 0x0001e20000100800 */
[----:B------:R-:W-:Y:S02]  /*0aa0*/  ISETP.GE.U32.AND P1, PT, R2, 0x7, PT ;  /* 0x000000070200780c */ /* 0x000fe40003f26070 */
[C---:B------:R-:W-:Y:S01]  /*0ab0*/  LOP3.LUT R2, R5.reuse, 0xfffffff0, RZ, 0xc0, !PT ;  /* 0xfffffff005027812 */ /* 0x040fe200078ec0ff */
[----:B------:R1:W-:Y:S01]  /*0ac0*/  STL [R1+0x8], R6 ;  /* 0x0000080601007387 */ /* 0x0003e20000100800 */
[----:B------:R-:W-:-:S03]  /*0ad0*/  LOP3.LUT R5, R5, 0x3, RZ, 0xc0, !PT ;  /* 0x0000000305057812 */ /* 0x000fc600078ec0ff */
[----:B------:R-:W-:Y:S02]  /*0ae0*/  IMAD.MOV R2, RZ, RZ, -R2 ;  /* 0x000000ffff027224 */ /* 0x000fe400078e0a02 */
[----:B0-----:R-:W-:Y:S01]  /*0af0*/  VIADD R4, R4, 0xffffffff ;  /* 0xffffffff04047836 */ /* 0x001fe20000000000 */
[----:B-1----:R-:W-:-:S04]  /*0b00*/  IADD3 R6, PT, PT, R26, 0x7, RZ ;  /* 0x000000071a067810 */ /* 0x002fc80007ffe0ff */
[----:B------:R-:W-:Y:S02]  /*0b10*/  ISETP.GE.U32.AND P2, PT, R4, 0x3, PT ;  /* 0x000000030400780c */ /* 0x000fe40003f46070 */
[----:B------:R-:W-:Y:S01]  /*0b20*/  SHF.R.S32.HI R4, RZ, 0x1f, R0 ;  /* 0x0000001fff047819 */ /* 0x000fe20000011400 */
[----:B------:R0:W-:Y:S04]  /*0b30*/  STL [R1+0x4], R6 ;  /* 0x0000040601007387 */ /* 0x0001e80000100800 */
[----:B------:R0:W-:Y:S06]  /*0b40*/  STL [R1+0xc], R2 ;  /* 0x00000c0201007387 */ /* 0x0001ec0000100800 */
.L_x_243:
[----:B------:R-:W-:Y:S01]  /*0b50*/  ISETP.GE.AND P3, PT, R28, R23, PT ;  /* 0x000000171c00720c */ /* 0x000fe20003f66270 */
[----:B------:R-:W-:-:S12]  /*0b60*/  BSSY.RECONVERGENT B0, `(.L_x_233) ;  /* 0x00001ec000007945 */ /* 0x000fd80003800200 */
[----:B-1234-:R-:W-:Y:S05]  /*0b70*/  @P3 BRA `(.L_x_234) ;  /* 0x0000001c00a83947 */ /* 0x01efea0003800000 */
[----:B0-----:R-:W2:Y:S01]  /*0b80*/  LDL R2, [R1+0x8] ;  /* 0x0000080001027983 */ /* 0x001ea20000100800 */
[----:B------:R-:W0:Y:S01]  /*0b90*/  LDCU.64 UR10, c[0x0][0x390] ;  /* 0x00007200ff0a77ac */ /* 0x000e220008000a00 */
[----:B------:R-:W-:Y:S01]  /*0ba0*/  SHF.R.S32.HI R7, RZ, 0x1f, R3 ;  /* 0x0000001fff077819 */ /* 0x000fe20000011403 */
[----:B------:R-:W-:Y:S01]  /*0bb0*/  BSSY.RECONVERGENT B2, `(.L_x_235) ;  /* 0x00000eb000027945 */ /* 0x000fe20003800200 */
[----:B------:R-:W-:-:S05]  /*0bc0*/  MOV R6, R3 ;  /* 0x0000000300067202 */ /* 0x000fca0000000f00 */
[----:B0-----:R-:W-:-:S04]  /*0bd0*/  IMAD.WIDE.U32 R10, R22, UR10, R6 ;  /* 0x0000000a160a7c25 */ /* 0x001fc8000f8e0006 */
[----:B--2---:R-:W-:Y:S02]  /*0be0*/  IMAD R9, R2, UR10, RZ ;  /* 0x0000000a02097c24 */ /* 0x004fe4000f8e02ff */
[----:B------:R-:W-:Y:S02]  /*0bf0*/  IMAD.MOV.U32 R2, RZ, RZ, R26 ;  /* 0x000000ffff027224 */ /* 0x000fe400078e001a */
[----:B------:R-:W-:-:S05]  /*0c00*/  IMAD R9, R22, UR11, R9 ;  /* 0x0000000b16097c24 */ /* 0x000fca000f8e0209 */
[----:B------:R-:W-:Y:S01]  /*0c10*/  IADD3 R6, PT, PT, R11, R9, RZ ;  /* 0x000000090b067210 */ /* 0x000fe20007ffe0ff */
[----:B------:R-:W-:Y:S06]  /*0c20*/  @P0 BRA `(.L_x_236) ;  /* 0x0000000c008c0947 */ /* 0x000fec0003800000 */
[----:B------:R0:W5:Y:S04]  /*0c30*/  LDL R8, [R1+0xc] ;  /* 0x00000c0001087983 */ /* 0x0001680000100800 */
[----:B------:R0:W5:Y:S01]  /*0c40*/  LDL R7, [R1+0x4] ;  /* 0x0000040001077983 */ /* 0x0001620000100800 */
[----:B------:R-:W-:Y:S01]  /*0c50*/  BSSY.RECONVERGENT B3, `(.L_x_237) ;  /* 0x00000df000037945 */ /* 0x000fe20003800200 */
.L_x_238:
[----:B-----5:R-:W-:Y:S01]  /*0c60*/  VIADD R18, R7, 0xfffffff9 ;  /* 0xfffffff907127836 */ /* 0x020fe20000000000 */
[----:B------:R-:W-:Y:S01]  /*0c70*/  MOV R13, R4 ;  /* 0x00000004000d7202 */ /* 0x000fe20000000f00 */
[----:B------:R-:W-:Y:S02]  /*0c80*/  IMAD R9, R6, UR12, RZ ;  /* 0x0000000c06097c24 */ /* 0x000fe4000f8e02ff */
[----:B------:R-:W-:Y:S01]  /*0c90*/  IMAD.MOV.U32 R12, RZ, RZ, R0 ;  /* 0x000000ffff0c7224 */ /* 0x000fe200078e0000 */
[--C-:B------:R-:W-:Y:S01]  /*0ca0*/  SHF.R.S32.HI R19, RZ, 0x1f, R18.reuse ;  /* 0x0000001fff137819 */ /* 0x100fe20000011412 */
[C---:B------:R-:W-:Y:S02]  /*0cb0*/  IMAD R2, R10.reuse, UR13, R9 ;  /* 0x0000000d0a027c24 */ /* 0x040fe4000f8e0209 */
[----:B------:R-:W-:-:S05]  /*0cc0*/  IMAD.WIDE.U32 R18, R10, UR12, R18 ;  /* 0x0000000c0a127c25 */ /* 0x000fca000f8e0012 */
[----:B------:R-:W-:Y:S01]  /*0cd0*/  IADD3 R9, PT, PT, R19, R2, RZ ;  /* 0x0000000213097210 */ /* 0x000fe20007ffe0ff */
[----:B------:R-:W-:-:S04]  /*0ce0*/  IMAD.WIDE.U32 R14, R18, UR14, R12 ;  /* 0x0000000e120e7c25 */ /* 0x000fc8000f8e000c */
[----:B------:R-:W-:-:S04]  /*0cf0*/  IMAD R9, R9, UR14, RZ ;  /* 0x0000000e09097c24 */ /* 0x000fc8000f8e02ff */
[----:B------:R-:W-:Y:S01]  /*0d00*/  IMAD R9, R18, UR15, R9 ;  /* 0x0000000f12097c24 */ /* 0x000fe2000f8e0209 */
[----:B------:R-:W-:-:S03]  /*0d10*/  LEA R18, P3, R14, UR8, 0x3 ;  /* 0x000000080e127c11 */ /* 0x000fc6000f8618ff */
[----:B------:R-:W-:-:S05]  /*0d20*/  IMAD.IADD R9, R15, 0x1, R9 ;  /* 0x000000010f097824 */ /* 0x000fca00078e0209 */
[----:B------:R-:W-:-:S06]  /*0d30*/  LEA.HI.X R19, R14, UR9, R9, 0x3, P3 ;  /* 0x000000090e137c11 */ /* 0x000fcc00098f1c09 */
[----:B------:R-:W2:Y:S01]  /*0d40*/  LDG.E.64 R18, desc[UR4][R18.64] ;  /* 0x0000000412127981 */ /* 0x000ea2000c1e1b00 */
        /* <DEDUP_REMOVED lines=9> */
[----:B------:R-:W-:-:S06]  /*0de0*/  LEA.HI.X R21, R14, UR9, R9, 0x3, P3 ;  /* 0x000000090e157c11 */ /* 0x000fcc00098f1c09 */
[----:B------:R-:W3:Y:S01]  /*0df0*/  LDG.E.64 R20, desc[UR4][R20.64] ;  /* 0x0000000414147981 */ /* 0x000ee2000c1e1b00 */
[----:B------:R-:W-:-:S05]  /*0e00*/  VIADD R14, R7, 0xfffffffb ;  /* 0xfffffffb070e7836 */ /* 0x000fca0000000000 */
[----:B------:R-:W-:-:S03]  /*0e10*/  SHF.R.S32.HI R15, RZ, 0x1f, R14 ;  /* 0x0000001fff0f7819 */ /* 0x000fc6000001140e */
[----:B------:R-:W-:-:S05]  /*0e20*/  IMAD.WIDE.U32 R14, R10, UR12, R14 ;  /* 0x0000000c0a0e7c25 */ /* 0x000fca000f8e000e */
[----:B------:R-:W-:-:S05]  /*0e30*/  IADD3 R9, PT, PT, R2, R15, RZ ;  /* 0x0000000f02097210 */ /* 0x000fca0007ffe0ff */
[----:B------:R-:W-:-:S04]  /*0e40*/  IMAD R9, R9, UR14, RZ ;  /* 0x0000000e09097c24 */ /* 0x000fc8000f8e02ff */
[C---:B------:R-:W-:Y:S02]  /*0e50*/  IMAD R9, R14.reuse, UR15, R9 ;  /* 0x0000000f0e097c24 */ /* 0x040fe4000f8e0209 */
[----:B------:R-:W-:-:S04]  /*0e60*/  IMAD.WIDE.U32 R14, R14, UR14, R12 ;  /* 0x0000000e0e0e7c25 */ /* 0x000fc8000f8e000c */
[----:B------:R-:W-:Y:S01]  /*0e70*/  IMAD.IADD R9, R15, 0x1, R9 ;  /* 0x000000010f097824 */ /* 0x000fe200078e0209 */
[----:B--2---:R1:W3:Y:S02]  /*0e80*/  DADD R16, R18, R16 ;  /* 0x0000000012107229 */ /* 0x0042e40000000010 */
[----:B-1----:R-:W-:-:S04]  /*0e90*/  LEA R18, P3, R14, UR8, 0x3 ;  /* 0x000000080e127c11 */ /* 0x002fc8000f8618ff */
        /* <DEDUP_REMOVED lines=9> */
[----:B------:R-:W-:-:S15]  /*0f30*/  IADD3 R9, PT, PT, R15, R9, RZ ;  /* 0x000000090f097210 */ /* 0x000fde0007ffe0ff */
[----:B------:R-:W-:-:S10]  /*0f40*/  NOP ;  /* 0x0000000000007918 */ /* 0x000fd40000000000 */
[----:B---3--:R1:W2:Y:S02]  /*0f50*/  DADD R20, R16, R20 ;  /* 0x0000000010147229 */ /* 0x0082a40000000014 */
[----:B-1----:R-:W-:-:S04]  /*0f60*/  LEA R16, P3, R14, UR8, 0x3 ;  /* 0x000000080e107c11 */ /* 0x002fc8000f8618ff */
        /* <DEDUP_REMOVED lines=9> */
[----:B------:R-:W-:-:S15]  /*1000*/  IMAD.IADD R9, R15, 0x1, R9 ;  /* 0x000000010f097824 */ /* 0x000fde00078e0209 */
[----:B------:R-:W-:-:S08]  /*1010*/  NOP ;  /* 0x0000000000007918 */ /* 0x000fd00000000000 */
        /* <DEDUP_REMOVED lines=28> */
[----:B------:R-:W-:-:S05]  /*11e0*/  LEA.HI.X R17, R14, UR9, R9, 0x3, P3 ;  /* 0x000000090e117c11 */ /* 0x000fca00098f1c09 */
[----:B------:R1:W2:Y:S02]  /*11f0*/  LDG.E.64 R14, desc[UR4][R16.64] ;  /* 0x00000004100e7981 */ /* 0x0002a4000c1e1b00 */
[----:B-1----:R-:W-:Y:S02]  /*1200*/  SHF.R.S32.HI R17, RZ, 0x1f, R7 ;  /* 0x0000001fff117819 */ /* 0x002fe40000011407 */
[----:B------:R-:W-:-:S05]  /*1210*/  MOV R16, R7 ;  /* 0x0000000700107202 */ /* 0x000fca0000000f00 */
        /* <DEDUP_REMOVED lines=9> */
[----:B------:R-:W-:-:S05]  /*12b0*/  LEA.HI.X R21, R16, UR9, R9, 0x3, P3 ;  /* 0x0000000910157c11 */ /* 0x000fca00098f1c09 */
[----:B------:R1:W3:Y:S02]  /*12c0*/  LDG.E.64 R16, desc[UR4][R20.64] ;  /* 0x0000000414107981 */ /* 0x0002e4000c1e1b00 */
[----:B-1----:R-:W-:-:S05]  /*12d0*/  VIADD R20, R7, 0x1 ;  /* 0x0000000107147836 */ /* 0x002fca0000000000 */
        /* <DEDUP_REMOVED lines=12> */
[----:B------:R-:W-:-:S04]  /*13a0*/  IADD3 R20, PT, PT, R7, 0x2, RZ ;  /* 0x0000000207147810 */ /* 0x000fc80007ffe0ff */
        /* <DEDUP_REMOVED lines=26> */
[----:B------:R-:W-:-:S15]  /*1550*/  SHF.R.S32.HI R21, RZ, 0x1f, R20 ;  /* 0x0000001fff157819 */ /* 0x000fde0000011414 */
[----:B------:R-:W-:-:S15]  /*1560*/  NOP ;  /* 0x0000000000007918 */ /* 0x000fde0000000000 */
[----:B------:R-:W-:-:S15]  /*1570*/  NOP ;  /* 0x0000000000007918 */ /* 0x000fde0000000000 */
[----:B------:R-:W-:-:S02]  /*1580*/  NOP ;  /* 0x0000000000007918 */ /* 0x000fc40000000000 */
[----:B---3--:R1:W2:Y:S02]  /*1590*/  DADD R14, R14, R16 ;  /* 0x000000000e0e7229 */ /* 0x0082a40000000010 */
[----:B-1----:R-:W-:-:S04]  /*15a0*/  IMAD.WIDE.U32 R16, R10, UR12, R20 ;  /* 0x0000000c0a107c25 */ /* 0x002fc8000f8e0014 */
[----:B------:R-:W-:-:S04]  /*15b0*/  IMAD.IADD R9, R2, 0x1, R17 ;  /* 0x0000000102097824 */ /* 0x000fc800078e0211 */
[----:B------:R-:W-:-:S04]  /*15c0*/  IMAD R9, R9, UR14, RZ ;  /* 0x0000000e09097c24 */ /* 0x000fc8000f8e02ff */
[C---:B------:R-:W-:Y:S02]  /*15d0*/  IMAD R9, R16.reuse, UR15, R9 ;  /* 0x0000000f10097c24 */ /* 0x040fe4000f8e0209 */
[----:B------:R-:W-:-:S05]  /*15e0*/  IMAD.WIDE.U32 R16, R16, UR14, R12 ;  /* 0x0000000e10107c25 */ /* 0x000fca000f8e000c */
[----:B------:R-:W-:Y:S02]  /*15f0*/  IADD3 R9, PT, PT, R17, R9, RZ ;  /* 0x0000000911097210 */ /* 0x000fe40007ffe0ff */
[----:B------:R-:W-:-:S04]  /*1600*/  LEA R20, P3, R16, UR8, 0x3 ;  /* 0x0000000810147c11 */ /* 0x000fc8000f8618ff */
        /* <DEDUP_REMOVED lines=9> */
[----:B------:R-:W-:Y:S02]  /*16a0*/  IMAD.IADD R9, R21, 0x1, R9 ;  /* 0x0000000115097824 */ /* 0x000fe400078e0209 */
[----:B--2---:R1:W3:Y:S02]  /*16b0*/  DADD R14, R14, R18 ;  /* 0x000000000e0e7229 */ /* 0x0042e40000000012 */
[----:B-1----:R-:W-:-:S04]  /*16c0*/  LEA R18, P3, R20, UR8, 0x3 ;  /* 0x0000000814127c11 */ /* 0x002fc8000f8618ff */
[----:B------:R-:W-:-:S06]  /*16d0*/  LEA.HI.X R19, R20, UR9, R9, 0x3, P3 ;  /* 0x0000000914137c11 */ /* 0x000fcc00098f1c09 */
[----:B------:R-:W2:-:S15]  /*16e0*/  LDG.E.64 R18, desc[UR4][R18.64] ;  /* 0x0000000412127981 */ /* 0x000e9e000c1e1b00 */
[----:B------:R-:W-:-:S15]  /*16f0*/  NOP ;  /* 0x0000000000007918 */ /* 0x000fde0000000000 */
[----:B------:R-:W-:-:S15]  /*1700*/  NOP ;  /* 0x0000000000007918 */ /* 0x000fde0000000000 */
[----:B------:R-:W-:-:S07]  /*1710*/  NOP ;  /* 0x0000000000007918 */ /* 0x000fce0000000000 */
[----:B---3--:R1:W2:Y:S02]  /*1720*/  DADD R14, R14, R16 ;  /* 0x000000000e0e7229 */ /* 0x0082a40000000010 */
[----:B-1----:R-:W-:-:S04]  /*1730*/  IADD3 R16, PT, PT, R7, 0x6, RZ ;  /* 0x0000000607107810 */ /* 0x002fc80007ffe0ff */
        /* <DEDUP_REMOVED lines=11> */
[----:B------:R-:W3:Y:S02]  /*17f0*/  LDG.E.64 R16, desc[UR4][R16.64] ;  /* 0x0000000410107981 */ /* 0x000ee4000c1e1b00 */
[----:B------:R-:W-:-:S05]  /*1800*/  IMAD.WIDE.U32 R20, R10, UR12, R20 ;  /* 0x0000000c0a147c25 */ /* 0x000fca000f8e0014 */
[----:B------:R-:W-:-:S05]  /*1810*/  IADD3 R9, PT, PT, R2, R21, RZ ;  /* 0x0000001502097210 */ /* 0x000fca0007ffe0ff */
[----:B------:R-:W-:-:S04]  /*1820*/  IMAD R9, R9, UR14, RZ ;  /* 0x0000000e09097c24 */ /* 0x000fc8000f8e02ff */
[C---:B------:R-:W-:Y:S02]  /*1830*/  IMAD R9, R20.reuse, UR15, R9 ;  /* 0x0000000f14097c24 */ /* 0x040fe4000f8e0209 */
[----:B------:R-:W-:-:S04]  /*1840*/  IMAD.WIDE.U32 R20, R20, UR14, R12 ;  /* 0x0000000e14147c25 */ /* 0x000fc8000f8e000c */
[----:B------:R-:W-:-:S03]  /*1850*/  IMAD.IADD R9, R21, 0x1, R9 ;  /* 0x0000000115097824 */ /* 0x000fc600078e0209 */
[----:B--2---:R1:W3:Y:S02]  /*1860*/  DADD R14, R14, R18 ;  /* 0x000000000e0e7229 */ /* 0x0042e40000000012 */
[----:B-1----:R-:W-:-:S04]  /*1870*/  LEA R18, P3, R20, UR8, 0x3 ;  /* 0x0000000814127c11 */ /* 0x002fc8000f8618ff */
[----:B------:R-:W-:Y:S02]  /*1880*/  LEA.HI.X R19, R20, UR9, R9, 0x3, P3 ;  /* 0x0000000914137c11 */ /* 0x000fe400098f1c09 */
[----:B------:R-:W-:-:S04]  /*1890*/  IADD3 R20, PT, PT, R7, 0x8, RZ ;  /* 0x0000000807147810 */ /* 0x000fc80007ffe0ff */
[--C-:B------:R-:W-:Y:S01]  /*18a0*/  SHF.R.S32.HI R21, RZ, 0x1f, R20.reuse ;  /* 0x0000001fff157819 */ /* 0x100fe20000011414 */
[----:B------:R-:W2:Y:S02]  /*18b0*/  LDG.E.64 R18, desc[UR4][R18.64] ;  /* 0x0000000412127981 */ /* 0x000ea4000c1e1b00 */
[----:B------:R-:W-:-:S04]  /*18c0*/  IMAD.WIDE.U32 R20, R10, UR12, R20 ;  /* 0x0000000c0a147c25 */ /* 0x000fc8000f8e0014 */
[----:B------:R-:W-:Y:S02]  /*18d0*/  IMAD.IADD R21, R2, 0x1, R21 ;  /* 0x0000000102157824 */ /* 0x000fe400078e0215 */
[----:B------:R-:W-:-:S04]  /*18e0*/  IMAD.WIDE.U32 R12, R20, UR14, R12 ;  /* 0x0000000e140c7c25 */ /* 0x000fc8000f8e000c */
[----:B------:R-:W-:-:S04]  /*18f0*/  IMAD R21, R21, UR14, RZ ;  /* 0x0000000e15157c24 */ /* 0x000fc8000f8e02ff */
[----:B------:R-:W-:Y:S01]  /*1900*/  IMAD R21, R20, UR15, R21 ;  /* 0x0000000f14157c24 */ /* 0x000fe2000f8e0215 */
[----:B------:R-:W-:-:S04]  /*1910*/  LEA R20, P3, R12, UR8, 0x3 ;  /* 0x000000080c147c11 */ /* 0x000fc8000f8618ff */
[----:B------:R-:W-:-:S04]  /*1920*/  IADD3 R21, PT, PT, R13, R21, RZ ;  /* 0x000000150d157210 */ /* 0x000fc80007ffe0ff */
[----:B------:R-:W-:-:S06]  /*1930*/  LEA.HI.X R21, R12, UR9, R21, 0x3, P3 ;  /* 0x000000090c157c11 */ /* 0x000fcc00098f1c15 */
[----:B------:R-:W4:Y:S01]  /*1940*/  LDG.E.64 R20, desc[UR4][R20.64] ;  /* 0x0000000414147981 */ /* 0x000f22000c1e1b00 */
[----:B------:R-:W-:-:S05]  /*1950*/  VIADD R8, R8, 0x10 ;  /* 0x0000001008087836 */ /* 0x000fca0000000000 */
[----:B------:R-:W-:Y:S02]  /*1960*/  ISETP.NE.AND P3, PT, R8, RZ, PT ;  /* 0x000000ff0800720c */ /* 0x000fe40003f65270 */
[----:B------:R-:W-:-:S12]  /*1970*/  IADD3 R7, PT, PT, R7, 0x10, RZ ;  /* 0x0000001007077810 */ /* 0x000fd80007ffe0ff */
        /* <DEDUP_REMOVED lines=10> */
[----:B----4-:R1:W2:Y:S02]  /*1a20*/  DADD R16, R14, R20 ;  /* 0x000000000e107229 */ /* 0x0102a40000000014 */
[----:B-12---:R-:W-:Y:S05]  /*1a30*/  @P3 BRA `(.L_x_238) ;  /* 0xfffffff000883947 */ /* 0x006fea000383ffff */
[----:B------:R-:W-:Y:S05]  /*1a40*/  BSYNC.RECONVERGENT B3 ;  /* 0x0000000000037941 */ /* 0x000fea0003800200 */
.L_x_237:
[----:B------:R-:W-:-:S07]  /*1a50*/  VIADD R2, R7, 0xfffffff9 ;  /* 0xfffffff907027836 */ /* 0x000fce0000000000 */
.L_x_236:
[----:B------:R-:W-:Y:S05]  /*1a60*/  BSYNC.RECONVERGENT B2 ;  /* 0x0000000000027941 */ /* 0x000fea0003800200 */
.L_x_235:
[----:B------:R-:W-:-:S13]  /*1a70*/  ISETP.NE.AND P3, PT, R27, RZ, PT ;  /* 0x000000ff1b00720c */ /* 0x000fda0003f65270 */
[----:B------:R-:W-:Y:S05]  /*1a80*/  @!P3 BRA `(.L_x_234) ;  /* 0x0000000c00e4b947 */ /* 0x000fea0003800000 */
[----:B------:R-:W2:Y:S01]  /*1a90*/  LDL R7, [R1] ;  /* 0x0000000001077983 */ /* 0x000ea20000100800 */
[----:B------:R-:W-:Y:S01]  /*1aa0*/  BSSY.RECONVERGENT B2, `(.L_x_239) ;  /* 0x000007b000027945 */ /* 0x000fe20003800200 */
[----:B--2---:R-:W-:-:S03]  /*1ab0*/  ISETP.NE.AND P3, PT, R7, RZ, PT ;  /* 0x000000ff0700720c */ /* 0x004fc60003f65270 */
[----:B------:R-:W-:Y:S10]  /*1ac0*/  @!P1 BRA `(.L_x_240) ;  /* 0x0000000400e09947 */ /* 0x000ff40003800000 */
[----:B------:R-:W1:Y:S01]  /*1ad0*/  LDCU.64 UR10, c[0x0][0x398] ;  /* 0x00007300ff0a77ac */ /* 0x000e620008000a00 */
[----:B------:R-:W-:Y:S01]  /*1ae0*/  SHF.R.S32.HI R9, RZ, 0x1f, R2 ;  /* 0x0000001fff097819 */ /* 0x000fe20000011402 */
[----:B------:R-:W-:Y:S01]  /*1af0*/  IMAD.MOV.U32 R13, RZ, RZ, R4 ;  /* 0x000000ffff0d7224 */ /* 0x000fe200078e0004 */
[----:B------:R-:W-:Y:S01]  /*1b00*/  MOV R8, R2 ;  /* 0x0000000200087202 */ /* 0x000fe20000000f00 */
[----:B------:R-:W2:Y:S01]  /*1b10*/  LDCU.64 UR16, c[0x0][0x3b0] ;  /* 0x00007600ff1077ac */ /* 0x000ea20008000a00 */
[----:B------:R-:W-:Y:S01]  /*1b20*/  MOV R12, R0 ;  /* 0x00000000000c7202 */ /* 0x000fe20000000f00 */
[----:B------:R-:W3:Y:S01]  /*1b30*/  LDCU.64 UR18, c[0x0][0x380] ;  /* 0x00007000ff1277ac */ /* 0x000ee20008000a00 */
[----:B-1----:R-:W-:Y:S02]  /*1b40*/  IMAD R7, R6, UR10, RZ ;  /* 0x0000000a06077c24 */ /* 0x002fe4000f8e02ff */
[----:B------:R-:W-:-:S04]  /*1b50*/  IMAD.WIDE.U32 R14, R10, UR10, R8 ;  /* 0x0000000a0a0e7c25 */ /* 0x000fc8000f8e0008 */
[----:B------:R-:W-:Y:S02]  /*1b60*/  IMAD R7, R10, UR11, R7 ;  /* 0x0000000b0a077c24 */ /* 0x000fe4000f8e0207 */
[----:B--2---:R-:W-:-:S04]  /*1b70*/  IMAD.WIDE.U32 R8, R14, UR16, R12 ;  /* 0x000000100e087c25 */ /* 0x004fc8000f8e000c */
[----:B------:R-:W-:Y:S01]  /*1b80*/  IMAD.IADD R15, R7, 0x1, R15 ;  /* 0x00000001070f7824 */ /* 0x000fe200078e020f */
[----:B---3--:R-:W-:-:S03]  /*1b90*/  LEA R20, P4, R8, UR18, 0x3 ;  /* 0x0000001208147c11 */ /* 0x008fc6000f8818ff */
[----:B------:R-:W-:-:S04]  /*1ba0*/  IMAD R15, R15, UR16, RZ ;  /* 0x000000100f0f7c24 */ /* 0x000fc8000f8e02ff */
[----:B------:R-:W-:-:S05]  /*1bb0*/  IMAD R15, R14, UR17, R15 ;  /* 0x000000110e0f7c24 */ /* 0x000fca000f8e020f */
[----:B------:R-:W-:-:S04]  /*1bc0*/  IADD3 R15, PT, PT, R9, R15, RZ ;  /* 0x0000000f090f7210 */ /* 0x000fc80007ffe0ff */
[----:B------:R-:W-:-:S06]  /*1bd0*/  LEA.HI.X R21, R8, UR19, R15, 0x3, P4 ;  /* 0x0000001308157c11 */ /* 0x000fcc000a0f1c0f */
[----:B------:R-:W2:Y:S01]  /*1be0*/  LDG.E.64 R20, desc[UR4][R20.64] ;  /* 0x0000000414147981 */ /* 0x000ea2000c1e1b00 */
[C---:B------:R-:W-:Y:S02]  /*1bf0*/  VIADD R8, R2.reuse, 0x1 ;  /* 0x0000000102087836 */ /* 0x040fe40000000000 */
        /* <DEDUP_REMOVED lines=9> */
[----:B------:R-:W-:Y:S02]  /*1c90*/  IADD3 R9, PT, PT, R9, R14, RZ ;  /* 0x0000000e09097210 */ /* 0x000fe40007ffe0ff */
[----:B------:R-:W-:-:S04]  /*1ca0*/  LEA R14, P4, R8, UR18, 0x3 ;  /* 0x00000012080e7c11 */ /* 0x000fc8000f8818ff */
[----:B------:R-:W-:Y:S01]  /*1cb0*/  LEA.HI.X R15, R8, UR19, R9, 0x3, P4 ;  /* 0x00000013080f7c11 */ /* 0x000fe2000a0f1c09 */
[----:B------:R-:W-:-:S04]  /*1cc0*/  IMAD.IADD R8, R7, 0x1, R19 ;  /* 0x0000000107087824 */ /* 0x000fc800078e0213 */
[----:B------:R-:W-:Y:S01]  /*1cd0*/  IMAD R8, R8, UR16, RZ ;  /* 0x0000001008087c24 */ /* 0x000fe2000f8e02ff */
[----:B------:R-:W3:Y:S03]  /*1ce0*/  LDG.E.64 R14, desc[UR4][R14.64] ;  /* 0x000000040e0e7981 */ /* 0x000ee6000c1e1b00 */
[C---:B------:R-:W-:Y:S02]  /*1cf0*/  IMAD R8, R18.reuse, UR17, R8 ;  /* 0x0000001112087c24 */ /* 0x040fe4000f8e0208 */
[----:B------:R-:W-:-:S05]  /*1d00*/  IMAD.WIDE.U32 R18, R18, UR16, R12 ;  /* 0x0000001012127c25 */ /* 0x000fca000f8e000c */
[----:B------:R-:W-:Y:S02]  /*1d10*/  IADD3 R9, PT, PT, R19, R8, RZ ;  /* 0x0000000813097210 */ /* 0x000fe40007ffe0ff */
[----:B------:R-:W-:-:S04]  /*1d20*/  LEA R8, P4, R18, UR18, 0x3 ;  /* 0x0000001212087c11 */ /* 0x000fc8000f8818ff */
[----:B------:R-:W-:-:S06]  /*1d30*/  LEA.HI.X R9, R18, UR19, R9, 0x3, P4 ;  /* 0x0000001312097c11 */ /* 0x000fcc000a0f1c09 */
[----:B------:R-:W4:Y:S01]  /*1d40*/  LDG.E.64 R8, desc[UR4][R8.64] ;  /* 0x0000000408087981 */ /* 0x000f22000c1e1b00 */
[----:B------:R-:W-:-:S05]  /*1d50*/  VIADD R18, R2, 0x3 ;  /* 0x0000000302127836 */ /* 0x000fca0000000000 */
[----:B------:R-:W-:-:S03]  /*1d60*/  SHF.R.S32.HI R19, RZ, 0x1f, R18 ;  /* 0x0000001fff137819 */ /* 0x000fc60000011412 */
[----:B------:R-:W-:Y:S01]  /*1d70*/  IMAD.WIDE.U32 R18, R10, UR10, R18 ;  /* 0x0000000a0a127c25 */ /* 0x000fe2000f8e0012 */
[----:B--2---:R1:W3:Y:S04]  /*1d80*/  DADD R20, R16, R20 ;  /* 0x0000000010147229 */ /* 0x0042e80000000014 */
[----:B-1----:R-:W-:-:S05]  /*1d90*/  IADD3 R16, PT, PT, R7, R19, RZ ;  /* 0x0000001307107210 */ /* 0x002fca0007ffe0ff */
[----:B------:R-:W-:-:S04]  /*1da0*/  IMAD R16, R16, UR16, RZ ;  /* 0x0000001010107c24 */ /* 0x000fc8000f8e02ff */
[C---:B------:R-:W-:Y:S02]  /*1db0*/  IMAD R16, R18.reuse, UR17, R16 ;  /* 0x0000001112107c24 */ /* 0x040fe4000f8e0210 */
[----:B------:R-:W-:-:S04]  /*1dc0*/  IMAD.WIDE.U32 R18, R18, UR16, R12 ;  /* 0x0000001012127c25 */ /* 0x000fc8000f8e000c */
[----:B------:R-:W-:Y:S01]  /*1dd0*/  IMAD.IADD R17, R19, 0x1, R16 ;  /* 0x0000000113117824 */ /* 0x000fe200078e0210 */
[----:B------:R-:W-:-:S04]  /*1de0*/  LEA R16, P4, R18, UR18, 0x3 ;  /* 0x0000001212107c11 */ /* 0x000fc8000f8818ff */
[----:B------:R-:W-:-:S06]  /*1df0*/  LEA.HI.X R17, R18, UR19, R17, 0x3, P4 ;  /* 0x0000001312117c11 */ /* 0x000fcc000a0f1c11 */
[----:B------:R-:W2:-:S15]  /*1e00*/  LDG.E.64 R16, desc[UR4][R16.64] ;  /* 0x0000000410107981 */ /* 0x000e9e000c1e1b00 */
[----:B------:R-:W-:-:S15]  /*1e10*/  NOP ;  /* 0x0000000000007918 */ /* 0x000fde0000000000 */
[----:B------:R-:W-:-:S04]  /*1e20*/  NOP ;  /* 0x0000000000007918 */ /* 0x000fc80000000000 */
[----:B---3--:R1:W4:Y:S02]  /*1e30*/  DADD R20, R20, R14 ;  /* 0x0000000014147229 */ /* 0x008324000000000e */
[----:B-1----:R-:W-:-:S04]  /*1e40*/  IADD3 R14, PT, PT, R2, 0x4, RZ ;  /* 0x00000004020e7810 */ /* 0x002fc80007ffe0ff */
[----:B------:R-:W-:-:S03]  /*1e50*/  SHF.R.S32.HI R15, RZ, 0x1f, R14 ;  /* 0x0000001fff0f7819 */ /* 0x000fc6000001140e */
[----:B------:R-:W-:-:S04]  /*1e60*/  IMAD.WIDE.U32 R14, R10, UR10, R14 ;  /* 0x0000000a0a0e7c25 */ /* 0x000fc8000f8e000e */
[----:B------:R-:W-:-:S04]  /*1e70*/  IMAD.IADD R15, R7, 0x1, R15 ;  /* 0x00000001070f7824 */ /* 0x000fc800078e020f */
[----:B------:R-:W-:Y:S02]  /*1e80*/  IMAD R15, R15, UR16, RZ ;  /* 0x000000100f0f7c24 */ /* 0x000fe4000f8e02ff */
[----:B------:R-:W-:-:S04]  /*1e90*/  IMAD.WIDE.U32 R18, R14, UR16, R12 ;  /* 0x000000100e127c25 */ /* 0x000fc8000f8e000c */
[----:B------:R-:W-:Y:S01]  /*1ea0*/  IMAD R15, R14, UR17, R15 ;  /* 0x000000110e0f7c24 */ /* 0x000fe2000f8e020f */
[----:B------:R-:W-:-:S03]  /*1eb0*/  LEA R14, P4, R18, UR18, 0x3 ;  /* 0x00000012120e7c11 */ /* 0x000fc6000f8818ff */
[----:B------:R-:W-:-:S05]  /*1ec0*/  IMAD.IADD R15, R19, 0x1, R15 ;  /* 0x00000001130f7824 */ /* 0x000fca00078e020f */
[----:B------:R-:W-:-:S06]  /*1ed0*/  LEA.HI.X R15, R18, UR19, R15, 0x3, P4 ;  /* 0x00000013120f7c11 */ /* 0x000fcc000a0f1c0f */
[----:B------:R-:W3:-:S15]  /*1ee0*/  LDG.E.64 R14, desc[UR4][R14.64] ;  /* 0x000000040e0e7981 */ /* 0x000ede000c1e1b00 */
[----:B------:R-:W-:-:S11]  /*1ef0*/  NOP ;  /* 0x0000000000007918 */ /* 0x000fd60000000000 */
[----:B----4-:R1:W2:Y:S02]  /*1f00*/  DADD R8, R20, R8 ;  /* 0x0000000014087229 */ /* 0x0102a40000000008 */
[----:B-1----:R-:W-:-:S04]  /*1f10*/  IADD3 R20, PT, PT, R2, 0x5, RZ ;  /* 0x0000000502147810 */ /* 0x002fc80007ffe0ff */
[----:B------:R-:W-:-:S03]  /*1f20*/  SHF.R.S32.HI R21, RZ, 0x1f, R20 ;  /* 0x0000001fff157819 */ /* 0x000fc60000011414 */
[----:B------:R-:W-:-:S05]  /*1f30*/  IMAD.WIDE.U32 R20, R10, UR10, R20 ;  /* 0x0000000a0a147c25 */ /* 0x000fca000f8e0014 */
[----:B------:R-:W-:-:S05]  /*1f40*/  IADD3 R18, PT, PT, R7, R21, RZ ;  /* 0x0000001507127210 */ /* 0x000fca0007ffe0ff */
[----:B------:R-:W-:-:S04]  /*1f50*/  IMAD R18, R18, UR16, RZ ;  /* 0x0000001012127c24 */ /* 0x000fc8000f8e02ff */
[C---:B------:R-:W-:Y:S02]  /*1f60*/  IMAD R18, R20.reuse, UR17, R18 ;  /* 0x0000001114127c24 */ /* 0x040fe4000f8e0212 */
[----:B------:R-:W-:-:S04]  /*1f70*/  IMAD.WIDE.U32 R20, R20, UR16, R12 ;  /* 0x0000001014147c25 */ /* 0x000fc8000f8e000c */
[----:B------:R-:W-:Y:S01]  /*1f80*/  IMAD.IADD R19, R21, 0x1, R18 ;  /* 0x0000000115137824 */ /* 0x000fe200078e0212 */
[----:B------:R-:W-:-:S04]  /*1f90*/  LEA R18, P4, R20, UR18, 0x3 ;  /* 0x0000001214127c11 */ /* 0x000fc8000f8818ff */
[----:B------:R-:W-:Y:S02]  /*1fa0*/  LEA.HI.X R19, R20, UR19, R19, 0x3, P4 ;  /* 0x0000001314137c11 */ /* 0x000fe4000a0f1c13 */
[----:B------:R-:W-:-:S04]  /*1fb0*/  IADD3 R20, PT, PT, R2, 0x6, RZ ;  /* 0x0000000602147810 */ /* 0x000fc80007ffe0ff */
[--C-:B------:R-:W-:Y:S01]  /*1fc0*/  SHF.R.S32.HI R21, RZ, 0x1f, R20.reuse ;  /* 0x0000001fff157819 */ /* 0x100fe20000011414 */
[----:B------:R-:W4:Y:S02]  /*1fd0*/  LDG.E.64 R18, desc[UR4][R18.64] ;  /* 0x0000000412127981 */ /* 0x000f24000c1e1b00 */
[----:B------:R-:W-:-:S15]  /*1fe0*/  IMAD.WIDE.U32 R20, R10, UR10, R20 ;  /* 0x0000000a0a147c25 */ /* 0x000fde000f8e0014 */
[----:B------:R-:W-:-:S06]  /*1ff0*/  NOP ;  /* 0x0000000000007918 */ /* 0x000fcc0000000000 */
[----:B--2---:R1:W3:Y:S02]  /*2000*/  DADD R8, R8, R16 ;  /* 0x0000000008087229 */ /* 0x0042e40000000010 */
[----:B-1----:R-:W-:-:S04]  /*2010*/  IMAD.IADD R16, R7, 0x1, R21 ;  /* 0x0000000107107824 */ /* 0x002fc800078e0215 */
[----:B------:R-:W-:-:S04]  /*2020*/  IMAD R16, R16, UR16, RZ ;  /* 0x0000001010107c24 */ /* 0x000fc8000f8e02ff */
[C---:B------:R-:W-:Y:S02]  /*2030*/  IMAD R16, R20.reuse, UR17, R16 ;  /* 0x0000001114107c24 */ /* 0x040fe4000f8e0210 */
[----:B------:R-:W-:-:S05]  /*2040*/  IMAD.WIDE.U32 R20, R20, UR16, R12 ;  /* 0x0000001014147c25 */ /* 0x000fca000f8e000c */
[----:B------:R-:W-:Y:S02]  /*2050*/  IADD3 R17, PT, PT, R21, R16, RZ ;  /* 0x0000001015117210 */ /* 0x000fe40007ffe0ff */
[----:B------:R-:W-:-:S04]  /*2060*/  LEA R16, P4, R20, UR18, 0x3 ;  /* 0x0000001214107c11 */ /* 0x000fc8000f8818ff */
[----:B------:R-:W-:Y:S01]  /*2070*/  LEA.HI.X R17, R20, UR19, R17, 0x3, P4 ;  /* 0x0000001314117c11 */ /* 0x000fe2000a0f1c11 */
[----:B------:R-:W-:-:S05]  /*2080*/  VIADD R20, R2, 0x7 ;  /* 0x0000000702147836 */ /* 0x000fca0000000000 */
[--C-:B------:R-:W-:Y:S01]  /*2090*/  SHF.R.S32.HI R21, RZ, 0x1f, R20.reuse ;  /* 0x0000001fff157819 */ /* 0x100fe20000011414 */
[----:B------:R-:W2:Y:S02]  /*20a0*/  LDG.E.64 R16, desc[UR4][R16.64] ;  /* 0x0000000410107981 */ /* 0x000ea4000c1e1b00 */
        /* <DEDUP_REMOVED lines=8> */
[----:B------:R-:W5:Y:S01]  /*2130*/  LDG.E.64 R20, desc[UR4][R20.64] ;  /* 0x0000000414147981 */ /* 0x000f62000c1e1b00 */
[----:B------:R-:W-:Y:S02]  /*2140*/  IADD3 R2, PT, PT, R2, 0x8, RZ ;  /* 0x0000000802027810 */ /* 0x000fe40007ffe0ff */
[----:B---3--:R-:W4:-:S15]  /*2150*/  DADD R8, R8, R14 ;  /* 0x0000000008087229 */ /* 0x008f1e000000000e */
[----:B------:R-:W-:-:S15]  /*2160*/  NOP ;  /* 0x0000000000007918 */ /* 0x000fde0000000000 */
[----:B------:R-:W-:-:S15]  /*2170*/  NOP ;  /* 0x0000000000007918 */ /* 0x000fde0000000000 */
[----:B------:R-:W-:-:S15]  /*2180*/  NOP ;  /* 0x0000000000007918 */ /* 0x000fde0000000000 */
[----:B------:R-:W-:-:S04]  /*2190*/  NOP ;  /* 0x0000000000007918 */ /* 0x000fc80000000000 */
[----:B----4-:R-:W2:-:S15]  /*21a0*/  DADD R8, R8, R18 ;  /* 0x0000000008087229 */ /* 0x010e9e0000000012 */
[----:B------:R-:W-:-:S15]  /*21b0*/  NOP ;  /* 0x0000000000007918 */ /* 0x000fde0000000000 */
[----:B------:R-:W-:-:S15]  /*21c0*/  NOP ;  /* 0x0000000000007918 */ /* 0x000fde0000000000 */
[----:B------:R-:W-:-:S15]  /*21d0*/  NOP ;  /* 0x0000000000007918 */ /* 0x000fde0000000000 */
[----:B------:R-:W-:-:S04]  /*21e0*/  NOP ;  /* 0x0000000000007918 */ /* 0x000fc80000000000 */
[----:B--2---:R-:W5:-:S15]  /*21f0*/  DADD R16, R8, R16 ;  /* 0x0000000008107229 */ /* 0x004f5e0000000010 */
[----:B------:R-:W-:-:S15]  /*2200*/  NOP ;  /* 0x0000000000007918 */ /* 0x000fde0000000000 */
[----:B------:R-:W-:-:S15]  /*2210*/  NOP ;  /* 0x0000000000007918 */ /* 0x000fde0000000000 */
[----:B------:R-:W-:-:S15]  /*2220*/  NOP ;  /* 0x0000000000007918 */ /* 0x000fde0000000000 */
[----:B------:R-:W-:-:S04]  /*2230*/  NOP ;  /* 0x0000000000007918 */ /* 0x000fc80000000000 */
[----:B-----5:R1:W2:Y:S02]  /*2240*/  DADD R16, R16, R20 ;  /* 0x0000000010107229 */ /* 0x0202a40000000014 */
.L_x_240:
[----:B------:R-:W-:Y:S05]  /*2250*/  BSYNC.RECONVERGENT B2 ;  /* 0x0000000000027941 */ /* 0x000fea0003800200 */
.L_x_239:
[----:B------:R-:W-:Y:S05]  /*2260*/  @!P3 BRA `(.L_x_234) ;  /* 0x0000000400ecb947 */ /* 0x000fea0003800000 */
[----:B------:R-:W-:Y:S01]  /*2270*/  BSSY.RECONVERGENT B2, `(.L_x_241) ;  /* 0x0000047000027945 */ /* 0x000fe20003800200 */
[----:B------:R-:W-:-:S03]  /*2280*/  ISETP.NE.AND P3, PT, R5, RZ, PT ;  /* 0x000000ff0500720c */ /* 0x000fc60003f65270 */
[----:B------:R-:W-:Y:S10]  /*2290*/  @!P2 BRA `(.L_x_242) ;  /* 0x000000040010a947 */ /* 0x000ff40003800000 */
[----:B------:R-:W3:Y:S01]  /*22a0*/  LDCU.64 UR10, c[0x0][0x398] ;  /* 0x00007300ff0a77ac */ /* 0x000ee20008000a00 */
[--C-:B------:R-:W-:Y:S01]  /*22b0*/  SHF.R.S32.HI R9, RZ, 0x1f, R2.reuse ;  /* 0x0000001fff097819 */ /* 0x100fe20000011402 */
[----:B------:R-:W-:Y:S01]  /*22c0*/  IMAD.MOV.U32 R8, RZ, RZ, R2 ;  /* 0x000000ffff087224 */ /* 0x000fe200078e0002 */
[----:B------:R-:W-:Y:S01]  /*22d0*/  MOV R12, R0 ;  /* 0x00000000000c7202 */ /* 0x000fe20000000f00 */
[----:B------:R-:W4:Y:S01]  /*22e0*/  LDCU.64 UR16, c[0x0][0x3b0] ;  /* 0x00007600ff1077ac */ /* 0x000f220008000a00 */
[C---:B------:R-:W-:Y:S01]  /*22f0*/  VIADD R18, R2.reuse, 0x1 ;  /* 0x0000000102127836 */ /* 0x040fe20000000000 */
[----:B-1----:R-:W-:Y:S01]  /*2300*/  IADD3 R20, PT, PT, R2, 0x2, RZ ;  /* 0x0000000202147810 */ /* 0x002fe20007ffe0ff */
[----:B------:R-:W-:Y:S01]  /*2310*/  IMAD.MOV.U32 R13, RZ, RZ, R4 ;  /* 0x000000ffff0d7224 */ /* 0x000fe200078e0004 */
[----:B------:R-:W1:Y:S02]  /*2320*/  LDCU.64 UR18, c[0x0][0x380] ;  /* 0x00007000ff1277ac */ /* 0x000e640008000a00 */
[----:B------:R-:W-:-:S02]  /*2330*/  SHF.R.S32.HI R19, RZ, 0x1f, R18 ;  /* 0x0000001fff137819 */ /* 0x000fc40000011412 */
[----:B------:R-:W-:Y:S01]  /*2340*/  SHF.R.S32.HI R21, RZ, 0x1f, R20 ;  /* 0x0000001fff157819 */ /* 0x000fe20000011414 */
[----:B---3--:R-:W-:Y:S02]  /*2350*/  IMAD R7, R6, UR10, RZ ;  /* 0x0000000a06077c24 */ /* 0x008fe4000f8e02ff */
[----:B------:R-:W-:-:S04]  /*2360*/  IMAD.WIDE.U32 R8, R10, UR10, R8 ;  /* 0x0000000a0a087c25 */ /* 0x000fc8000f8e0008 */
[C---:B------:R-:W-:Y:S02]  /*2370*/  IMAD R7, R10.reuse, UR11, R7 ;  /* 0x0000000b0a077c24 */ /* 0x040fe4000f8e0207 */
[----:B------:R-:W-:-:S03]  /*2380*/  IMAD.WIDE.U32 R18, R10, UR10, R18 ;  /* 0x0000000a0a127c25 */ /* 0x000fc6000f8e0012 */
[----:B------:R-:W-:Y:S01]  /*2390*/  IADD3 R15, PT, PT, R7, R9, RZ ;  /* 0x00000009070f7210 */ /* 0x000fe20007ffe0ff */
[----:B------:R-:W-:-:S04]  /*23a0*/  IMAD.WIDE.U32 R20, R10, UR10, R20 ;  /* 0x0000000a0a147c25 */ /* 0x000fc8000f8e0014 */
[----:B----4-:R-:W-:-:S04]  /*23b0*/  IMAD R15, R15, UR16, RZ ;  /* 0x000000100f0f7c24 */ /* 0x010fc8000f8e02ff */
[C---:B------:R-:W-:Y:S02]  /*23c0*/  IMAD R15, R8.reuse, UR17, R15 ;  /* 0x00000011080f7c24 */ /* 0x040fe4000f8e020f */
[----:B------:R-:W-:-:S03]  /*23d0*/  IMAD.WIDE.U32 R8, R8, UR16, R12 ;  /* 0x0000001008087c25 */ /* 0x000fc6000f8e000c */
[----:B-1----:R-:W-:Y:S02]  /*23e0*/  LEA R14, P4, R8, UR18, 0x3 ;  /* 0x00000012080e7c11 */ /* 0x002fe4000f8818ff */
[----:B------:R-:W-:Y:S01]  /*23f0*/  IADD3 R15, PT, PT, R9, R15, RZ ;  /* 0x0000000f090f7210 */ /* 0x000fe20007ffe0ff */
[----:B------:R-:W-:-:S03]  /*2400*/  IMAD.IADD R9, R7, 0x1, R19 ;  /* 0x0000000107097824 */ /* 0x000fc600078e0213 */
[----:B------:R-:W-:Y:S01]  /*2410*/  LEA.HI.X R15, R8, UR19, R15, 0x3, P4 ;  /* 0x00000013080f7c11 */ /* 0x000fe2000a0f1c0f */
[----:B------:R-:W-:-:S04]  /*2420*/  IMAD R8, R9, UR16, RZ ;  /* 0x0000001009087c24 */ /* 0x000fc8000f8e02ff */
[C---:B------:R-:W-:Y:S01]  /*2430*/  IMAD R8, R18.reuse, UR17, R8 ;  /* 0x0000001112087c24 */ /* 0x040fe2000f8e0208 */
[----:B------:R-:W2:Y:S01]  /*2440*/  LDG.E.64 R14, desc[UR4][R14.64] ;  /* 0x000000040e0e7981 */ /* 0x000ea2000c1e1b00 */
[----:B------:R-:W-:-:S04]  /*2450*/  IMAD.WIDE.U32 R18, R18, UR16, R12 ;  /* 0x0000001012127c25 */ /* 0x000fc8000f8e000c */
[----:B------:R-:W-:Y:S01]  /*2460*/  IMAD.IADD R9, R19, 0x1, R8 ;  /* 0x0000000113097824 */ /* 0x000fe200078e0208 */
[----:B------:R-:W-:-:S04]  /*2470*/  LEA R8, P4, R18, UR18, 0x3 ;  /* 0x0000001212087c11 */ /* 0x000fc8000f8818ff */
[----:B------:R-:W-:Y:S02]  /*2480*/  LEA.HI.X R9, R18, UR19, R9, 0x3, P4 ;  /* 0x0000001312097c11 */ /* 0x000fe4000a0f1c09 */
[----:B------:R-:W-:-:S04]  /*2490*/  IADD3 R18, PT, PT, R7, R21, RZ ;  /* 0x0000001507127210 */ /* 0x000fc80007ffe0ff */
[----:B------:R-:W3:Y:S01]  /*24a0*/  LDG.E.64 R8, desc[UR4][R8.64] ;  /* 0x0000000408087981 */ /* 0x000ee2000c1e1b00 */
        /* <DEDUP_REMOVED lines=17> */
[----:B------:R-:W5:Y:S01]  /*25c0*/  LDG.E.64 R20, desc[UR4][R20.64] ;  /* 0x0000000414147981 */ /* 0x000f62000c1e1b00 */
[----:B------:R-:W-:Y:S01]  /*25d0*/  VIADD R2, R2, 0x4 ;  /* 0x0000000402027836 */ /* 0x000fe20000000000 */
        /* <DEDUP_REMOVED lines=15> */
[----:B-----5:R3:W4:Y:S02]  /*26d0*/  DADD R16, R8, R20 ;  /* 0x0000000008107229 */ /* 0x0207240000000014 */
.L_x_242:
[----:B------:R-:W-:Y:S05]  /*26e0*/  BSYNC.RECONVERGENT B2 ;  /* 0x0000000000027941 */ /* 0x000fea0003800200 */
.L_x_241:
[----:B------:R-:W-:Y:S05]  /*26f0*/  @!P3 BRA `(.L_x_234) ;  /* 0x0000000000c8b947 */ /* 0x000fea0003800000 */
[----:B---3--:R-:W3:Y:S01]  /*2700*/  LDC.64 R8, c[0x0][0x398] ;  /* 0x0000e600ff087b82 */ /* 0x008ee20000000a00 */
[----:B------:R-:W-:Y:S02]  /*2710*/  SHF.R.S32.HI R15, RZ, 0x1f, R2 ;  /* 0x0000001fff0f7819 */ /* 0x000fe40000011402 */
[----:B------:R-:W-:-:S05]  /*2720*/  MOV R14, R2 ;  /* 0x00000002000e7202 */ /* 0x000fca0000000f00 */
[----:B------:R-:W5:Y:S01]  /*2730*/  LDC.64 R12, c[0x0][0x3b0] ;  /* 0x0000ec00ff0c7b82 */ /* 0x000f620000000a00 */
[-C--:B---3--:R-:W-:Y:S02]  /*2740*/  IMAD R6, R6, R8.reuse, RZ ;  /* 0x0000000806067224 */ /* 0x088fe400078e02ff */
[----:B------:R-:W-:Y:S01]  /*2750*/  IMAD.WIDE.U32 R18, R10, R8, R14 ;  /* 0x000000080a127225 */ /* 0x000fe200078e000e */
[----:B------:R-:W-:-:S03]  /*2760*/  MOV R15, R4 ;  /* 0x00000004000f7202 */ /* 0x000fc60000000f00 */
[----:B------:R-:W-:Y:S02]  /*2770*/  IMAD R9, R10, R9, R6 ;  /* 0x000000090a097224 */ /* 0x000fe400078e0206 */
[----:B------:R-:W3:Y:S02]  /*2780*/  LDC.64 R6, c[0x0][0x380] ;  /* 0x0000e000ff067b82 */ /* 0x000ee40000000a00 */
[----:B------:R-:W-:-:S04]  /*2790*/  IMAD.IADD R14, R9, 0x1, R19 ;  /* 0x00000001090e7824 */ /* 0x000fc800078e0213 */
[----:B-----5:R-:W-:-:S04]  /*27a0*/  IMAD R14, R14, R12, RZ ;  /* 0x0000000c0e0e7224 */ /* 0x020fc800078e02ff */
[----:B-1----:R-:W-:Y:S01]  /*27b0*/  IMAD R20, R18, R13, R14 ;  /* 0x0000000d12147224 */ /* 0x002fe200078e020e */
[----:B------:R-:W-:-:S05]  /*27c0*/  MOV R14, R0 ;  /* 0x00000000000e7202 */ /* 0x000fca0000000f00 */
[----:B------:R-:W-:-:S04]  /*27d0*/  IMAD.WIDE.U32 R18, R18, R12, R14 ;  /* 0x0000000c12127225 */ /* 0x000fc800078e000e */
[----:B------:R-:W-:Y:S01]  /*27e0*/  IMAD.IADD R19, R19, 0x1, R20 ;  /* 0x0000000113137824 */ /* 0x000fe200078e0214 */
[----:B---3--:R-:W-:-:S04]  /*27f0*/  LEA R20, P3, R18, R6, 0x3 ;  /* 0x0000000612147211 */ /* 0x008fc800078618ff */
[----:B------:R-:W-:-:S06]  /*2800*/  LEA.HI.X R21, R18, R7, R19, 0x3, P3 ;  /* 0x0000000712157211 */ /* 0x000fcc00018f1c13 */
[----:B------:R-:W2:Y:S01]  /*2810*/  LDG.E.64 R20, desc[UR4][R20.64] ;  /* 0x0000000414147981 */ /* 0x000ea2000c1e1b00 */
[----:B------:R-:W-:Y:S01]  /*2820*/  ISETP.NE.AND P3, PT, R5, 0x1, PT ;  /* 0x000000010500780c */ /* 0x000fe20003f65270 */
[----:B--2-4-:R1:W2:-:S12]  /*2830*/  DADD R16, R16, R20 ;  /* 0x0000000010107229 */ /* 0x0142980000000014 */
[----:B-12---:R-:W-:Y:S05]  /*2840*/  @!P3 BRA `(.L_x_234) ;  /* 0x000000000074b947 */ /* 0x006fea0003800000 */
[----:B------:R-:W-:Y:S02]  /*2850*/  ISETP.NE.AND P3, PT, R5, 0x2, PT ;  /* 0x000000020500780c */ /* 0x000fe40003f65270 */
[----:B------:R-:W-:-:S04]  /*2860*/  IADD3 R18, PT, PT, R2, 0x1, RZ ;  /* 0x0000000102127810 */ /* 0x000fc80007ffe0ff */
[----:B------:R-:W-:-:S03]  /*2870*/  SHF.R.S32.HI R19, RZ, 0x1f, R18 ;  /* 0x0000001fff137819 */ /* 0x000fc60000011412 */
[----:B------:R-:W-:-:S04]  /*2880*/  IMAD.WIDE.U32 R18, R10, R8, R18 ;  /* 0x000000080a127225 */ /* 0x000fc800078e0012 */
[----:B------:R-:W-:Y:S01]  /*2890*/  @P3 IADD3 R20, PT, PT, R2, 0x2, RZ ;  /* 0x0000000202143810 */ /* 0x000fe20007ffe0ff */
[----:B------:R-:W-:-:S03]  /*28a0*/  IMAD.IADD R2, R9, 0x1, R19 ;  /* 0x0000000109027824 */ /* 0x000fc600078e0213 */
[--C-:B------:R-:W-:Y:S01]  /*28b0*/  @P3 SHF.R.S32.HI R21, RZ, 0x1f, R20.reuse ;  /* 0x0000001fff153819 */ /* 0x100fe20000011414 */
[----:B------:R-:W-:Y:S02]  /*28c0*/  IMAD R2, R2, R12, RZ ;  /* 0x0000000c02027224 */ /* 0x000fe400078e02ff */
[----:B------:R-:W-:-:S04]  /*28d0*/  @P3 IMAD.WIDE.U32 R10, R10, R8, R20 ;  /* 0x000000080a0a3225 */ /* 0x000fc800078e0014 */
[C---:B------:R-:W-:Y:S01]  /*28e0*/  IMAD R2, R18.reuse, R13, R2 ;  /* 0x0000000d12027224 */ /* 0x040fe200078e0202 */
[----:B------:R-:W-:Y:S01]  /*28f0*/  @P3 IADD3 R11, PT, PT, R9, R11, RZ ;  /* 0x0000000b090b3210 */ /* 0x000fe20007ffe0ff */
[----:B------:R-:W-:-:S04]  /*2900*/  IMAD.WIDE.U32 R18, R18, R12, R14 ;  /* 0x0000000c12127225 */ /* 0x000fc800078e000e */
[----:B------:R-:W-:Y:S01]  /*2910*/  @P3 IMAD R11, R11, R12, RZ ;  /* 0x0000000c0b0b3224 */ /* 0x000fe200078e02ff */
[----:B------:R-:W-:Y:S01]  /*2920*/  IADD3 R2, PT, PT, R19, R2, RZ ;  /* 0x0000000213027210 */ /* 0x000fe20007ffe0ff */
[----:B------:R-:W-:-:S04]  /*2930*/  @P3 IMAD.WIDE.U32 R8, R10, R12, R14 ;  /* 0x0000000c0a083225 */ /* 0x000fc800078e000e */
[----:B------:R-:W-:Y:S01]  /*2940*/  @P3 IMAD R11, R10, R13, R11 ;  /* 0x0000000d0a0b3224 */ /* 0x000fe200078e020b */
[-C--:B------:R-:W-:Y:S02]  /*2950*/  LEA R10, P4, R18, R6.reuse, 0x3 ;  /* 0x00000006120a7211 */ /* 0x080fe400078818ff */
[----:B------:R-:W-:Y:S01]  /*2960*/  @P3 LEA R6, P5, R8, R6, 0x3 ;  /* 0x0000000608063211 */ /* 0x000fe200078a18ff */
[----:B------:R-:W-:Y:S01]  /*2970*/  @P3 IMAD.IADD R9, R9, 0x1, R11 ;  /* 0x0000000109093824 */ /* 0x000fe200078e020b */
[----:B------:R-:W-:-:S04]  /*2980*/  LEA.HI.X R11, R18, R7, R2, 0x3, P4 ;  /* 0x00000007120b7211 */ /* 0x000fc800020f1c02 */
[----:B------:R-:W-:Y:S02]  /*2990*/  @P3 LEA.HI.X R7, R8, R7, R9, 0x3, P5 ;  /* 0x0000000708073211 */ /* 0x000fe400028f1c09 */
[----:B------:R-:W2:Y:S04]  /*29a0*/  LDG.E.64 R10, desc[UR4][R10.64] ;  /* 0x000000040a0a7981 */ /* 0x000ea8000c1e1b00 */
[----:B------:R-:W3:Y:S01]  /*29b0*/  @P3 LDG.E.64 R6, desc[UR4][R6.64] ;  /* 0x0000000406063981 */ /* 0x000ee2000c1e1b00 */
[----:B--2---:R-:W3:-:S15]  /*29c0*/  DADD R16, R16, R10 ;  /* 0x0000000010107229 */ /* 0x004ede000000000a */
[----:B------:R-:W-:-:S15]  /*29d0*/  NOP ;  /* 0x0000000000007918 */ /* 0x000fde0000000000 */
[----:B------:R-:W-:-:S15]  /*29e0*/  NOP ;  /* 0x0000000000007918 */ /* 0x000fde0000000000 */
[----:B------:R-:W-:-:S15]  /*29f0*/  NOP ;  /* 0x0000000000007918 */ /* 0x000fde0000000000 */
[----:B------:R-:W-:-:S04]  /*2a00*/  NOP ;  /* 0x0000000000007918 */ /* 0x000fc80000000000 */
[----:B---3--:R1:W2:Y:S02]  /*2a10*/  @P3 DADD R16, R16, R6 ;  /* 0x0000000010103229 */ /* 0x0082a40000000006 */
.L_x_234:
[----:B------:R-:W-:Y:S05]  /*2a20*/  BSYNC.RECONVERGENT B0 ;  /* 0x0000000000007941 */ /* 0x000fea0003800200 */
.L_x_233:
[----:B------:R-:W-:-:S04]  /*2a30*/  IADD3 R3, PT, PT, R3, 0x1, RZ ;  /* 0x0000000103037810 */ /* 0x000fc80007ffe0ff */
[----:B------:R-:W-:-:S13]  /*2a40*/  ISETP.NE.AND P3, PT, R3, R29, PT ;  /* 0x0000001d0300720c */ /* 0x000fda0003f65270 */
[----:B------:R-:W-:Y:S05]  /*2a50*/  @P3 BRA `(.L_x_243) ;  /* 0xffffffe0003c3947 */ /* 0x000fea000383ffff */
.L_x_232:
[----:B------:R-:W-:Y:S05]  /*2a60*/  BSYNC.RECONVERGENT B1 ;  /* 0x0000000000017941 */ /* 0x000fea0003800200 */
.L_x_231:
[----:B------:R-:W0:Y:S02]  /*2a70*/  LDCU.64 UR10, c[0x0][0x388] ;  /* 0x00007100ff0a77ac */ /* 0x000e240008000a00 */
[----:B0-----:R-:W-:-:S04]  /*2a80*/  LEA R2, P0, R24, UR10, 0x3 ;  /* 0x0000000a18027c11 */ /* 0x001fc8000f8018ff */
[----:B------:R-:W-:-:S05]  /*2a90*/  LEA.HI.X R3, R24, UR11, R25, 0x3, P0 ;  /* 0x0000000b18037c11 */ /* 0x000fca00080f1c19 */
[----:B--2-4-:R-:W-:Y:S01]  /*2aa0*/  STG.E.64 desc[UR4][R2.64], R16 ;  /* 0x0000001002007986 */ /* 0x014fe2000c101b04 */
[----:B------:R-:W-:Y:S05]  /*2ab0*/  EXIT ;  /* 0x000000000000794d */ /* 0x000fea0003800000 */
        .weak           $__internal_19_$__cuda_sm20_div_u64
        .type           $__internal_19_$__cuda_sm20_div_u64,@function
        .size           $__internal_19_$__cuda_sm20_div_u64,(.L_x_663 - $__internal_19_$__cuda_sm20_div_u64)
$__internal_19_$__cuda_sm20_div_u64:
        /* <DEDUP_REMOVED lines=49> */
[----:B------:R-:W-:Y:S01]  /*2dd0*/  IMAD R4, R12, R9, R5 ;  /* 0x000000090c047224 */ /* 0x000fe200078e0205 */
[----:B------:R-:W-:-:S04]  /*2de0*/  IADD3 R5, P2, PT, R14, 0x1, RZ ;  /* 0x000000010e057810 */ /* 0x000fc80007f5e0ff */
[----:B------:R-:W-:Y:S01]  /*2df0*/  IADD3.X R18, PT, PT, ~R4, R11, RZ, P1, !PT ;  /* 0x0000000b04127210 */ /* 0x000fe20000ffe5ff */
[----:B------:R-:W-:Y:S01]  /*2e00*/  IMAD.X R11, RZ, RZ, R12, P2 ;  /* 0x000000ffff0b7224 */ /* 0x000fe200010e060c */
[----:B------:R-:W-:Y:S02]  /*2e10*/  IADD3 R4, P1, PT, -R9, R16, RZ ;  /* 0x0000001009047210 */ /* 0x000fe40007f3e1ff */
[----:B------:R-:W-:Y:S02]  /*2e20*/  ISETP.GE.U32.AND.EX P0, PT, R18, R7, PT, P0 ;  /* 0x000000071200720c */ /* 0x000fe40003f06100 */
[----:B------:R-:W-:Y:S02]  /*2e30*/  IADD3.X R10, PT, PT, ~R7, R18, RZ, P1, !PT ;  /* 0x00000012070a7210 */ /* 0x000fe40000ffe5ff */
[----:B------:R-:W-:Y:S02]  /*2e40*/  SEL R4, R4, R16, P0 ;  /* 0x0000001004047207 */ /* 0x000fe40000000000 */
[----:B------:R-:W-:-:S02]  /*2e50*/  SEL R5, R5, R14, P0 ;  /* 0x0000000e05057207 */ /* 0x000fc40000000000 */
[----:B------:R-:W-:Y:S02]  /*2e60*/  SEL R10, R10, R18, P0 ;  /* 0x000000120a0a7207 */ /* 0x000fe40000000000 */
[----:B------:R-:W-:Y:S02]  /*2e70*/  SEL R12, R11, R12, P0 ;  /* 0x0000000c0b0c7207 */ /* 0x000fe40000000000 */
[----:B------:R-:W-:Y:S02]  /*2e80*/  ISETP.GE.U32.AND P0, PT, R4, R9, PT ;  /* 0x000000090400720c */ /* 0x000fe40003f06070 */
[----:B------:R-:W-:Y:S02]  /*2e90*/  IADD3 R22, P2, PT, R5, 0x1, RZ ;  /* 0x0000000105167810 */ /* 0x000fe40007f5e0ff */
[----:B------:R-:W-:Y:S02]  /*2ea0*/  ISETP.NE.U32.AND P1, PT, R9, RZ, PT ;  /* 0x000000ff0900720c */ /* 0x000fe40003f25070 */
[----:B------:R-:W-:-:S02]  /*2eb0*/  ISETP.GE.U32.AND.EX P0, PT, R10, R7, PT, P0 ;  /* 0x000000070a00720c */ /* 0x000fc40003f06100 */
[-C--:B------:R-:W-:Y:S02]  /*2ec0*/  IADD3.X R23, PT, PT, RZ, R12.reuse, RZ, P2, !PT ;  /* 0x0000000cff177210 */ /* 0x080fe400017fe4ff */
[----:B------:R-:W-:Y:S02]  /*2ed0*/  MOV R9, 0x0 ;  /* 0x0000000000097802 */ /* 0x000fe40000000f00 */
[----:B------:R-:W-:Y:S02]  /*2ee0*/  ISETP.NE.AND.EX P1, PT, R7, RZ, PT, P1 ;  /* 0x000000ff0700720c */ /* 0x000fe40003f25310 */
[----:B------:R-:W-:Y:S02]  /*2ef0*/  SEL R22, R22, R5, P0 ;  /* 0x0000000516167207 */ /* 0x000fe40000000000 */
[----:B------:R-:W-:Y:S02]  /*2f00*/  SEL R23, R23, R12, P0 ;  /* 0x0000000c17177207 */ /* 0x000fe40000000000 */
[----:B------:R-:W-:-:S02]  /*2f10*/  SEL R22, R22, 0xffffffff, P1 ;  /* 0xffffffff16167807 */ /* 0x000fc40000800000 */
[----:B------:R-:W-:Y:S01]  /*2f20*/  SEL R23, R23, 0xffffffff, P1 ;  /* 0xffffffff17177807 */ /* 0x000fe20000800000 */
[----:B------:R-:W-:Y:S06]  /*2f30*/  RET.REL.NODEC R8 `(_ZN2at6native53_GLOBAL__N__3bfe7fd5_20_UpSampleNearest2d_cu_198c5ce242upsample_nearest2d_backward_nhwc_out_frameIddXadL_ZNS0_46nearest_neighbor_exact_bw_compute_source_indexEfiiEEEEvPKT_PS3_mmmmmffm) ;  /* 0xffffffd008307950 */ /* 0x000fec0003c3ffff */
.L_x_244:
        /* <DEDUP_REMOVED lines=12> */
.L_x_663:


//--------------------- .text._ZN2at6native53_GLOBAL__N__3bfe7fd5_20_UpSampleNearest2d_cu_198c5ce237upsample_nearest2d_backward_out_frameIhlXadL_ZNS0_40nearest_neighbor_bw_compute_source_indexEfiiEEEEvPKT_mmmmmmPS3_ff --------------------------
	.section	.text._ZN2at6native53_GLOBAL__N__3bfe7fd5_20_UpSampleNearest2d_cu_198c5ce237upsample_nearest2d_backward_out_frameIhlXadL_ZNS0_40nearest_neighbor_bw_compute_source_indexEfiiEEEEvPKT_mmmmmmPS3_ff,"ax",@progbits
	.align	128
.text._ZN2at6native53_GLOBAL__N__3bfe7fd5_20_UpSampleNearest2d_cu_198c5ce237upsample_nearest2d_backward_out_frameIhlXadL_ZNS0_40nearest_neighbor_bw_compute_source_indexEfiiEEEEvPKT_mmmmmmPS3_ff:
        .type           _ZN2at6native53_GLOBAL__N__3bfe7fd5_20_UpSampleNearest2d_cu_198c5ce237upsample_nearest2d_backward_out_frameIhlXadL_ZNS0_40nearest_neighbor_bw_compute_source_indexEfiiEEEEvPKT_mmmmmmPS3_ff,@function
        .size           _ZN2at6native53_GLOBAL__N__3bfe7fd5_20_UpSampleNearest2d_cu_198c5ce237upsample_nearest2d_backward_out_frameIhlXadL_ZNS0_40nearest_neighbor_bw_compute_source_indexEfiiEEEEvPKT_mmmmmmPS3_ff,(.L_x_665 - _ZN2at6native53_GLOBAL__N__3bfe7fd5_20_UpSampleNearest2d_cu_198c5ce237upsample_nearest2d_backward_out_frameIhlXadL_ZNS0_40nearest_neighbor_bw_compute_source_indexEfiiEEEEvPKT_mmmmmmPS3_ff)
        .other          _ZN2at6native53_GLOBAL__N__3bfe7fd5_20_UpSampleNearest2d_cu_198c5ce237upsample_nearest2d_backward_out_frameIhlXadL_ZNS0_40nearest_neighbor_bw_compute_source_indexEfiiEEEEvPKT_mmmmmmPS3_ff,@"STO_CUDA_ENTRY STV_DEFAULT"
_ZN2at6native53_GLOBAL__N__3bfe7fd5_20_UpSampleNearest2d_cu_198c5ce237upsample_nearest2d_backward_out_frameIhlXadL_ZNS0_40nearest_neighbor_bw_compute_source_indexEfiiEEEEvPKT_mmmmmmPS3_ff:
        /* <DEDUP_REMOVED lines=48> */
.L_x_246:
[----:B------:R-:W-:-:S07]  /*0300*/  MOV R0, 0x320 ;  /* 0x0000032000007802 */ /* 0x000fce0000000f00 */
[----:B------:R-:W-:Y:S05]  /*0310*/  CALL.REL.NOINC `($__internal_20_$__cuda_sm20_div_s64) ;  /* 0x0000001000cc7944 */ /* 0x000fea0003c00000 */
[----:B------:R-:W-:Y:S02]  /*0320*/  IMAD.MOV.U32 R4, RZ, RZ, R6 ;  /* 0x000000ffff047224 */ /* 0x000fe400078e0006 */
[----:B------:R-:W-:-:S07]  /*0330*/  IMAD.MOV.U32 R5, RZ, RZ, R7 ;  /* 0x000000ffff057224 */ /* 0x000fce00078e0007 */
.L_x_247:
[----:B------:R-:W-:Y:S05]  /*0340*/  BSYNC.RECONVERGENT B0 ;  /* 0x0000000000007941 */ /* 0x000fea0003800200 */
.L_x_245:
        /* <DEDUP_REMOVED lines=24> */
.L_x_249:
[----:B------:R-:W0:Y:S01]  /*04d0*/  LDCU.64 UR4, c[0x0][0x390] ;  /* 0x00007200ff0477ac */ /* 0x000e220008000a00 */
[----:B------:R-:W-:Y:S01]  /*04e0*/  IMAD.MOV.U32 R7, RZ, RZ, R5 ;  /* 0x000000ffff077224 */ /* 0x000fe200078e0005 */
[----:B------:R-:W-:Y:S01]  /*04f0*/  MOV R6, 0x530 ;  /* 0x0000053000067802 */ /* 0x000fe20000000f00 */
[----:B0-----:R-:W-:Y:S01]  /*0500*/  IMAD.U32 R8, RZ, RZ, UR4 ;  /* 0x00000004ff087e24 */ /* 0x001fe2000f8e00ff */
[----:B------:R-:W-:-:S07]  /*0510*/  MOV R9, UR5 ;  /* 0x0000000500097c02 */ /* 0x000fce0008000f00 */
[----:B------:R-:W-:Y:S05]  /*0520*/  CALL.REL.NOINC `($__internal_22_$__cuda_sm20_rem_u64) ;  /* 0x0000001800c47944 */ /* 0x000fea0003c00000 */
[----:B------:R-:W-:-:S07]  /*0530*/  IMAD.MOV.U32 R0, RZ, RZ, R4 ;  /* 0x000000ffff007224 */ /* 0x000fce00078e0004 */
.L_x_250:
[----:B------:R-:W-:Y:S05]  /*0540*/  BSYNC.RECONVERGENT B0 ;  /* 0x0000000000007941 */ /* 0x000fea0003800200 */
.L_x_248:
        /* <DEDUP_REMOVED lines=14> */
[----:B------:R-:W-:-:S04]  /*0630*/  IMAD.HI.U32 R5, R5, R7, R4 ;  /* 0x0000000705057227 */ /* 0x000fc800078e0004 */
[----:B------:R-:W-:Y:S02]  /*0640*/  IMAD.MOV.U32 R7, RZ, RZ, RZ ;  /* 0x000000ffff077224 */ /* 0x000fe400078e00ff */
        /* <DEDUP_REMOVED lines=10> */
[----:B------:R-:W-:Y:S01]  /*06f0*/  IMAD R5, R5, UR4, R2 ;  /* 0x0000000405057c24 */ /* 0x000fe2000f8e0202 */
[----:B------:R-:W-:Y:S06]  /*0700*/  BRA `(.L_x_253) ;  /* 0x00000000001c7947 */ /* 0x000fec0003800000 */
.L_x_252:
[----:B------:R-:W-:-:S07]  /*0710*/  MOV R6, 0x730 ;  /* 0x0000073000067802 */ /* 0x000fce0000000f00 */
[----:B------:R-:W-:Y:S05]  /*0720*/  CALL.REL.NOINC `($__internal_21_$__cuda_sm20_div_u64) ;  /* 0x0000001400247944 */ /* 0x000fea0003c00000 */
[----:B------:R-:W0:Y:S01]  /*0730*/  LDCU UR4, c[0x0][0x3b0] ;  /* 0x00007600ff0477ac */ /* 0x000e220008000800 */
[----:B------:R-:W-:Y:S01]  /*0740*/  IMAD.MOV R5, RZ, RZ, -R4 ;  /* 0x000000ffff057224 */ /* 0x000fe200078e0a04 */
[----:B------:R-:W-:Y:S01]  /*0750*/  MOV R6, R4 ;  /* 0x0000000400067202 */ /* 0x000fe20000000f00 */
[----:B------:R-:W-:Y:S02]  /*0760*/  IMAD.MOV.U32 R7, RZ, RZ, R9 ;  /* 0x000000ffff077224 */ /* 0x000fe400078e0009 */
[----:B0-----:R-:W-:-:S07]  /*0770*/  IMAD R5, R5, UR4, R2 ;  /* 0x0000000405057c24 */ /* 0x001fce000f8e0202 */
.L_x_253:
[----:B------:R-:W-:Y:S05]  /*0780*/  BSYNC.RECONVERGENT B0 ;  /* 0x0000000000007941 */ /* 0x000fea0003800200 */
.L_x_251:
        /* <DEDUP_REMOVED lines=25> */
.L_x_255:
[----:B------:R-:W0:Y:S01]  /*0920*/  LDCU.64 UR4, c[0x0][0x3a8] ;  /* 0x00007500ff0477ac */ /* 0x000e220008000a00 */
[----:B------:R-:W-:Y:S01]  /*0930*/  IMAD.MOV.U32 R4, RZ, RZ, R6 ;  /* 0x000000ffff047224 */ /* 0x000fe200078e0006 */
[----:B------:R-:W-:Y:S01]  /*0940*/  MOV R6, 0x980 ;  /* 0x0000098000067802 */ /* 0x000fe20000000f00 */
[----:B0-----:R-:W-:Y:S02]  /*0950*/  IMAD.U32 R8, RZ, RZ, UR4 ;  /* 0x00000004ff087e24 */ /* 0x001fe4000f8e00ff */
[----:B------:R-:W-:-:S07]  /*0960*/  IMAD.U32 R9, RZ, RZ, UR5 ;  /* 0x00000005ff097e24 */ /* 0x000fce000f8e00ff */
[----:B------:R-:W-:Y:S05]  /*0970*/  CALL.REL.NOINC `($__internal_22_$__cuda_sm20_rem_u64) ;  /* 0x0000001400b07944 */ /* 0x000fea0003c00000 */
[----:B------:R-:W-:-:S07]  /*0980*/  MOV R7, R4 ;  /* 0x0000000400077202 */ /* 0x000fce0000000f00 */
.L_x_256:
[----:B------:R-:W-:Y:S05]  /*0990*/  BSYNC.RECONVERGENT B0 ;  /* 0x0000000000007941 */ /* 0x000fea0003800200 */
.L_x_254:
[----:B------:R-:W0:Y:S01]  /*09a0*/  LDCU.64 UR6, c[0x0][0x388] ;  /* 0x00007100ff0677ac */ /* 0x000e220008000a00 */
[----:B------:R-:W-:Y:S01]  /*09b0*/  VIADD R4, R5, 0x1 ;  /* 0x0000000105047836 */ /* 0x000fe20000000000 */
[----:B------:R-:W-:Y:S01]  /*09c0*/  I2FP.F32.S32 R5, R5 ;  /* 0x0000000500057245 */ /* 0x000fe20000201400 */
[----:B------:R-:W1:Y:S03]  /*09d0*/  LDCU.64 UR4, c[0x0][0x3c0] ;  /* 0x00007800ff0477ac */ /* 0x000e660008000a00 */
[----:B------:R-:W-:Y:S02]  /*09e0*/  I2FP.F32.S32 R4, R4 ;  /* 0x0000000400047245 */ /* 0x000fe40000201400 */
[----:B0-----:R-:W-:Y:S01]  /*09f0*/  ISETP.NE.U32.AND P0, PT, RZ, UR6, PT ;  /* 0x00000006ff007c0c */ /* 0x001fe2000bf05070 */
[----:B------:R-:W0:Y:S02]  /*0a00*/  LDCU UR6, c[0x0][0x3a0] ;  /* 0x00007400ff0677ac */ /* 0x000e240008000800 */
[----:B-1----:R-:W-:Y:S01]  /*0a10*/  FMUL.FTZ R6, R4, UR5 ;  /* 0x0000000504067c20 */ /* 0x002fe20008410000 */
[----:B------:R-:W-:Y:S01]  /*0a20*/  ISETP.NE.AND.EX P0, PT, RZ, UR7, PT, P0 ;  /* 0x00000007ff007c0c */ /* 0x000fe2000bf05300 */
[----:B------:R-:W-:-:S04]  /*0a30*/  FMUL.FTZ R4, R5, UR5 ;  /* 0x0000000505047c20 */ /* 0x000fc80008410000 */
[----:B------:R-:W1:Y:S08]  /*0a40*/  F2I.FTZ.CEIL.NTZ R6, R6 ;  /* 0x0000000600067305 */ /* 0x000e70000021b100 */
[----:B0-----:R-:W-:Y:S05]  /*0a50*/  @!P0 EXIT ;  /* 0x000000000000894d */ /* 0x001fea0003800000 */
[----:B------:R-:W0:Y:S01]  /*0a60*/  F2I.FTZ.CEIL.NTZ R4, R4 ;  /* 0x0000000400047305 */ /* 0x000e22000021b100 */
[----:B------:R-:W-:Y:S01]  /*0a70*/  VIADD R5, R7, 0x1 ;  /* 0x0000000107057836 */ /* 0x000fe20000000000 */
[----:B------:R-:W-:Y:S01]  /*0a80*/  I2FP.F32.S32 R7, R7 ;  /* 0x0000000700077245 */ /* 0x000fe20000201400 */
[----:B------:R-:W2:Y:S03]  /*0a90*/  LDCU UR5, c[0x0][0x398] ;  /* 0x00007300ff0577ac */ /* 0x000ea60008000800 */
[----:B------:R-:W-:Y:S01]  /*0aa0*/  I2FP.F32.S32 R8, R5 ;  /* 0x0000000500087245 */ /* 0x000fe20000201400 */
[----:B------:R-:W-:Y:S01]  /*0ab0*/  FMUL.FTZ R9, R7, UR4 ;  /* 0x0000000407097c20 */ /* 0x000fe20008410000 */
[----:B-1----:R-:W-:Y:S01]  /*0ac0*/  VIMNMX R5, PT, PT, R6, UR6, PT ;  /* 0x0000000606057c48 */ /* 0x002fe2000bfe0100 */
[----:B------:R-:W1:Y:S02]  /*0ad0*/  LDCU.64 UR12, c[0x0][0x358] ;  /* 0x00006b00ff0c77ac */ /* 0x000e640008000a00 */
[----:B------:R-:W-:-:S02]  /*0ae0*/  FMUL.FTZ R10, R8, UR4 ;  /* 0x00000004080a7c20 */ /* 0x000fc40008410000 */
[----:B------:R-:W-:Y:S01]  /*0af0*/  F2I.FTZ.CEIL.NTZ R9, R9 ;  /* 0x0000000900097305 */ /* 0x000fe2000021b100 */
[----:B------:R-:W-:Y:S01]  /*0b00*/  UMOV UR4, URZ ;  /* 0x000000ff00047c82 */ /* 0x000fe20008000000 */
[----:B0-----:R-:W-:-:S04]  /*0b10*/  VIMNMX R6, PT, PT, R4, UR6, PT ;  /* 0x0000000604067c48 */ /* 0x001fc8000bfe0100 */
[----:B------:R-:W-:Y:S01]  /*0b20*/  IADD3 R14, PT, PT, R6, -R5, RZ ;  /* 0x80000005060e7210 */ /* 0x000fe20007ffe0ff */
[----:B------:R-:W-:Y:S01]  /*0b30*/  IMAD.IADD R11, R5, 0x1, -R6 ;  /* 0x00000001050b7824 */ /* 0x000fe200078e0a06 */
[----:B------:R-:W2:Y:S02]  /*0b40*/  F2I.FTZ.CEIL.NTZ R10, R10 ;  /* 0x0000000a000a7305 */ /* 0x000ea4000021b100 */
[----:B------:R-:W-:Y:S02]  /*0b50*/  ISETP.GT.U32.AND P0, PT, R14, -0x10, PT ;  /* 0xfffffff00e00780c */ /* 0x000fe40003f04070 */
[C---:B------:R-:W-:Y:S02]  /*0b60*/  LOP3.LUT R7, R11.reuse, 0xf, RZ, 0xc0, !PT ;  /* 0x0000000f0b077812 */ /* 0x040fe400078ec0ff */
[C---:B------:R-:W-:Y:S02]  /*0b70*/  LOP3.LUT R8, R11.reuse, 0x7, RZ, 0xc0, !PT ;  /* 0x000000070b087812 */ /* 0x040fe400078ec0ff */
[----:B------:R-:W-:Y:S01]  /*0b80*/  LOP3.LUT R11, R11, 0x3, RZ, 0xc0, !PT ;  /* 0x000000030b0b7812 */ /* 0x000fe200078ec0ff */
[----:B------:R-:W-:-:S02]  /*0b90*/  VIADD R12, R7, 0xffffffff ;  /* 0xffffffff070c7836 */ /* 0x000fc40000000000 */
[----:B------:R-:W-:-:S03]  /*0ba0*/  VIADD R13, R8, 0xffffffff ;  /* 0xffffffff080d7836 */ /* 0x000fc60000000000 */
[----:B------:R-:W-:Y:S02]  /*0bb0*/  ISETP.GE.U32.AND P1, PT, R12, 0x7, PT ;  /* 0x000000070c00780c */ /* 0x000fe40003f26070 */
[----:B------:R-:W-:Y:S02]  /*0bc0*/  ISETP.GE.U32.AND P2, PT, R13, 0x3, PT ;  /* 0x000000030d00780c */ /* 0x000fe40003f46070 */
[----:B--2---:R-:W-:Y:S01]  /*0bd0*/  VIMNMX R10, PT, PT, R10, UR5, PT ;  /* 0x000000050a0a7c48 */ /* 0x004fe2000bfe0100 */
[----:B-1----:R-:W-:-:S10]  /*0be0*/  UMOV UR5, URZ ;  /* 0x000000ff00057c82 */ /* 0x002fd40008000000 */
.L_x_269:
[----:B------:R-:W-:Y:S01]  /*0bf0*/  ISETP.GE.AND P3, PT, R9, R10, PT ;  /* 0x0000000a0900720c */ /* 0x000fe20003f66270 */
        /* <DEDUP_REMOVED lines=16> */
.L_x_268:
        /* <DEDUP_REMOVED lines=18> */
.L_x_263:
        /* <DEDUP_REMOVED lines=35> */
.L_x_262:
[----:B01----:R-:W-:Y:S05]  /*1050*/  BSYNC.RECONVERGENT B3 ;  /* 0x0000000000037941 */ /* 0x003fea0003800200 */
.L_x_261:
        /* <DEDUP_REMOVED lines=26> */
.L_x_265:
[----:B------:R-:W-:Y:S05]  /*1200*/  BSYNC.RECONVERGENT B3 ;  /* 0x0000000000037941 */ /* 0x000fea0003800200 */
.L_x_264:
        /* <DEDUP_REMOVED lines=20> */
.L_x_267:
[----:B------:R-:W-:Y:S05]  /*1350*/  BSYNC.RECONVERGENT B3 ;  /* 0x0000000000037941 */ /* 0x000fea0003800200 */
.L_x_266:
        /* <DEDUP_REMOVED lines=19> */
.L_x_260:
[----:B01----:R-:W-:Y:S05]  /*1490*/  BSYNC.RECONVERGENT B0 ;  /* 0x0000000000007941 */ /* 0x003fea0003800200 */
.L_x_259:
[----:B------:R-:W-:-:S05]  /*14a0*/  VIADD R19, R19, 0x1 ;  /* 0x0000000113137836 */ /* 0x000fca0000000000 */
[----:B------:R-:W-:-:S13]  /*14b0*/  ISETP.NE.AND P3, PT, R19, R10, PT ;  /* 0x0000000a1300720c */ /* 0x000fda0003f65270 */
[----:B------:R-:W-:Y:S05]  /*14c0*/  @P3 BRA `(.L_x_268) ;  /* 0xfffffff8000c3947 */ /* 0x000fea000383ffff */
[----:B------:R-:W-:Y:S05]  /*14d0*/  BSYNC.RECONVERGENT B1 ;  /* 0x0000000000017941 */ /* 0x000fea0003800200 */
.L_x_258:
[----:B01----:R-:W-:Y:S05]  /*14e0*/  BSYNC.RECONVERGENT B2 ;  /* 0x0000000000027941 */ /* 0x003fea0003800200 */
.L_x_257:
        /* <DEDUP_REMOVED lines=22> */
        .weak           $__internal_20_$__cuda_sm20_div_s64
        .type           $__internal_20_$__cuda_sm20_div_s64,@function
        .size           $__internal_20_$__cuda_sm20_div_s64,($__internal_21_$__cuda_sm20_div_u64 - $__internal_20_$__cuda_sm20_div_s64)
$__internal_20_$__cuda_sm20_div_s64:
        /* <DEDUP_REMOVED lines=86> */
[----:B------:R-:W-:Y:S06]  /*1bb0*/  RET.REL.NODEC R4 `(_ZN2at6native53_GLOBAL__N__3bfe7fd5_20_UpSampleNearest2d_cu_198c5ce237upsample_nearest2d_backward_out_frameIhlXadL_ZNS0_40nearest_neighbor_bw_compute_source_indexEfiiEEEEvPKT_mmmmmmPS3_ff) ;  /* 0xffffffe404107950 */ /* 0x000fec0003c3ffff */
        .weak           $__internal_21_$__cuda_sm20_div_u64
        .type           $__internal_21_$__cuda_sm20_div_u64,@function
        .size           $__internal_21_$__cuda_sm20_div_u64,($__internal_22_$__cuda_sm20_rem_u64 - $__internal_21_$__cuda_sm20_div_u64)
$__internal_21_$__cuda_sm20_div_u64:
        /* <DEDUP_REMOVED lines=49> */
[----:B------:R-:W-:-:S04]  /*1ed0*/  IMAD R8, R7, R4, R9 ;  /* 0x0000000407087224 */ /* 0x000fc800078e0209 */
[----:B------:R-:W-:Y:S01]  /*1ee0*/  IMAD.X R14, R3, 0x1, ~R8, P1 ;  /* 0x00000001030e7824 */ /* 0x000fe200008e0e08 */
[----:B------:R-:W-:Y:S02]  /*1ef0*/  IADD3 R8, P2, PT, R11, 0x1, RZ ;  /* 0x000000010b087810 */ /* 0x000fe40007f5e0ff */
[----:B------:R-:W-:Y:S02]  /*1f00*/  IADD3 R9, P1, PT, R13, -R4, RZ ;  /* 0x800000040d097210 */ /* 0x000fe40007f3e0ff */
[CC--:B------:R-:W-:Y:S01]  /*1f10*/  ISETP.GE.U32.AND.EX P0, PT, R14.reuse, R5.reuse, PT, P0 ;  /* 0x000000050e00720c */ /* 0x0c0fe20003f06100 */
[----:B------:R-:W-:Y:S01]  /*1f20*/  IMAD.X R10, RZ, RZ, R7, P2 ;  /* 0x000000ffff0a7224 */ /* 0x000fe200010e0607 */
[----:B------:R-:W-:Y:S02]  /*1f30*/  IADD3.X R12, PT, PT, R14, ~R5, RZ, P1, !PT ;  /* 0x800000050e0c7210 */ /* 0x000fe40000ffe4ff */
[----:B------:R-:W-:Y:S02]  /*1f40*/  SEL R9, R9, R13, P0 ;  /* 0x0000000d09097207 */ /* 0x000fe40000000000 */
[----:B------:R-:W-:-:S02]  /*1f50*/  SEL R8, R8, R11, P0 ;  /* 0x0000000b08087207 */ /* 0x000fc40000000000 */
[----:B------:R-:W-:Y:S02]  /*1f60*/  SEL R12, R12, R14, P0 ;  /* 0x0000000e0c0c7207 */ /* 0x000fe40000000000 */
[----:B------:R-:W-:Y:S02]  /*1f70*/  SEL R10, R10, R7, P0 ;  /* 0x000000070a0a7207 */ /* 0x000fe40000000000 */
[----:B------:R-:W-:Y:S02]  /*1f80*/  ISETP.GE.U32.AND P0, PT, R9, R4, PT ;  /* 0x000000040900720c */ /* 0x000fe40003f06070 */
[----:B------:R-:W-:Y:S02]  /*1f90*/  IADD3 R7, P2, PT, R8, 0x1, RZ ;  /* 0x0000000108077810 */ /* 0x000fe40007f5e0ff */
[----:B------:R-:W-:Y:S02]  /*1fa0*/  ISETP.GE.U32.AND.EX P0, PT, R12, R5, PT, P0 ;  /* 0x000000050c00720c */ /* 0x000fe40003f06100 */
[----:B------:R-:W-:Y:S01]  /*1fb0*/  ISETP.NE.U32.AND P1, PT, R4, RZ, PT ;  /* 0x000000ff0400720c */ /* 0x000fe20003f25070 */
[----:B------:R-:W-:Y:S01]  /*1fc0*/  IMAD.X R9, RZ, RZ, R10, P2 ;  /* 0x000000ffff097224 */ /* 0x000fe200010e060a */
[----:B------:R-:W-:Y:S01]  /*1fd0*/  SEL R4, R7, R8, P0 ;  /* 0x0000000807047207 */ /* 0x000fe20000000000 */
[----:B------:R-:W-:Y:S01]  /*1fe0*/  HFMA2 R7, -RZ, RZ, 0, 0 ;  /* 0x00000000ff077431 */ /* 0x000fe200000001ff */
[----:B------:R-:W-:-:S02]  /*1ff0*/  ISETP.NE.AND.EX P1, PT, R5, RZ, PT, P1 ;  /* 0x000000ff0500720c */ /* 0x000fc40003f25310 */
[----:B------:R-:W-:Y:S02]  /*2000*/  SEL R9, R9, R10, P0 ;  /* 0x0000000a09097207 */ /* 0x000fe40000000000 */
[----:B------:R-:W-:Y:S02]  /*2010*/  SEL R4, R4, 0xffffffff, P1 ;  /* 0xffffffff04047807 */ /* 0x000fe40000800000 */
[----:B------:R-:W-:Y:S01]  /*2020*/  SEL R9, R9, 0xffffffff, P1 ;  /* 0xffffffff09097807 */ /* 0x000fe20000800000 */
[----:B------:R-:W-:Y:S06]  /*2030*/  RET.REL.NODEC R6 `(_ZN2at6native53_GLOBAL__N__3bfe7fd5_20_UpSampleNearest2d_cu_198c5ce237upsample_nearest2d_backward_out_frameIhlXadL_ZNS0_40nearest_neighbor_bw_compute_source_indexEfiiEEEEvPKT_mmmmmmPS3_ff) ;  /* 0xffffffdc06f07950 */ /* 0x000fec0003c3ffff */
        .weak           $__internal_22_$__cuda_sm20_rem_u64
        .type           $__internal_22_$__cuda_sm20_rem_u64,@function
        .size           $__internal_22_$__cuda_sm20_rem_u64,(.L_x_665 - $__internal_22_$__cuda_sm20_rem_u64)
$__internal_22_$__cuda_sm20_rem_u64:
        /* <DEDUP_REMOVED lines=20> */
[----:B------:R-:W-:Y:S01]  /*2180*/  IMAD.WIDE.U32 R10, R13, R8, RZ ;  /* 0x000000080d0a7225 */ /* 0x000fe200078e00ff */
[----:B------:R-:W-:-:S03]  /*2190*/  IADD3.X R15, PT, PT, RZ, RZ, R12, P2, P1 ;  /* 0x000000ffff0f7210 */ /* 0x000fc600017e240c */
[----:B------:R-:W-:Y:S01]  /*21a0*/  IMAD R11, R13, R9, R11 ;  /* 0x000000090d0b7224 */ /* 0x000fe200078e020b */
[----:B------:R-:W-:-:S03]  /*21b0*/  IADD3 R17, P0, PT, RZ, -R10, RZ ;  /* 0x8000000aff117210 */ /* 0x000fc60007f1e0ff */
[----:B------:R-:W-:Y:S02]  /*21c0*/  IMAD R11, R15, R8, R11 ;  /* 0x000000080f0b7224 */ /* 0x000fe400078e020b */
[----:B------:R-:W-:-:S04]  /*21d0*/  IMAD.HI.U32 R12, R13, R17, RZ ;  /* 0x000000110d0c7227 */ /* 0x000fc800078e00ff */
[----:B------:R-:W-:Y:S02]  /*21e0*/  IMAD.X R10, RZ, RZ, ~R11, P0 ;  /* 0x000000ffff0a7224 */ /* 0x000fe400000e0e0b */
[----:B------:R-:W-:Y:S02]  /*21f0*/  IMAD.MOV.U32 R11, RZ, RZ, RZ ;  /* 0x000000ffff0b7224 */ /* 0x000fe400078e00ff */
        /* <DEDUP_REMOVED lines=19> */
[----:B------:R-:W-:-:S03]  /*2330*/  ISETP.GE.U32.AND P0, PT, R11, R8, PT ;  /* 0x000000080b00720c */ /* 0x000fc60003f06070 */
        /* <DEDUP_REMOVED lines=11> */
[----:B------:R-:W-:Y:S01]  /*23f0*/  SEL R4, R4, R7, P0 ;  /* 0x0000000704047207 */ /* 0x000fe20000000000 */
[----:B------:R-:W-:-:S03]  /*2400*/  IMAD.MOV.U32 R7, RZ, RZ, 0x0 ;  /* 0x00000000ff077424 */ /* 0x000fc600078e00ff */
[----:B------:R-:W-:Y:S01]  /*2410*/  SEL R4, R4, 0xffffffff, P1 ;  /* 0xffffffff04047807 */ /* 0x000fe20000800000 */
[----:B------:R-:W-:Y:S06]  /*2420*/  RET.REL.NODEC R6 `(_ZN2at6native53_GLOBAL__N__3bfe7fd5_20_UpSampleNearest2d_cu_198c5ce237upsample_nearest2d_backward_out_frameIhlXadL_ZNS0_40nearest_neighbor_bw_compute_source_indexEfiiEEEEvPKT_mmmmmmPS3_ff) ;  /* 0xffffffd806f47950 */ /* 0x000fec0003c3ffff */
.L_x_270:
        /* <DEDUP_REMOVED lines=13> */
.L_x_665:


//--------------------- .text._ZN2at6native53_GLOBAL__N__3bfe7fd5_20_UpSampleNearest2d_cu_198c5ce237upsample_nearest2d_backward_out_frameIN3c108BFloat16EfXadL_ZNS0_40nearest_neighbor_bw_compute_source_indexEfiiEEEEvPKT_mmmmmmPS5_ff --------------------------
	.section	.text._ZN2at6native53_GLOBAL__N__3bfe7fd5_20_UpSampleNearest2d_cu_198c5ce237upsample_nearest2d_backward_out_frameIN3c108BFloat16EfXadL_ZNS0_40nearest_neighbor_bw_compute_source_indexEfiiEEEEvPKT_mmmmmmPS5_ff,"ax",@progbits
	.align	128
.text._ZN2at6native53_GLOBAL__N__3bfe7fd5_20_UpSampleNearest2d_cu_198c5ce237upsample_nearest2d_backward_out_frameIN3c108BFloat16EfXadL_ZNS0_40nearest_neighbor_bw_compute_source_indexEfiiEEEEvPKT_mmmmmmPS5_ff:
        .type           _ZN2at6native53_GLOBAL__N__3bfe7fd5_20_UpSampleNearest2d_cu_198c5ce237upsample_nearest2d_backward_out_frameIN3c108BFloat16EfXadL_ZNS0_40nearest_neighbor_bw_compute_source_indexEfiiEEEEvPKT_mmmmmmPS5_ff,@function
        .size           _ZN2at6native53_GLOBAL__N__3bfe7fd5_20_UpSampleNearest2d_cu_198c5ce237upsample_nearest2d_backward_out_frameIN3c108BFloat16EfXadL_ZNS0_40nearest_neighbor_bw_compute_source_indexEfiiEEEEvPKT_mmmmmmPS5_ff,(.L_x_669 - _ZN2at6native53_GLOBAL__N__3bfe7fd5_20_UpSampleNearest2d_cu_198c5ce237upsample_nearest2d_backward_out_frameIN3c108BFloat16EfXadL_ZNS0_40nearest_neighbor_bw_compute_source_indexEfiiEEEEvPKT_mmmmmmPS5_ff)
        .other          _ZN2at6native53_GLOBAL__N__3bfe7fd5_20_UpSampleNearest2d_cu_198c5ce237upsample_nearest2d_backward_out_frameIN3c108BFloat16EfXadL_ZNS0_40nearest_neighbor_bw_compute_source_indexEfiiEEEEvPKT_mmmmmmPS5_ff,@"STO_CUDA_ENTRY STV_DEFAULT"
_ZN2at6native53_GLOBAL__N__3bfe7fd5_20_UpSampleNearest2d_cu_198c5ce237upsample_nearest2d_backward_out_frameIN3c108BFloat16EfXadL_ZNS0_40nearest_neighbor_bw_compute_source_indexEfiiEEEEvPKT_mmmmmmPS5_ff:
        /* <DEDUP_REMOVED lines=48> */
.L_x_272:
[----:B------:R-:W-:-:S07]  /*0300*/  MOV R0, 0x320 ;  /* 0x0000032000007802 */ /* 0x000fce0000000f00 */
[----:B------:R-:W-:Y:S05]  /*0310*/  CALL.REL.NOINC `($__internal_23_$__cuda_sm20_div_s64) ;  /* 0x00000014008c7944 */ /* 0x000fea0003c00000 */
[----:B------:R-:W-:Y:S02]  /*0320*/  IMAD.MOV.U32 R4, RZ, RZ, R6 ;  /* 0x000000ffff047224 */ /* 0x000fe400078e0006 */
[----:B------:R-:W-:-:S07]  /*0330*/  IMAD.MOV.U32 R5, RZ, RZ, R7 ;  /* 0x000000ffff057224 */ /* 0x000fce00078e0007 */
.L_x_273:
[----:B------:R-:W-:Y:S05]  /*0340*/  BSYNC.RECONVERGENT B0 ;  /* 0x0000000000007941 */ /* 0x000fea0003800200 */
.L_x_271:
        /* <DEDUP_REMOVED lines=24> */
.L_x_275:
[----:B------:R-:W0:Y:S01]  /*04d0*/  LDCU.64 UR4, c[0x0][0x390] ;  /* 0x00007200ff0477ac */ /* 0x000e220008000a00 */
[----:B------:R-:W-:Y:S01]  /*04e0*/  IMAD.MOV.U32 R7, RZ, RZ, R5 ;  /* 0x000000ffff077224 */ /* 0x000fe200078e0005 */
[----:B------:R-:W-:Y:S02]  /*04f0*/  MOV R6, 0x530 ;  /* 0x0000053000067802 */ /* 0x000fe40000000f00 */
[----:B0-----:R-:W-:Y:S01]  /*0500*/  MOV R8, UR4 ;  /* 0x0000000400087c02 */ /* 0x001fe20008000f00 */
[----:B------:R-:W-:-:S07]  /*0510*/  IMAD.U32 R9, RZ, RZ, UR5 ;  /* 0x00000005ff097e24 */ /* 0x000fce000f8e00ff */
[----:B------:R-:W-:Y:S05]  /*0520*/  CALL.REL.NOINC `($__internal_25_$__cuda_sm20_rem_u64) ;  /* 0x0000001c00847944 */ /* 0x000fea0003c00000 */
[----:B------:R-:W-:-:S07]  /*0530*/  MOV R0, R4 ;  /* 0x0000000400007202 */ /* 0x000fce0000000f00 */
.L_x_276:
[----:B------:R-:W-:Y:S05]  /*0540*/  BSYNC.RECONVERGENT B0 ;  /* 0x0000000000007941 */ /* 0x000fea0003800200 */
.L_x_274:
        /* <DEDUP_REMOVED lines=14> */
[----:B------:R-:W-:-:S04]  /*0630*/  IMAD.HI.U32 R5, R5, R7, R4 ;  /* 0x0000000705057227 */ /* 0x000fc800078e0004 */
[----:B------:R-:W-:Y:S02]  /*0640*/  IMAD.MOV.U32 R7, RZ, RZ, RZ ;  /* 0x000000ffff077224 */ /* 0x000fe400078e00ff */
        /* <DEDUP_REMOVED lines=12> */
.L_x_278:
[----:B------:R-:W-:-:S07]  /*0710*/  MOV R6, 0x730 ;  /* 0x0000073000067802 */ /* 0x000fce0000000f00 */
[----:B------:R-:W-:Y:S05]  /*0720*/  CALL.REL.NOINC `($__internal_24_$__cuda_sm20_div_u64) ;  /* 0x0000001400e47944 */ /* 0x000fea0003c00000 */
[----:B------:R-:W0:Y:S01]  /*0730*/  LDCU UR4, c[0x0][0x3b0] ;  /* 0x00007600ff0477ac */ /* 0x000e220008000800 */
[----:B------:R-:W-:Y:S01]  /*0740*/  IADD3 R5, PT, PT, -R4, RZ, RZ ;  /* 0x000000ff04057210 */ /* 0x000fe20007ffe1ff */
[----:B------:R-:W-:Y:S01]  /*0750*/  IMAD.MOV.U32 R6, RZ, RZ, R4 ;  /* 0x000000ffff067224 */ /* 0x000fe200078e0004 */
[----:B------:R-:W-:-:S03]  /*0760*/  MOV R7, R9 ;  /* 0x0000000900077202 */ /* 0x000fc60000000f00 */
[----:B0-----:R-:W-:-:S07]  /*0770*/  IMAD R5, R5, UR4, R2 ;  /* 0x0000000405057c24 */ /* 0x001fce000f8e0202 */
.L_x_279:
[----:B------:R-:W-:Y:S05]  /*0780*/  BSYNC.RECONVERGENT B0 ;  /* 0x0000000000007941 */ /* 0x000fea0003800200 */
.L_x_277:
        /* <DEDUP_REMOVED lines=24> */
.L_x_281:
[----:B------:R-:W0:Y:S01]  /*0910*/  LDCU.64 UR4, c[0x0][0x3a8] ;  /* 0x00007500ff0477ac */ /* 0x000e220008000a00 */
[----:B------:R-:W-:Y:S01]  /*0920*/  IMAD.MOV.U32 R4, RZ, RZ, R6 ;  /* 0x000000ffff047224 */ /* 0x000fe200078e0006 */
[----:B------:R-:W-:Y:S02]  /*0930*/  MOV R6, 0x970 ;  /* 0x0000097000067802 */ /* 0x000fe40000000f00 */
[----:B0-----:R-:W-:Y:S01]  /*0940*/  MOV R8, UR4 ;  /* 0x0000000400087c02 */ /* 0x001fe20008000f00 */
[----:B------:R-:W-:-:S07]  /*0950*/  IMAD.U32 R9, RZ, RZ, UR5 ;  /* 0x00000005ff097e24 */ /* 0x000fce000f8e00ff */
[----:B------:R-:W-:Y:S05]  /*0960*/  CALL.REL.NOINC `($__internal_25_$__cuda_sm20_rem_u64) ;  /* 0x0000001800747944 */ /* 0x000fea0003c00000 */
[----:B------:R-:W-:-:S07]  /*0970*/  MOV R6, R4 ;  /* 0x0000000400067202 */ /* 0x000fce0000000f00 */
.L_x_282:
[----:B------:R-:W-:Y:S05]  /*0980*/  BSYNC.RECONVERGENT B0 ;  /* 0x0000000000007941 */ /* 0x000fea0003800200 */
.L_x_280:
        /* <DEDUP_REMOVED lines=9> */
[----:B------:R-:W-:-:S02]  /*0a20*/  FMUL.FTZ R4, R5, UR5 ;  /* 0x0000000505047c20 */ /* 0x000fc40008410000 */
[----:B------:R1:W2:Y:S10]  /*0a30*/  F2I.FTZ.CEIL.NTZ R8, R7 ;  /* 0x0000000700087305 */ /* 0x0002b4000021b100 */
[----:B01----:R-:W-:Y:S05]  /*0a40*/  @!P0 EXIT ;  /* 0x000000000000894d */ /* 0x003fea0003800000 */
[----:B------:R-:W0:Y:S01]  /*0a50*/  F2I.FTZ.CEIL.NTZ R4, R4 ;  /* 0x0000000400047305 */ /* 0x000e22000021b100 */
[----:B------:R-:W-:Y:S01]  /*0a60*/  IADD3 R5, PT, PT, R6, 0x1, RZ ;  /* 0x0000000106057810 */ /* 0x000fe20007ffe0ff */
[----:B------:R-:W1:Y:S01]  /*0a70*/  LDCU UR5, c[0x0][0x398] ;  /* 0x00007300ff0577ac */ /* 0x000e620008000800 */
[----:B------:R-:W-:Y:S02]  /*0a80*/  I2FP.F32.S32 R6, R6 ;  /* 0x0000000600067245 */ /* 0x000fe40000201400 */
[----:B------:R-:W-:Y:S01]  /*0a90*/  I2FP.F32.S32 R7, R5 ;  /* 0x0000000500077245 */ /* 0x000fe20000201400 */
[----:B------:R-:W3:Y:S01]  /*0aa0*/  LDCU.64 UR12, c[0x0][0x358] ;  /* 0x00006b00ff0c77ac */ /* 0x000ee20008000a00 */
[----:B--2---:R-:W-:Y:S01]  /*0ab0*/  VIMNMX R5, PT, PT, R8, UR6, PT ;  /* 0x0000000608057c48 */ /* 0x004fe2000bfe0100 */
[----:B------:R-:W-:Y:S02]  /*0ac0*/  FMUL.FTZ R8, R6, UR4 ;  /* 0x0000000406087c20 */ /* 0x000fe40008410000 */
[----:B------:R-:W-:Y:S01]  /*0ad0*/  FMUL.FTZ R9, R7, UR4 ;  /* 0x0000000407097c20 */ /* 0x000fe20008410000 */
[----:B------:R-:W-:-:S03]  /*0ae0*/  UMOV UR4, URZ ;  /* 0x000000ff00047c82 */ /* 0x000fc60008000000 */
[----:B------:R2:W1:Y:S01]  /*0af0*/  F2I.FTZ.CEIL.NTZ R11, R9 ;  /* 0x00000009000b7305 */ /* 0x000462000021b100 */
[----:B0-----:R-:W-:-:S05]  /*0b00*/  VIMNMX R14, PT, PT, R4, UR6, PT ;  /* 0x00000006040e7c48 */ /* 0x001fca000bfe0100 */
[----:B------:R-:W-:Y:S01]  /*0b10*/  IMAD.IADD R10, R5, 0x1, -R14 ;  /* 0x00000001050a7824 */ /* 0x000fe200078e0a0e */
[----:B------:R-:W-:Y:S01]  /*0b20*/  IADD3 R14, PT, PT, R14, -R5, RZ ;  /* 0x800000050e0e7210 */ /* 0x000fe20007ffe0ff */
[----:B------:R-:W0:Y:S01]  /*0b30*/  F2I.FTZ.CEIL.NTZ R8, R8 ;  /* 0x0000000800087305 */ /* 0x000e22000021b100 */
[----:B--2---:R-:W-:Y:S02]  /*0b40*/  SHF.R.S32.HI R9, RZ, 0x1f, R0 ;  /* 0x0000001fff097819 */ /* 0x004fe40000011400 */
[C---:B------:R-:W-:Y:S02]  /*0b50*/  LOP3.LUT R6, R10.reuse, 0xf, RZ, 0xc0, !PT ;  /* 0x0000000f0a067812 */ /* 0x040fe400078ec0ff */
[----:B------:R-:W-:Y:S02]  /*0b60*/  LOP3.LUT R7, R10, 0x7, RZ, 0xc0, !PT ;  /* 0x000000070a077812 */ /* 0x000fe400078ec0ff */
[----:B------:R-:W-:Y:S01]  /*0b70*/  ISETP.GT.U32.AND P0, PT, R14, -0x10, PT ;  /* 0xfffffff00e00780c */ /* 0x000fe20003f04070 */
[----:B------:R-:W-:Y:S01]  /*0b80*/  VIADD R12, R6, 0xffffffff ;  /* 0xffffffff060c7836 */ /* 0x000fe20000000000 */
[----:B------:R-:W-:-:S02]  /*0b90*/  IADD3 R13, PT, PT, R7, -0x1, RZ ;  /* 0xffffffff070d7810 */ /* 0x000fc40007ffe0ff */
[----:B------:R-:W-:Y:S02]  /*0ba0*/  LOP3.LUT R10, R10, 0x3, RZ, 0xc0, !PT ;  /* 0x000000030a0a7812 */ /* 0x000fe400078ec0ff */
[----:B------:R-:W-:Y:S02]  /*0bb0*/  ISETP.GE.U32.AND P1, PT, R12, 0x7, PT ;  /* 0x000000070c00780c */ /* 0x000fe40003f26070 */
[----:B------:R-:W-:Y:S02]  /*0bc0*/  ISETP.GE.U32.AND P2, PT, R13, 0x3, PT ;  /* 0x000000030d00780c */ /* 0x000fe40003f46070 */
[----:B-1----:R-:W-:Y:S01]  /*0bd0*/  VIMNMX R11, PT, PT, R11, UR5, PT ;  /* 0x000000050b0b7c48 */ /* 0x002fe2000bfe0100 */
[----:B0--3--:R-:W-:-:S10]  /*0be0*/  UMOV UR5, URZ ;  /* 0x000000ff00057c82 */ /* 0x009fd40008000000 */
.L_x_295:
        /* <DEDUP_REMOVED lines=13> */
.L_x_294:
        /* <DEDUP_REMOVED lines=21> */
.L_x_289:
        /* <DEDUP_REMOVED lines=60> */
.L_x_288:
[----:B01----:R-:W-:Y:S05]  /*11d0*/  BSYNC.RECONVERGENT B2 ;  /* 0x0000000000027941 */ /* 0x003fea0003800200 */
.L_x_287:
        /* <DEDUP_REMOVED lines=39> */
.L_x_291:
[----:B------:R-:W-:Y:S05]  /*1450*/  BSYNC.RECONVERGENT B2 ;  /* 0x0000000000027941 */ /* 0x000fea0003800200 */
.L_x_290:
        /* <DEDUP_REMOVED lines=27> */
.L_x_293:
[----:B------:R-:W-:Y:S05]  /*1610*/  BSYNC.RECONVERGENT B2 ;  /* 0x0000000000027941 */ /* 0x000fea0003800200 */
.L_x_292:
        /* <DEDUP_REMOVED lines=23> */
.L_x_286:
[----:B01----:R-:W-:Y:S05]  /*1790*/  BSYNC.RECONVERGENT B0 ;  /* 0x0000000000007941 */ /* 0x003fea0003800200 */
.L_x_285:
[----:B------:R-:W-:-:S04]  /*17a0*/  IADD3 R20, PT, PT, R20, 0x1, RZ ;  /* 0x0000000114147810 */ /* 0x000fc80007ffe0ff */
[----:B------:R-:W-:-:S13]  /*17b0*/  ISETP.NE.AND P3, PT, R20, R11, PT ;  /* 0x0000000b1400720c */ /* 0x000fda0003f65270 */
[----:B------:R-:W-:Y:S05]  /*17c0*/  @P3 BRA `(.L_x_294) ;  /* 0xfffffff4003c3947 */ /* 0x000fea000383ffff */
.L_x_284:
[----:B01----:R-:W-:Y:S05]  /*17d0*/  BSYNC.RECONVERGENT B1 ;  /* 0x0000000000017941 */ /* 0x003fea0003800200 */
.L_x_283:
        /* <DEDUP_REMOVED lines=23> */
        .weak           $__internal_23_$__cuda_sm20_div_s64
        .type           $__internal_23_$__cuda_sm20_div_s64,@function
        .size           $__internal_23_$__cuda_sm20_div_s64,($__internal_24_$__cuda_sm20_div_u64 - $__internal_23_$__cuda_sm20_div_s64)
$__internal_23_$__cuda_sm20_div_s64:
        /* <DEDUP_REMOVED lines=86> */
[----:B------:R-:W-:Y:S06]  /*1eb0*/  RET.REL.NODEC R4 `(_ZN2at6native53_GLOBAL__N__3bfe7fd5_20_UpSampleNearest2d_cu_198c5ce237upsample_nearest2d_backward_out_frameIN3c108BFloat16EfXadL_ZNS0_40nearest_neighbor_bw_compute_source_indexEfiiEEEEvPKT_mmmmmmPS5_ff) ;  /* 0xffffffe004507950 */ /* 0x000fec0003c3ffff */
        .weak           $__internal_24_$__cuda_sm20_div_u64
        .type           $__internal_24_$__cuda_sm20_div_u64,@function
        .size           $__internal_24_$__cuda_sm20_div_u64,($__internal_25_$__cuda_sm20_rem_u64 - $__internal_24_$__cuda_sm20_div_u64)
$__internal_24_$__cuda_sm20_div_u64:
        /* <DEDUP_REMOVED lines=63> */
[----:B------:R-:W-:-:S02]  /*22b0*/  ISETP.NE.U32.AND P1, PT, R4, RZ, PT ;  /* 0x000000ff0400720c */ /* 0x000fc40003f25070 */
[----:B------:R-:W-:Y:S02]  /*22c0*/  IADD3.X R9, PT, PT, RZ, R10, RZ, P2, !PT ;  /* 0x0000000aff097210 */ /* 0x000fe400017fe4ff */
[----:B------:R-:W-:Y:S01]  /*22d0*/  SEL R4, R7, R8, P0 ;  /* 0x0000000807047207 */ /* 0x000fe20000000000 */
[----:B------:R-:W-:Y:S01]  /*22e0*/  IMAD.MOV.U32 R7, RZ, RZ, 0x0 ;  /* 0x00000000ff077424 */ /* 0x000fe200078e00ff */
[----:B------:R-:W-:Y:S02]  /*22f0*/  ISETP.NE.AND.EX P1, PT, R5, RZ, PT, P1 ;  /* 0x000000ff0500720c */ /* 0x000fe40003f25310 */
[----:B------:R-:W-:Y:S02]  /*2300*/  SEL R9, R9, R10, P0 ;  /* 0x0000000a09097207 */ /* 0x000fe40000000000 */
[----:B------:R-:W-:Y:S02]  /*2310*/  SEL R4, R4, 0xffffffff, P1 ;  /* 0xffffffff04047807 */ /* 0x000fe40000800000 */
[----:B------:R-:W-:Y:S01]  /*2320*/  SEL R9, R9, 0xffffffff, P1 ;  /* 0xffffffff09097807 */ /* 0x000fe20000800000 */
[----:B------:R-:W-:Y:S06]  /*2330*/  RET.REL.NODEC R6 `(_ZN2at6native53_GLOBAL__N__3bfe7fd5_20_UpSampleNearest2d_cu_198c5ce237upsample_nearest2d_backward_out_frameIN3c108BFloat16EfXadL_ZNS0_40nearest_neighbor_bw_compute_source_indexEfiiEEEEvPKT_mmmmmmPS5_ff) ;  /* 0xffffffdc06307950 */ /* 0x000fec0003c3ffff */
        .weak           $__internal_25_$__cuda_sm20_rem_u64
        .type           $__internal_25_$__cuda_sm20_rem_u64,@function
        .size           $__internal_25_$__cuda_sm20_rem_u64,(.L_x_669 - $__internal_25_$__cuda_sm20_rem_u64)
$__internal_25_$__cuda_sm20_rem_u64:
        /* <DEDUP_REMOVED lines=59> */
[----:B------:R-:W-:Y:S02]  /*26f0*/  SEL R4, R4, R7, P0 ;  /* 0x0000000704047207 */ /* 0x000fe40000000000 */
[----:B------:R-:W-:Y:S02]  /*2700*/  MOV R7, 0x0 ;  /* 0x0000000000077802 */ /* 0x000fe40000000f00 */
[----:B------:R-:W-:Y:S02]  /*2710*/  SEL R4, R4, 0xffffffff, P1 ;  /* 0xffffffff04047807 */ /* 0x000fe40000800000 */
[----:B------:R-:W-:Y:S05]  /*2720*/  RET.REL.NODEC R6 `(_ZN2at6native53_GLOBAL__N__3bfe7fd5_20_UpSampleNearest2d_cu_198c5ce237upsample_nearest2d_backward_out_frameIN3c108BFloat16EfXadL_ZNS0_40nearest_neighbor_bw_compute_source_indexEfiiEEEEvPKT_mmmmmmPS5_ff) ;  /* 0xffffffd806347950 */ /* 0x000fea0003c3ffff */
.L_x_296:
        /* <DEDUP_REMOVED lines=13> */
.L_x_669:


//--------------------- .text._ZN2at6native53_GLOBAL__N__3bfe7fd5_20_UpSampleNearest2d_cu_198c5ce237upsample_nearest2d_backward_out_frameIN3c104HalfEfXadL_ZNS0_40nearest_neighbor_bw_compute_source_indexEfiiEEEEvPKT_mmmmmmPS5_ff --------------------------
	.section	.text._ZN2at6native53_GLOBAL__N__3bfe7fd5_20_UpSampleNearest2d_cu_198c5ce237upsample_nearest2d_backward_out_frameIN3c104HalfEfXadL_ZNS0_40nearest_neighbor_bw_compute_source_indexEfiiEEEEvPKT_mmmmmmPS5_ff,"ax",@progbits
	.align	128
.text._ZN2at6native53_GLOBAL__N__3bfe7fd5_20_UpSampleNearest2d_cu_198c5ce237upsample_nearest2d_backward_out_frameIN3c104HalfEfXadL_ZNS0_40nearest_neighbor_bw_compute_source_indexEfiiEEEEvPKT_mmmmmmPS5_ff:
        .type           _ZN2at6native53_GLOBAL__N__3bfe7fd5_20_UpSampleNearest2d_cu_198c5ce237upsample_nearest2d_backward_out_frameIN3c104HalfEfXadL_ZNS0_40nearest_neighbor_bw_compute_source_indexEfiiEEEEvPKT_mmmmmmPS5_ff,@function
        .size           _ZN2at6native53_GLOBAL__N__3bfe7fd5_20_UpSampleNearest2d_cu_198c5ce237upsample_nearest2d_backward_out_frameIN3c104HalfEfXadL_ZNS0_40nearest_neighbor_bw_compute_source_indexEfiiEEEEvPKT_mmmmmmPS5_ff,(.L_x_673 - _ZN2at6native53_GLOBAL__N__3bfe7fd5_20_UpSampleNearest2d_cu_198c5ce237upsample_nearest2d_backward_out_frameIN3c104HalfEfXadL_ZNS0_40nearest_neighbor_bw_compute_source_indexEfiiEEEEvPKT_mmmmmmPS5_ff)
        .other          _ZN2at6native53_GLOBAL__N__3bfe7fd5_20_UpSampleNearest2d_cu_198c5ce237upsample_nearest2d_backward_out_frameIN3c104HalfEfXadL_ZNS0_40nearest_neighbor_bw_compute_source_indexEfiiEEEEvPKT_mmmmmmPS5_ff,@"STO_CUDA_ENTRY STV_DEFAULT"
_ZN2at6native53_GLOBAL__N__3bfe7fd5_20_UpSampleNearest2d_cu_198c5ce237upsample_nearest2d_backward_out_frameIN3c104HalfEfXadL_ZNS0_40nearest_neighbor_bw_compute_source_indexEfiiEEEEvPKT_mmmmmmPS5_ff:
        /* <DEDUP_REMOVED lines=48> */
.L_x_298:
[----:B------:R-:W-:-:S07]  /*0300*/  MOV R0, 0x320 ;  /* 0x0000032000007802 */ /* 0x000fce0000000f00 */
[----:B------:R-:W-:Y:S05]  /*0310*/  CALL.REL.NOINC `($__internal_26_$__cuda_sm20_div_s64) ;  /* 0x00000014008c7944 */ /* 0x000fea0003c00000 */
[----:B------:R-:W-:Y:S01]  /*0320*/  IMAD.MOV.U32 R4, RZ, RZ, R6 ;  /* 0x000000ffff047224 */ /* 0x000fe200078e0006 */
[----:B------:R-:W-:-:S07]  /*0330*/  MOV R5, R7 ;  /* 0x0000000700057202 */ /* 0x000fce0000000f00 */
.L_x_299:
[----:B------:R-:W-:Y:S05]  /*0340*/  BSYNC.RECONVERGENT B0 ;  /* 0x0000000000007941 */ /* 0x000fea0003800200 */
.L_x_297:
        /* <DEDUP_REMOVED lines=24> */
.L_x_301:
[----:B------:R-:W0:Y:S01]  /*04d0*/  LDCU.64 UR4, c[0x0][0x390] ;  /* 0x00007200ff0477ac */ /* 0x000e220008000a00 */
[----:B------:R-:W-:Y:S01]  /*04e0*/  IMAD.MOV.U32 R7, RZ, RZ, R5 ;  /* 0x000000ffff077224 */ /* 0x000fe200078e0005 */
[----:B------:R-:W-:Y:S02]  /*04f0*/  MOV R6, 0x530 ;  /* 0x0000053000067802 */ /* 0x000fe40000000f00 */
[----:B0-----:R-:W-:Y:S01]  /*0500*/  MOV R8, UR4 ;  /* 0x0000000400087c02 */ /* 0x001fe20008000f00 */
[----:B------:R-:W-:-:S07]  /*0510*/  IMAD.U32 R9, RZ, RZ, UR5 ;  /* 0x00000005ff097e24 */ /* 0x000fce000f8e00ff */
[----:B------:R-:W-:Y:S05]  /*0520*/  CALL.REL.NOINC `($__internal_28_$__cuda_sm20_rem_u64) ;  /* 0x0000001c00847944 */ /* 0x000fea0003c00000 */
[----:B------:R-:W-:-:S07]  /*0530*/  MOV R0, R4 ;  /* 0x0000000400007202 */ /* 0x000fce0000000f00 */
.L_x_302:
[----:B------:R-:W-:Y:S05]  /*0540*/  BSYNC.RECONVERGENT B0 ;  /* 0x0000000000007941 */ /* 0x000fea0003800200 */
.L_x_300:
        /* <DEDUP_REMOVED lines=28> */
.L_x_304:
[----:B------:R-:W-:-:S07]  /*0710*/  MOV R6, 0x730 ;  /* 0x0000073000067802 */ /* 0x000fce0000000f00 */
[----:B------:R-:W-:Y:S05]  /*0720*/  CALL.REL.NOINC `($__internal_27_$__cuda_sm20_div_u64) ;  /* 0x0000001400e47944 */ /* 0x000fea0003c00000 */
[----:B------:R-:W0:Y:S01]  /*0730*/  LDCU UR4, c[0x0][0x3b0] ;  /* 0x00007600ff0477ac */ /* 0x000e220008000800 */
[----:B------:R-:W-:Y:S01]  /*0740*/  IADD3 R5, PT, PT, -R4, RZ, RZ ;  /* 0x000000ff04057210 */ /* 0x000fe20007ffe1ff */
[----:B------:R-:W-:Y:S01]  /*0750*/  IMAD.MOV.U32 R6, RZ, RZ, R4 ;  /* 0x000000ffff067224 */ /* 0x000fe200078e0004 */
[----:B------:R-:W-:-:S03]  /*0760*/  MOV R7, R9 ;  /* 0x0000000900077202 */ /* 0x000fc60000000f00 */
[----:B0-----:R-:W-:-:S07]  /*0770*/  IMAD R5, R5, UR4, R2 ;  /* 0x0000000405057c24 */ /* 0x001fce000f8e0202 */
.L_x_305:
[----:B------:R-:W-:Y:S05]  /*0780*/  BSYNC.RECONVERGENT B0 ;  /* 0x0000000000007941 */ /* 0x000fea0003800200 */
.L_x_303:
        /* <DEDUP_REMOVED lines=24> */
.L_x_307:
[----:B------:R-:W0:Y:S01]  /*0910*/  LDCU.64 UR4, c[0x0][0x3a8] ;  /* 0x00007500ff0477ac */ /* 0x000e220008000a00 */
[----:B------:R-:W-:Y:S01]  /*0920*/  IMAD.MOV.U32 R4, RZ, RZ, R6 ;  /* 0x000000ffff047224 */ /* 0x000fe200078e0006 */
[----:B------:R-:W-:Y:S02]  /*0930*/  MOV R6, 0x970 ;  /* 0x0000097000067802 */ /* 0x000fe40000000f00 */
[----:B0-----:R-:W-:Y:S01]  /*0940*/  MOV R8, UR4 ;  /* 0x0000000400087c02 */ /* 0x001fe20008000f00 */
[----:B------:R-:W-:-:S07]  /*0950*/  IMAD.U32 R9, RZ, RZ, UR5 ;  /* 0x00000005ff097e24 */ /* 0x000fce000f8e00ff */
[----:B------:R-:W-:Y:S05]  /*0960*/  CALL.REL.NOINC `($__internal_28_$__cuda_sm20_rem_u64) ;  /* 0x0000001800747944 */ /* 0x000fea0003c00000 */
[----:B------:R-:W-:-:S07]  /*0970*/  MOV R6, R4 ;  /* 0x0000000400067202 */ /* 0x000fce0000000f00 */
.L_x_308:
[----:B------:R-:W-:Y:S05]  /*0980*/  BSYNC.RECONVERGENT B0 ;  /* 0x0000000000007941 */ /* 0x000fea0003800200 */
.L_x_306:
        /* <DEDUP_REMOVED lines=38> */
.L_x_321:
        /* <DEDUP_REMOVED lines=13> */
.L_x_320:
        /* <DEDUP_REMOVED lines=21> */
.L_x_315:
        /* <DEDUP_REMOVED lines=60> */
.L_x_314:
[----:B01----:R-:W-:Y:S05]  /*11d0*/  BSYNC.RECONVERGENT B2 ;  /* 0x0000000000027941 */ /* 0x003fea0003800200 */
.L_x_313:
        /* <DEDUP_REMOVED lines=39> */
.L_x_317:
[----:B------:R-:W-:Y:S05]  /*1450*/  BSYNC.RECONVERGENT B2 ;  /* 0x0000000000027941 */ /* 0x000fea0003800200 */
.L_x_316:
        /* <DEDUP_REMOVED lines=27> */
.L_x_319:
[----:B------:R-:W-:Y:S05]  /*1610*/  BSYNC.RECONVERGENT B2 ;  /* 0x0000000000027941 */ /* 0x000fea0003800200 */
.L_x_318:
        /* <DEDUP_REMOVED lines=23> */
.L_x_312:
[----:B01----:R-:W-:Y:S05]  /*1790*/  BSYNC.RECONVERGENT B0 ;  /* 0x0000000000007941 */ /* 0x003fea0003800200 */
.L_x_311:
[----:B------:R-:W-:-:S05]  /*17a0*/  VIADD R20, R20, 0x1 ;  /* 0x0000000114147836 */ /* 0x000fca0000000000 */
[----:B------:R-:W-:-:S13]  /*17b0*/  ISETP.NE.AND P3, PT, R20, R11, PT ;  /* 0x0000000b1400720c */ /* 0x000fda0003f65270 */
[----:B------:R-:W-:Y:S05]  /*17c0*/  @P3 BRA `(.L_x_320) ;  /* 0xfffffff4003c3947 */ /* 0x000fea000383ffff */
.L_x_310:
[----:B01----:R-:W-:Y:S05]  /*17d0*/  BSYNC.RECONVERGENT B1 ;  /* 0x0000000000017941 */ /* 0x003fea0003800200 */
.L_x_309:
        /* <DEDUP_REMOVED lines=23> */
        .weak           $__internal_26_$__cuda_sm20_div_s64
        .type           $__internal_26_$__cuda_sm20_div_s64,@function
        .size           $__internal_26_$__cuda_sm20_div_s64,($__internal_27_$__cuda_sm20_div_u64 - $__internal_26_$__cuda_sm20_div_s64)
$__internal_26_$__cuda_sm20_div_s64:
        /* <DEDUP_REMOVED lines=86> */
[----:B------:R-:W-:Y:S06]  /*1eb0*/  RET.REL.NODEC R4 `(_ZN2at6native53_GLOBAL__N__3bfe7fd5_20_UpSampleNearest2d_cu_198c5ce237upsample_nearest2d_backward_out_frameIN3c104HalfEfXadL_ZNS0_40nearest_neighbor_bw_compute_source_indexEfiiEEEEvPKT_mmmmmmPS5_ff) ;  /* 0xffffffe004507950 */ /* 0x000fec0003c3ffff */
        .weak           $__internal_27_$__cuda_sm20_div_u64
        .type           $__internal_27_$__cuda_sm20_div_u64,@function
        .size           $__internal_27_$__cuda_sm20_div_u64,($__internal_28_$__cuda_sm20_rem_u64 - $__internal_27_$__cuda_sm20_div_u64)
$__internal_27_$__cuda_sm20_div_u64:
        /* <DEDUP_REMOVED lines=49> */
[----:B------:R-:W-:-:S03]  /*21d0*/  ISETP.GE.U32.AND P0, PT, R13, R4, PT ;  /* 0x000000040d00720c */ /* 0x000fc60003f06070 */
[----:B------:R-:W-:Y:S01]  /*21e0*/  IMAD.X R14, R3, 0x1, ~R8, P1 ;  /* 0x00000001030e7824 */ /* 0x000fe200008e0e08 */
[----:B------:R-:W-:Y:S02]  /*21f0*/  IADD3 R9, P1, PT, R13, -R4, RZ ;  /* 0x800000040d097210 */ /* 0x000fe40007f3e0ff */
[----:B------:R-:W-:Y:S02]  /*2200*/  IADD3 R8, P2, PT, R11, 0x1, RZ ;  /* 0x000000010b087810 */ /* 0x000fe40007f5e0ff */
[CC--:B------:R-:W-:Y:S02]  /*2210*/  ISETP.GE.U32.AND.EX P0, PT, R14.reuse, R5.reuse, PT, P0 ;  /* 0x000000050e00720c */ /* 0x0c0fe40003f06100 */
[----:B------:R-:W-:Y:S02]  /*2220*/  IADD3.X R12, PT, PT, R14, ~R5, RZ, P1, !PT ;  /* 0x800000050e0c7210 */ /* 0x000fe40000ffe4ff */
[----:B------:R-:W-:Y:S02]  /*2230*/  IADD3.X R10, PT, PT, RZ, R7, RZ, P2, !PT ;  /* 0x00000007ff0a7210 */ /* 0x000fe400017fe4ff */
[----:B------:R-:W-:-:S02]  /*2240*/  SEL R9, R9, R13, P0 ;  /* 0x0000000d09097207 */ /* 0x000fc40000000000 */
[----:B------:R-:W-:Y:S02]  /*2250*/  SEL R8, R8, R11, P0 ;  /* 0x0000000b08087207 */ /* 0x000fe40000000000 */
[----:B------:R-:W-:Y:S02]  /*2260*/  SEL R12, R12, R14, P0 ;  /* 0x0000000e0c0c7207 */ /* 0x000fe40000000000 */
[----:B------:R-:W-:Y:S02]  /*2270*/  SEL R10, R10, R7, P0 ;  /* 0x000000070a0a7207 */ /* 0x000fe40000000000 */
[----:B------:R-:W-:Y:S02]  /*2280*/  ISETP.GE.U32.AND P0, PT, R9, R4, PT ;  /* 0x000000040900720c */ /* 0x000fe40003f06070 */
[----:B------:R-:W-:Y:S02]  /*2290*/  IADD3 R7, P2, PT, R8, 0x1, RZ ;  /* 0x0000000108077810 */ /* 0x000fe40007f5e0ff */
[----:B------:R-:W-:-:S02]  /*22a0*/  ISETP.GE.U32.AND.EX P0, PT, R12, R5, PT, P0 ;  /* 0x000000050c00720c */ /* 0x000fc40003f06100 */
[----:B------:R-:W-:Y:S01]  /*22b0*/  ISETP.NE.U32.AND P1, PT, R4, RZ, PT ;  /* 0x000000ff0400720c */ /* 0x000fe20003f25070 */
[----:B------:R-:W-:Y:S01]  /*22c0*/  IMAD.X R9, RZ, RZ, R10, P2 ;  /* 0x000000ffff097224 */ /* 0x000fe200010e060a */
[----:B------:R-:W-:Y:S01]  /*22d0*/  SEL R4, R7, R8, P0 ;  /* 0x0000000807047207 */ /* 0x000fe20000000000 */
[----:B------:R-:W-:Y:S01]  /*22e0*/  HFMA2 R7, -RZ, RZ, 0, 0 ;  /* 0x00000000ff077431 */ /* 0x000fe200000001ff */
[----:B------:R-:W-:Y:S02]  /*22f0*/  ISETP.NE.AND.EX P1, PT, R5, RZ, PT, P1 ;  /* 0x000000ff0500720c */ /* 0x000fe40003f25310 */
[----:B------:R-:W-:Y:S02]  /*2300*/  SEL R9, R9, R10, P0 ;  /* 0x0000000a09097207 */ /* 0x000fe40000000000 */
[----:B------:R-:W-:Y:S02]  /*2310*/  SEL R4, R4, 0xffffffff, P1 ;  /* 0xffffffff04047807 */ /* 0x000fe40000800000 */
[----:B------:R-:W-:Y:S01]  /*2320*/  SEL R9, R9, 0xffffffff, P1 ;  /* 0xffffffff09097807 */ /* 0x000fe20000800000 */
[----:B------:R-:W-:Y:S06]  /*2330*/  RET.REL.NODEC R6 `(_ZN2at6native53_GLOBAL__N__3bfe7fd5_20_UpSampleNearest2d_cu_198c5ce237upsample_nearest2d_backward_out_frameIN3c104HalfEfXadL_ZNS0_40nearest_neighbor_bw_compute_source_indexEfiiEEEEvPKT_mmmmmmPS5_ff) ;  /* 0xffffffdc06307950 */ /* 0x000fec0003c3ffff */
        .weak           $__internal_28_$__cuda_sm20_rem_u64
        .type           $__internal_28_$__cuda_sm20_rem_u64,@function
        .size           $__internal_28_$__cuda_sm20_rem_u64,(.L_x_673 - $__internal_28_$__cuda_sm20_rem_u64)
$__internal_28_$__cuda_sm20_rem_u64:
        /* <DEDUP_REMOVED lines=59> */
[----:B------:R-:W-:Y:S02]  /*26f0*/  SEL R4, R4, R7, P0 ;  /* 0x0000000704047207 */ /* 0x000fe40000000000 */
[----:B------:R-:W-:Y:S02]  /*2700*/  MOV R7, 0x0 ;  /* 0x0000000000077802 */ /* 0x000fe40000000f00 */
[----:B------:R-:W-:Y:S02]  /*2710*/  SEL R4, R4, 0xffffffff, P1 ;  /* 0xffffffff04047807 */ /* 0x000fe40000800000 */
[----:B------:R-:W-:Y:S05]  /*2720*/  RET.REL.NODEC R6 `(_ZN2at6native53_GLOBAL__N__3bfe7fd5_20_UpSampleNearest2d_cu_198c5ce237upsample_nearest2d_backward_out_frameIN3c104HalfEfXadL_ZNS0_40nearest_neighbor_bw_compute_source_indexEfiiEEEEvPKT_mmmmmmPS5_ff) ;  /* 0xffffffd806347950 */ /* 0x000fea0003c3ffff */
.L_x_322:
        /* <DEDUP_REMOVED lines=13> */
.L_x_673:


//--------------------- .text._ZN2at6native53_GLOBAL__N__3bfe7fd5_20_UpSampleNearest2d_cu_198c5ce237upsample_nearest2d_backward_out_frameIffXadL_ZNS0_40nearest_neighbor_bw_compute_source_indexEfiiEEEEvPKT_mmmmmmPS3_ff --------------------------
	.section	.text._ZN2at6native53_GLOBAL__N__3bfe7fd5_20_UpSampleNearest2d_cu_198c5ce237upsample_nearest2d_backward_out_frameIffXadL_ZNS0_40nearest_neighbor_bw_compute_source_indexEfiiEEEEvPKT_mmmmmmPS3_ff,"ax",@progbits
	.align	128
.text._ZN2at6native53_GLOBAL__N__3bfe7fd5_20_UpSampleNearest2d_cu_198c5ce237upsample_nearest2d_backward_out_frameIffXadL_ZNS0_40nearest_neighbor_bw_compute_source_indexEfiiEEEEvPKT_mmmmmmPS3_ff:
        .type           _ZN2at6native53_GLOBAL__N__3bfe7fd5_20_UpSampleNearest2d_cu_198c5ce237upsample_nearest2d_backward_out_frameIffXadL_ZNS0_40nearest_neighbor_bw_compute_source_indexEfiiEEEEvPKT_mmmmmmPS3_ff,@function
        .size           _ZN2at6native53_GLOBAL__N__3bfe7fd5_20_UpSampleNearest2d_cu_198c5ce237upsample_nearest2d_backward_out_frameIffXadL_ZNS0_40nearest_neighbor_bw_compute_source_indexEfiiEEEEvPKT_mmmmmmPS3_ff,(.L_x_677 - _ZN2at6native53_GLOBAL__N__3bfe7fd5_20_UpSampleNearest2d_cu_198c5ce237upsample_nearest2d_backward_out_frameIffXadL_ZNS0_40nearest_neighbor_bw_compute_source_indexEfiiEEEEvPKT_mmmmmmPS3_ff)
        .other          _ZN2at6native53_GLOBAL__N__3bfe7fd5_20_UpSampleNearest2d_cu_198c5ce237upsample_nearest2d_backward_out_frameIffXadL_ZNS0_40nearest_neighbor_bw_compute_source_indexEfiiEEEEvPKT_mmmmmmPS3_ff,@"STO_CUDA_ENTRY STV_DEFAULT"
_ZN2at6native53_GLOBAL__N__3bfe7fd5_20_UpSampleNearest2d_cu_198c5ce237upsample_nearest2d_backward_out_frameIffXadL_ZNS0_40nearest_neighbor_bw_compute_source_indexEfiiEEEEvPKT_mmmmmmPS3_ff:
        /* <DEDUP_REMOVED lines=48> */
.L_x_324:
[----:B------:R-:W-:-:S07]  /*0300*/  MOV R0, 0x320 ;  /* 0x0000032000007802 */ /* 0x000fce0000000f00 */
[----:B------:R-:W-:Y:S05]  /*0310*/  CALL.REL.NOINC `($__internal_29_$__cuda_sm20_div_s64) ;  /* 0x0000001000fc7944 */ /* 0x000fea0003c00000 */
[----:B------:R-:W-:Y:S02]  /*0320*/  IMAD.MOV.U32 R4, RZ, RZ, R6 ;  /* 0x000000ffff047224 */ /* 0x000fe400078e0006 */
[----:B------:R-:W-:-:S07]  /*0330*/  IMAD.MOV.U32 R5, RZ, RZ, R7 ;  /* 0x000000ffff057224 */ /* 0x000fce00078e0007 */
.L_x_325:
[----:B------:R-:W-:Y:S05]  /*0340*/  BSYNC.RECONVERGENT B0 ;  /* 0x0000000000007941 */ /* 0x000fea0003800200 */
.L_x_323:
        /* <DEDUP_REMOVED lines=24> */
.L_x_327:
[----:B------:R-:W0:Y:S01]  /*04d0*/  LDCU.64 UR4, c[0x0][0x390] ;  /* 0x00007200ff0477ac */ /* 0x000e220008000a00 */
[----:B------:R-:W-:Y:S02]  /*04e0*/  MOV R7, R5 ;  /* 0x0000000500077202 */ /* 0x000fe40000000f00 */
[----:B------:R-:W-:Y:S01]  /*04f0*/  MOV R6, 0x530 ;  /* 0x0000053000067802 */ /* 0x000fe20000000f00 */
[----:B0-----:R-:W-:Y:S01]  /*0500*/  IMAD.U32 R8, RZ, RZ, UR4 ;  /* 0x00000004ff087e24 */ /* 0x001fe2000f8e00ff */
[----:B------:R-:W-:-:S07]  /*0510*/  MOV R9, UR5 ;  /* 0x0000000500097c02 */ /* 0x000fce0008000f00 */
[----:B------:R-:W-:Y:S05]  /*0520*/  CALL.REL.NOINC `($__internal_31_$__cuda_sm20_rem_u64) ;  /* 0x0000001800f47944 */ /* 0x000fea0003c00000 */
[----:B------:R-:W-:-:S07]  /*0530*/  IMAD.MOV.U32 R0, RZ, RZ, R4 ;  /* 0x000000ffff007224 */ /* 0x000fce00078e0004 */
.L_x_328:
[----:B------:R-:W-:Y:S05]  /*0540*/  BSYNC.RECONVERGENT B0 ;  /* 0x0000000000007941 */ /* 0x000fea0003800200 */
.L_x_326:
        /* <DEDUP_REMOVED lines=14> */
[----:B------:R-:W-:Y:S01]  /*0630*/  IMAD.HI.U32 R5, R5, R7, R4 ;  /* 0x0000000705057227 */ /* 0x000fe200078e0004 */
[----:B------:R-:W-:-:S05]  /*0640*/  MOV R7, RZ ;  /* 0x000000ff00077202 */ /* 0x000fca0000000f00 */
        /* <DEDUP_REMOVED lines=12> */
.L_x_330:
[----:B------:R-:W-:-:S07]  /*0710*/  MOV R6, 0x730 ;  /* 0x0000073000067802 */ /* 0x000fce0000000f00 */
[----:B------:R-:W-:Y:S05]  /*0720*/  CALL.REL.NOINC `($__internal_30_$__cuda_sm20_div_u64) ;  /* 0x0000001400547944 */ /* 0x000fea0003c00000 */
[----:B------:R-:W0:Y:S01]  /*0730*/  LDCU UR4, c[0x0][0x3b0] ;  /* 0x00007600ff0477ac */ /* 0x000e220008000800 */
[----:B------:R-:W-:Y:S01]  /*0740*/  IMAD.MOV R5, RZ, RZ, -R4 ;  /* 0x000000ffff057224 */ /* 0x000fe200078e0a04 */
[----:B------:R-:W-:Y:S01]  /*0750*/  MOV R6, R4 ;  /* 0x0000000400067202 */ /* 0x000fe20000000f00 */
[----:B------:R-:W-:Y:S02]  /*0760*/  IMAD.MOV.U32 R7, RZ, RZ, R9 ;  /* 0x000000ffff077224 */ /* 0x000fe400078e0009 */
[----:B0-----:R-:W-:-:S07]  /*0770*/  IMAD R5, R5, UR4, R2 ;  /* 0x0000000405057c24 */ /* 0x001fce000f8e0202 */
.L_x_331:
[----:B------:R-:W-:Y:S05]  /*0780*/  BSYNC.RECONVERGENT B0 ;  /* 0x0000000000007941 */ /* 0x000fea0003800200 */
.L_x_329:
        /* <DEDUP_REMOVED lines=24> */
.L_x_333:
[----:B------:R-:W0:Y:S01]  /*0910*/  LDCU.64 UR4, c[0x0][0x3a8] ;  /* 0x00007500ff0477ac */ /* 0x000e220008000a00 */
[----:B------:R-:W-:Y:S02]  /*0920*/  MOV R4, R6 ;  /* 0x0000000600047202 */ /* 0x000fe40000000f00 */
[----:B------:R-:W-:Y:S01]  /*0930*/  MOV R6, 0x970 ;  /* 0x0000097000067802 */ /* 0x000fe20000000f00 */
[----:B0-----:R-:W-:Y:S01]  /*0940*/  IMAD.U32 R8, RZ, RZ, UR4 ;  /* 0x00000004ff087e24 */ /* 0x001fe2000f8e00ff */
[----:B------:R-:W-:-:S07]  /*0950*/  MOV R9, UR5 ;  /* 0x0000000500097c02 */ /* 0x000fce0008000f00 */
[----:B------:R-:W-:Y:S05]  /*0960*/  CALL.REL.NOINC `($__internal_31_$__cuda_sm20_rem_u64) ;  /* 0x0000001400e47944 */ /* 0x000fea0003c00000 */
[----:B------:R-:W-:-:S07]  /*0970*/  IMAD.MOV.U32 R6, RZ, RZ, R4 ;  /* 0x000000ffff067224 */ /* 0x000fce00078e0004 */
.L_x_334:
[----:B------:R-:W-:Y:S05]  /*0980*/  BSYNC.RECONVERGENT B0 ;  /* 0x0000000000007941 */ /* 0x000fea0003800200 */
.L_x_332:
[----:B------:R-:W0:Y:S01]  /*0990*/  LDCU.64 UR6, c[0x0][0x388] ;  /* 0x00007100ff0677ac */ /* 0x000e220008000a00 */
[----:B------:R-:W-:Y:S02]  /*09a0*/  IADD3 R4, PT, PT, R5, 0x1, RZ ;  /* 0x0000000105047810 */ /* 0x000fe40007ffe0ff */
[----:B------:R-:W-:Y:S01]  /*09b0*/  I2FP.F32.S32 R5, R5 ;  /* 0x0000000500057245 */ /* 0x000fe20000201400 */
[----:B------:R-:W1:Y:S01]  /*09c0*/  LDCU.64 UR4, c[0x0][0x3c0] ;  /* 0x00007800ff0477ac */ /* 0x000e620008000a00 */
        /* <DEDUP_REMOVED lines=9> */
[----:B------:R-:W-:Y:S01]  /*0a60*/  VIADD R5, R6, 0x1 ;  /* 0x0000000106057836 */ /* 0x000fe20000000000 */
[----:B------:R-:W-:Y:S01]  /*0a70*/  I2FP.F32.S32 R6, R6 ;  /* 0x0000000600067245 */ /* 0x000fe20000201400 */
[----:B------:R-:W1:Y:S03]  /*0a80*/  LDCU UR5, c[0x0][0x398] ;  /* 0x00007300ff0577ac */ /* 0x000e660008000800 */
[----:B------:R-:W-:Y:S01]  /*0a90*/  I2FP.F32.S32 R7, R5 ;  /* 0x0000000500077245 */ /* 0x000fe20000201400 */
[----:B------:R-:W3:Y:S01]  /*0aa0*/  LDCU.64 UR12, c[0x0][0x358] ;  /* 0x00006b00ff0c77ac */ /* 0x000ee20008000a00 */
[----:B--2---:R-:W-:Y:S01]  /*0ab0*/  VIMNMX R5, PT, PT, R8, UR6, PT ;  /* 0x0000000608057c48 */ /* 0x004fe2000bfe0100 */
[----:B------:R-:W-:Y:S02]  /*0ac0*/  FMUL.FTZ R8, R6, UR4 ;  /* 0x0000000406087c20 */ /* 0x000fe40008410000 */
[----:B------:R-:W-:Y:S01]  /*0ad0*/  FMUL.FTZ R9, R7, UR4 ;  /* 0x0000000407097c20 */ /* 0x000fe20008410000 */
[----:B------:R-:W-:Y:S01]  /*0ae0*/  UMOV UR4, URZ ;  /* 0x000000ff00047c82 */ /* 0x000fe20008000000 */
[----:B0-----:R-:W-:-:S02]  /*0af0*/  VIMNMX R14, PT, PT, R4, UR6, PT ;  /* 0x00000006040e7c48 */ /* 0x001fc4000bfe0100 */
[----:B------:R0:W1:Y:S02]  /*0b00*/  F2I.FTZ.CEIL.NTZ R11, R9 ;  /* 0x00000009000b7305 */ /* 0x000064000021b100 */
[C---:B------:R-:W-:Y:S01]  /*0b10*/  IADD3 R10, PT, PT, -R14.reuse, R5, RZ ;  /* 0x000000050e0a7210 */ /* 0x040fe20007ffe1ff */
[----:B------:R-:W-:-:S03]  /*0b20*/  IMAD.IADD R14, R14, 0x1, -R5 ;  /* 0x000000010e0e7824 */ /* 0x000fc600078e0a05 */
[C---:B------:R-:W-:Y:S02]  /*0b30*/  LOP3.LUT R7, R10.reuse, 0x7, RZ, 0xc0, !PT ;  /* 0x000000070a077812 */ /* 0x040fe400078ec0ff */
[----:B------:R-:W2:Y:S01]  /*0b40*/  F2I.FTZ.CEIL.NTZ R8, R8 ;  /* 0x0000000800087305 */ /* 0x000ea2000021b100 */
[----:B------:R-:W-:Y:S02]  /*0b50*/  LOP3.LUT R6, R10, 0xf, RZ, 0xc0, !PT ;  /* 0x0000000f0a067812 */ /* 0x000fe400078ec0ff */
[----:B------:R-:W-:Y:S01]  /*0b60*/  ISETP.GT.U32.AND P0, PT, R14, -0x10, PT ;  /* 0xfffffff00e00780c */ /* 0x000fe20003f04070 */
[----:B------:R-:W-:Y:S01]  /*0b70*/  VIADD R13, R7, 0xffffffff ;  /* 0xffffffff070d7836 */ /* 0x000fe20000000000 */
[----:B------:R-:W-:Y:S02]  /*0b80*/  IADD3 R12, PT, PT, R6, -0x1, RZ ;  /* 0xffffffff060c7810 */ /* 0x000fe40007ffe0ff */
[----:B0-----:R-:W-:Y:S02]  /*0b90*/  SHF.R.S32.HI R9, RZ, 0x1f, R0 ;  /* 0x0000001fff097819 */ /* 0x001fe40000011400 */
[----:B------:R-:W-:-:S02]  /*0ba0*/  ISETP.GE.U32.AND P1, PT, R12, 0x7, PT ;  /* 0x000000070c00780c */ /* 0x000fc40003f26070 */
[----:B------:R-:W-:Y:S02]  /*0bb0*/  ISETP.GE.U32.AND P2, PT, R13, 0x3, PT ;  /* 0x000000030d00780c */ /* 0x000fe40003f46070 */
[----:B------:R-:W-:Y:S02]  /*0bc0*/  LOP3.LUT R10, R10, 0x3, RZ, 0xc0, !PT ;  /* 0x000000030a0a7812 */ /* 0x000fe400078ec0ff */
[----:B-1----:R-:W-:Y:S01]  /*0bd0*/  VIMNMX R11, PT, PT, R11, UR5, PT ;  /* 0x000000050b0b7c48 */ /* 0x002fe2000bfe0100 */
[----:B--23--:R-:W-:-:S08]  /*0be0*/  UMOV UR5, URZ ;  /* 0x000000ff00057c82 */ /* 0x00cfd00008000000 */
.L_x_347:
        /* <DEDUP_REMOVED lines=13> */
.L_x_346:
        /* <DEDUP_REMOVED lines=21> */
.L_x_341:
        /* <DEDUP_REMOVED lines=43> */
.L_x_340:
[----:B01----:R-:W-:Y:S05]  /*10c0*/  BSYNC.RECONVERGENT B2 ;  /* 0x0000000000027941 */ /* 0x003fea0003800200 */
.L_x_339:
        /* <DEDUP_REMOVED lines=30> */
.L_x_343:
[----:B------:R-:W-:Y:S05]  /*12b0*/  BSYNC.RECONVERGENT B2 ;  /* 0x0000000000027941 */ /* 0x000fea0003800200 */
.L_x_342:
        /* <DEDUP_REMOVED lines=22> */
.L_x_345:
[----:B------:R-:W-:Y:S05]  /*1420*/  BSYNC.RECONVERGENT B2 ;  /* 0x0000000000027941 */ /* 0x000fea0003800200 */
.L_x_344:
        /* <DEDUP_REMOVED lines=19> */
.L_x_338:
[----:B01----:R-:W-:Y:S05]  /*1560*/  BSYNC.RECONVERGENT B0 ;  /* 0x0000000000007941 */ /* 0x003fea0003800200 */
.L_x_337:
[----:B------:R-:W-:-:S04]  /*1570*/  IADD3 R22, PT, PT, R22, 0x1, RZ ;  /* 0x0000000116167810 */ /* 0x000fc80007ffe0ff */
[----:B------:R-:W-:-:S13]  /*1580*/  ISETP.NE.AND P3, PT, R22, R11, PT ;  /* 0x0000000b1600720c */ /* 0x000fda0003f65270 */
[----:B------:R-:W-:Y:S05]  /*1590*/  @P3 BRA `(.L_x_346) ;  /* 0xfffffff400c83947 */ /* 0x000fea000383ffff */
.L_x_336:
[----:B01----:R-:W-:Y:S05]  /*15a0*/  BSYNC.RECONVERGENT B1 ;  /* 0x0000000000017941 */ /* 0x003fea0003800200 */
.L_x_335:
        /* <DEDUP_REMOVED lines=22> */
        .weak           $__internal_29_$__cuda_sm20_div_s64
        .type           $__internal_29_$__cuda_sm20_div_s64,@function
        .size           $__internal_29_$__cuda_sm20_div_s64,($__internal_30_$__cuda_sm20_div_u64 - $__internal_29_$__cuda_sm20_div_s64)
$__internal_29_$__cuda_sm20_div_s64:
        /* <DEDUP_REMOVED lines=86> */
[----:B------:R-:W-:Y:S06]  /*1c70*/  RET.REL.NODEC R4 `(_ZN2at6native53_GLOBAL__N__3bfe7fd5_20_UpSampleNearest2d_cu_198c5ce237upsample_nearest2d_backward_out_frameIffXadL_ZNS0_40nearest_neighbor_bw_compute_source_indexEfiiEEEEvPKT_mmmmmmPS3_ff) ;  /* 0xffffffe004e07950 */ /* 0x000fec0003c3ffff */
        .weak           $__internal_30_$__cuda_sm20_div_u64
        .type           $__internal_30_$__cuda_sm20_div_u64,@function
        .size           $__internal_30_$__cuda_sm20_div_u64,($__internal_31_$__cuda_sm20_rem_u64 - $__internal_30_$__cuda_sm20_div_u64)
$__internal_30_$__cuda_sm20_div_u64:
        /* <DEDUP_REMOVED lines=71> */
[----:B------:R-:W-:Y:S06]  /*20f0*/  RET.REL.NODEC R6 `(_ZN2at6native53_GLOBAL__N__3bfe7fd5_20_UpSampleNearest2d_cu_198c5ce237upsample_nearest2d_backward_out_frameIffXadL_ZNS0_40nearest_neighbor_bw_compute_source_indexEfiiEEEEvPKT_mmmmmmPS3_ff) ;  /* 0xffffffdc06c07950 */ /* 0x000fec0003c3ffff */
        .weak           $__internal_31_$__cuda_sm20_rem_u64
        .type           $__internal_31_$__cuda_sm20_rem_u64,@function
        .size           $__internal_31_$__cuda_sm20_rem_u64,(.L_x_677 - $__internal_31_$__cuda_sm20_rem_u64)
$__internal_31_$__cuda_sm20_rem_u64:
        /* <DEDUP_REMOVED lines=62> */
[----:B------:R-:W-:Y:S05]  /*24e0*/  RET.REL.NODEC R6 `(_ZN2at6native53_GLOBAL__N__3bfe7fd5_20_UpSampleNearest2d_cu_198c5ce237upsample_nearest2d_backward_out_frameIffXadL_ZNS0_40nearest_neighbor_bw_compute_source_indexEfiiEEEEvPKT_mmmmmmPS3_ff) ;  /* 0xffffffd806c47950 */ /* 0x000fea0003c3ffff */
.L_x_348:
        /* <DEDUP_REMOVED lines=9> */
.L_x_677:


//--------------------- .text._ZN2at6native53_GLOBAL__N__3bfe7fd5_20_UpSampleNearest2d_cu_198c5ce237upsample_nearest2d_backward_out_frameIddXadL_ZNS0_40nearest_neighbor_bw_compute_source_indexEfiiEEEEvPKT_mmmmmmPS3_ff --------------------------
	.section	.text._ZN2at6native53_GLOBAL__N__3bfe7fd5_20_UpSampleNearest2d_cu_198c5ce237upsample_nearest2d_backward_out_frameIddXadL_ZNS0_40nearest_neighbor_bw_compute_source_indexEfiiEEEEvPKT_mmmmmmPS3_ff,"ax",@progbits
	.align	128
.text._ZN2at6native53_GLOBAL__N__3bfe7fd5_20_UpSampleNearest2d_cu_198c5ce237upsample_nearest2d_backward_out_frameIddXadL_ZNS0_40nearest_neighbor_bw_compute_source_indexEfiiEEEEvPKT_mmmmmmPS3_ff:
        .type           _ZN2at6native53_GLOBAL__N__3bfe7fd5_20_UpSampleNearest2d_cu_198c5ce237upsample_nearest2d_backward_out_frameIddXadL_ZNS0_40nearest_neighbor_bw_compute_source_indexEfiiEEEEvPKT_mmmmmmPS3_ff,@function
        .size           _ZN2at6native53_GLOBAL__N__3bfe7fd5_20_UpSampleNearest2d_cu_198c5ce237upsample_nearest2d_backward_out_frameIddXadL_ZNS0_40nearest_neighbor_bw_compute_source_indexEfiiEEEEvPKT_mmmmmmPS3_ff,(.L_x_681 - _ZN2at6native53_GLOBAL__N__3bfe7fd5_20_UpSampleNearest2d_cu_198c5ce237upsample_nearest2d_backward_out_frameIddXadL_ZNS0_40nearest_neighbor_bw_compute_source_indexEfiiEEEEvPKT_mmmmmmPS3_ff)
        .other          _ZN2at6native53_GLOBAL__N__3bfe7fd5_20_UpSampleNearest2d_cu_198c5ce237upsample_nearest2d_backward_out_frameIddXadL_ZNS0_40nearest_neighbor_bw_compute_source_indexEfiiEEEEvPKT_mmmmmmPS3_ff,@"STO_CUDA_ENTRY STV_DEFAULT"
_ZN2at6native53_GLOBAL__N__3bfe7fd5_20_UpSampleNearest2d_cu_198c5ce237upsample_nearest2d_backward_out_frameIddXadL_ZNS0_40nearest_neighbor_bw_compute_source_indexEfiiEEEEvPKT_mmmmmmPS3_ff:
        /* <DEDUP_REMOVED lines=48> */
.L_x_350:
[----:B------:R-:W-:-:S07]  /*0300*/  MOV R0, 0x320 ;  /* 0x0000032000007802 */ /* 0x000fce0000000f00 */
[----:B------:R-:W-:Y:S05]  /*0310*/  CALL.REL.NOINC `($__internal_32_$__cuda_sm20_div_s64) ;  /* 0x0000001800907944 */ /* 0x000fea0003c00000 */
[----:B------:R-:W-:Y:S02]  /*0320*/  IMAD.MOV.U32 R2, RZ, RZ, R4 ;  /* 0x000000ffff027224 */ /* 0x000fe400078e0004 */
[----:B------:R-:W-:-:S07]  /*0330*/  IMAD.MOV.U32 R3, RZ, RZ, R5 ;  /* 0x000000ffff037224 */ /* 0x000fce00078e0005 */
.L_x_351:
[----:B------:R-:W-:Y:S05]  /*0340*/  BSYNC.RECONVERGENT B0 ;  /* 0x0000000000007941 */ /* 0x000fea0003800200 */
.L_x_349:
        /* <DEDUP_REMOVED lines=24> */
.L_x_353:
[----:B------:R-:W0:Y:S01]  /*04d0*/  LDCU.64 UR4, c[0x0][0x390] ;  /* 0x00007200ff0477ac */ /* 0x000e220008000a00 */
[----:B------:R-:W-:Y:S02]  /*04e0*/  MOV R0, R2 ;  /* 0x0000000200007202 */ /* 0x000fe40000000f00 */
[----:B------:R-:W-:Y:S01]  /*04f0*/  MOV R4, 0x530 ;  /* 0x0000053000047802 */ /* 0x000fe20000000f00 */
[----:B0-----:R-:W-:Y:S02]  /*0500*/  IMAD.U32 R6, RZ, RZ, UR4 ;  /* 0x00000004ff067e24 */ /* 0x001fe4000f8e00ff */
[----:B------:R-:W-:-:S07]  /*0510*/  IMAD.U32 R7, RZ, RZ, UR5 ;  /* 0x00000005ff077e24 */ /* 0x000fce000f8e00ff */
[----:B------:R-:W-:Y:S05]  /*0520*/  CALL.REL.NOINC `($__internal_34_$__cuda_sm20_rem_u64) ;  /* 0x00000020008c7944 */ /* 0x000fea0003c00000 */
[----:B------:R-:W-:-:S07]  /*0530*/  MOV R24, R0 ;  /* 0x0000000000187202 */ /* 0x000fce0000000f00 */
.L_x_354:
[----:B------:R-:W-:Y:S05]  /*0540*/  BSYNC.RECONVERGENT B0 ;  /* 0x0000000000007941 */ /* 0x000fea0003800200 */
.L_x_352:
        /* <DEDUP_REMOVED lines=20> */
[----:B------:R-:W-:Y:S01]  /*0690*/  @P0 VIADD R3, R3, -UR4 ;  /* 0x8000000403030c36 */ /* 0x000fe20008000000 */
[----:B------:R-:W-:-:S04]  /*06a0*/  @P0 IADD3 R4, PT, PT, R4, 0x1, RZ ;  /* 0x0000000104040810 */ /* 0x000fc80007ffe0ff */
[----:B------:R-:W-:-:S13]  /*06b0*/  ISETP.GE.U32.AND P1, PT, R3, UR4, PT ;  /* 0x0000000403007c0c */ /* 0x000fda000bf26070 */
[----:B------:R-:W-:Y:S01]  /*06c0*/  @P1 VIADD R4, R4, 0x1 ;  /* 0x0000000104041836 */ /* 0x000fe20000000000 */
[----:B------:R-:W-:-:S05]  /*06d0*/  @!P2 LOP3.LUT R4, RZ, UR4, RZ, 0x33, !PT ;  /* 0x00000004ff04ac12 */ /* 0x000fca000f8e33ff */
[----:B------:R-:W-:-:S04]  /*06e0*/  IMAD.MOV R3, RZ, RZ, -R4 ;  /* 0x000000ffff037224 */ /* 0x000fc800078e0a04 */
[----:B------:R-:W-:Y:S01]  /*06f0*/  IMAD R2, R3, UR4, R26 ;  /* 0x0000000403027c24 */ /* 0x000fe2000f8e021a */
[----:B------:R-:W-:Y:S06]  /*0700*/  BRA `(.L_x_357) ;  /* 0x0000000000147947 */ /* 0x000fec0003800000 */
.L_x_356:
[----:B------:R-:W-:-:S07]  /*0710*/  MOV R0, 0x730 ;  /* 0x0000073000007802 */ /* 0x000fce0000000f00 */
[----:B------:R-:W-:Y:S05]  /*0720*/  CALL.REL.NOINC `($__internal_33_$__cuda_sm20_div_u64) ;  /* 0x0000001800e87944 */ /* 0x000fea0003c00000 */
[----:B------:R-:W0:Y:S01]  /*0730*/  LDCU UR4, c[0x0][0x3b0] ;  /* 0x00007600ff0477ac */ /* 0x000e220008000800 */
[----:B------:R-:W-:-:S04]  /*0740*/  IMAD.MOV R3, RZ, RZ, -R4 ;  /* 0x000000ffff037224 */ /* 0x000fc800078e0a04 */
[----:B0-----:R-:W-:-:S07]  /*0750*/  IMAD R2, R3, UR4, R26 ;  /* 0x0000000403027c24 */ /* 0x001fce000f8e021a */
.L_x_357:
[----:B------:R-:W-:Y:S05]  /*0760*/  BSYNC.RECONVERGENT B0 ;  /* 0x0000000000007941 */ /* 0x000fea0003800200 */
.L_x_355:
        /* <DEDUP_REMOVED lines=24> */
.L_x_359:
[----:B------:R-:W0:Y:S01]  /*08f0*/  LDCU.64 UR4, c[0x0][0x3a8] ;  /* 0x00007500ff0477ac */ /* 0x000e220008000a00 */
[----:B------:R-:W-:Y:S01]  /*0900*/  IMAD.MOV.U32 R0, RZ, RZ, R4 ;  /* 0x000000ffff007224 */ /* 0x000fe200078e0004 */
[----:B------:R-:W-:Y:S02]  /*0910*/  MOV R3, R5 ;  /* 0x0000000500037202 */ /* 0x000fe40000000f00 */
[----:B------:R-:W-:Y:S01]  /*0920*/  MOV R4, 0x960 ;  /* 0x0000096000047802 */ /* 0x000fe20000000f00 */
[----:B0-----:R-:W-:Y:S02]  /*0930*/  IMAD.U32 R6, RZ, RZ, UR4 ;  /* 0x00000004ff067e24 */ /* 0x001fe4000f8e00ff */
[----:B------:R-:W-:-:S07]  /*0940*/  IMAD.U32 R7, RZ, RZ, UR5 ;  /* 0x00000005ff077e24 */ /* 0x000fce000f8e00ff */
[----:B------:R-:W-:Y:S05]  /*0950*/  CALL.REL.NOINC `($__internal_34_$__cuda_sm20_rem_u64) ;  /* 0x0000001c00807944 */ /* 0x000fea0003c00000 */
[----:B------:R-:W-:-:S07]  /*0960*/  MOV R4, R0 ;  /* 0x0000000000047202 */ /* 0x000fce0000000f00 */
.L_x_360:
[----:B------:R-:W-:Y:S05]  /*0970*/  BSYNC.RECONVERGENT B0 ;  /* 0x0000000000007941 */ /* 0x000fea0003800200 */
.L_x_358:
        /* <DEDUP_REMOVED lines=14> */
[----:B--2---:R-:W-:Y:S01]  /*0a60*/  VIMNMX R22, PT, PT, R22, UR6, PT ;  /* 0x0000000616167c48 */ /* 0x004fe2000bfe0100 */
[----:B------:R-:W1:Y:S01]  /*0a70*/  LDCU UR5, c[0x0][0x398] ;  /* 0x00007300ff0577ac */ /* 0x000e620008000800 */
[----:B------:R-:W-:Y:S02]  /*0a80*/  I2FP.F32.S32 R4, R4 ;  /* 0x0000000400047245 */ /* 0x000fe40000201400 */
[----:B------:R-:W-:Y:S01]  /*0a90*/  I2FP.F32.S32 R0, R0 ;  /* 0x0000000000007245 */ /* 0x000fe20000201400 */
[----:B------:R-:W2:Y:S02]  /*0aa0*/  LDCU.64 UR12, c[0x0][0x358] ;  /* 0x00006b00ff0c77ac */ /* 0x000ea40008000a00 */
[----:B------:R-:W-:Y:S02]  /*0ab0*/  FMUL.FTZ R6, R4, UR4 ;  /* 0x0000000404067c20 */ /* 0x000fe40008410000 */
[----:B------:R-:W-:Y:S01]  /*0ac0*/  FMUL.FTZ R0, R0, UR4 ;  /* 0x0000000400007c20 */ /* 0x000fe20008410000 */
[----:B------:R-:W-:Y:S01]  /*0ad0*/  UMOV UR4, URZ ;  /* 0x000000ff00047c82 */ /* 0x000fe20008000000 */
[----:B0-----:R-:W-:-:S02]  /*0ae0*/  VIMNMX R9, PT, PT, R23, UR6, PT ;  /* 0x0000000617097c48 */ /* 0x001fc4000bfe0100 */
[----:B------:R-:W-:Y:S02]  /*0af0*/  F2I.FTZ.CEIL.NTZ R6, R6 ;  /* 0x0000000600067305 */ /* 0x000fe4000021b100 */
[C---:B------:R-:W-:Y:S01]  /*0b00*/  IADD3 R3, PT, PT, -R9.reuse, R22, RZ ;  /* 0x0000001609037210 */ /* 0x040fe20007ffe1ff */
[----:B------:R-:W-:-:S03]  /*0b10*/  IMAD.IADD R5, R9, 0x1, -R22 ;  /* 0x0000000109057824 */ /* 0x000fc600078e0a16 */
[C---:B------:R-:W-:Y:S02]  /*0b20*/  LOP3.LUT R8, R3.reuse, 0xf, RZ, 0xc0, !PT ;  /* 0x0000000f03087812 */ /* 0x040fe400078ec0ff */
[----:B------:R-:W1:Y:S01]  /*0b30*/  F2I.FTZ.CEIL.NTZ R0, R0 ;  /* 0x0000000000007305 */ /* 0x000e62000021b100 */
[----:B------:R-:W-:Y:S02]  /*0b40*/  LOP3.LUT R7, R3, 0x7, RZ, 0xc0, !PT ;  /* 0x0000000703077812 */ /* 0x000fe400078ec0ff */
[----:B------:R-:W-:Y:S01]  /*0b50*/  ISETP.GT.U32.AND P0, PT, R5, -0x10, PT ;  /* 0xfffffff00500780c */ /* 0x000fe20003f04070 */
[----:B------:R-:W-:Y:S01]  /*0b60*/  VIADD R2, R8, 0xffffffff ;  /* 0xffffffff08027836 */ /* 0x000fe20000000000 */
[----:B------:R-:W-:-:S04]  /*0b70*/  IADD3 R4, PT, PT, R7, -0x1, RZ ;  /* 0xffffffff07047810 */ /* 0x000fc80007ffe0ff */
[----:B------:R-:W-:Y:S02]  /*0b80*/  ISETP.GE.U32.AND P1, PT, R2, 0x7, PT ;  /* 0x000000070200780c */ /* 0x000fe40003f26070 */
[C---:B------:R-:W-:Y:S02]  /*0b90*/  LOP3.LUT R2, R3.reuse, 0xfffffff0, RZ, 0xc0, !PT ;  /* 0xfffffff003027812 */ /* 0x040fe400078ec0ff */
[----:B------:R-:W-:Y:S02]  /*0ba0*/  ISETP.GE.U32.AND P2, PT, R4, 0x3, PT ;  /* 0x000000030400780c */ /* 0x000fe40003f46070 */
[----:B------:R-:W-:Y:S01]  /*0bb0*/  LOP3.LUT R4, R3, 0x3, RZ, 0xc0, !PT ;  /* 0x0000000303047812 */ /* 0x000fe200078ec0ff */
[----:B------:R-:W-:Y:S01]  /*0bc0*/  IMAD.MOV R2, RZ, RZ, -R2 ;  /* 0x000000ffff027224 */ /* 0x000fe200078e0a02 */
[----:B-1----:R-:W-:Y:S01]  /*0bd0*/  VIMNMX R5, PT, PT, R0, UR5, PT ;  /* 0x0000000500057c48 */ /* 0x002fe2000bfe0100 */
[----:B--2---:R-:W-:-:S08]  /*0be0*/  UMOV UR5, URZ ;  /* 0x000000ff00057c82 */ /* 0x004fd00008000000 */
.L_x_373:
        /* <DEDUP_REMOVED lines=10> */
.L_x_372:
        /* <DEDUP_REMOVED lines=22> */
.L_x_367:
        /* <DEDUP_REMOVED lines=103> */
.L_x_366:
[----:B01----:R-:W-:Y:S05]  /*1460*/  BSYNC.RECONVERGENT B2 ;  /* 0x0000000000027941 */ /* 0x003fea0003800200 */
.L_x_365:
        /* <DEDUP_REMOVED lines=57> */
.L_x_369:
[----:B------:R-:W-:Y:S05]  /*1800*/  BSYNC.RECONVERGENT B2 ;  /* 0x0000000000027941 */ /* 0x000fea0003800200 */
.L_x_368:
        /* <DEDUP_REMOVED lines=34> */
.L_x_371:
[----:B------:R-:W-:Y:S05]  /*1a30*/  BSYNC.RECONVERGENT B2 ;  /* 0x0000000000027941 */ /* 0x000fea0003800200 */
.L_x_370:
        /* <DEDUP_REMOVED lines=23> */
.L_x_364:
[----:B01----:R-:W-:Y:S05]  /*1bb0*/  BSYNC.RECONVERGENT B0 ;  /* 0x0000000000007941 */ /* 0x003fea0003800200 */
.L_x_363:
[----:B------:R-:W-:-:S04]  /*1bc0*/  IADD3 R0, PT, PT, R0, 0x1, RZ ;  /* 0x0000000100007810 */ /* 0x000fc80007ffe0ff */
[----:B------:R-:W-:-:S13]  /*1bd0*/  ISETP.NE.AND P3, PT, R0, R5, PT ;  /* 0x000000050000720c */ /* 0x000fda0003f65270 */
[----:B------:R-:W-:Y:S05]  /*1be0*/  @P3 BRA `(.L_x_372) ;  /* 0xfffffff000283947 */ /* 0x000fea000383ffff */
.L_x_362:
[----:B01----:R-:W-:Y:S05]  /*1bf0*/  BSYNC.RECONVERGENT B1 ;  /* 0x0000000000017941 */ /* 0x003fea0003800200 */
.L_x_361:
        /* <DEDUP_REMOVED lines=22> */
        .weak           $__internal_32_$__cuda_sm20_div_s64
        .type           $__internal_32_$__cuda_sm20_div_s64,@function
        .size           $__internal_32_$__cuda_sm20_div_s64,($__internal_33_$__cuda_sm20_div_u64 - $__internal_32_$__cuda_sm20_div_s64)
$__internal_32_$__cuda_sm20_div_s64:
        /* <DEDUP_REMOVED lines=86> */
[----:B------:R-:W-:Y:S06]  /*22c0*/  RET.REL.NODEC R2 `(_ZN2at6native53_GLOBAL__N__3bfe7fd5_20_UpSampleNearest2d_cu_198c5ce237upsample_nearest2d_backward_out_frameIddXadL_ZNS0_40nearest_neighbor_bw_compute_source_indexEfiiEEEEvPKT_mmmmmmPS3_ff) ;  /* 0xffffffdc024c7950 */ /* 0x000fec0003c3ffff */
        .weak           $__internal_33_$__cuda_sm20_div_u64
        .type           $__internal_33_$__cuda_sm20_div_u64,@function
        .size           $__internal_33_$__cuda_sm20_div_u64,($__internal_34_$__cuda_sm20_rem_u64 - $__internal_33_$__cuda_sm20_div_u64)
$__internal_33_$__cuda_sm20_div_u64:
        /* <DEDUP_REMOVED lines=72> */
[----:B------:R-:W-:Y:S06]  /*2750*/  RET.REL.NODEC R2 `(_ZN2at6native53_GLOBAL__N__3bfe7fd5_20_UpSampleNearest2d_cu_198c5ce237upsample_nearest2d_backward_out_frameIddXadL_ZNS0_40nearest_neighbor_bw_compute_source_indexEfiiEEEEvPKT_mmmmmmPS3_ff) ;  /* 0xffffffd802287950 */ /* 0x000fec0003c3ffff */
        .weak           $__internal_34_$__cuda_sm20_rem_u64
        .type           $__internal_34_$__cuda_sm20_rem_u64,@function
        .size           $__internal_34_$__cuda_sm20_rem_u64,(.L_x_681 - $__internal_34_$__cuda_sm20_rem_u64)
$__internal_34_$__cuda_sm20_rem_u64:
        /* <DEDUP_REMOVED lines=62> */
[----:B------:R-:W-:Y:S06]  /*2b40*/  RET.REL.NODEC R4 `(_ZN2at6native53_GLOBAL__N__3bfe7fd5_20_UpSampleNearest2d_cu_198c5ce237upsample_nearest2d_backward_out_frameIddXadL_ZNS0_40nearest_neighbor_bw_compute_source_indexEfiiEEEEvPKT_mmmmmmPS3_ff) ;  /* 0xffffffd4042c7950 */ /* 0x000fec0003c3ffff */
.L_x_374:
        /* <DEDUP_REMOVED lines=11> */
.L_x_681:


//--------------------- .text._ZN2at6native53_GLOBAL__N__3bfe7fd5_20_UpSampleNearest2d_cu_198c5ce242upsample_nearest2d_backward_nhwc_out_frameIhlXadL_ZNS0_40nearest_neighbor_bw_compute_source_indexEfiiEEEEvPKT_PS3_mmmmmffm --------------------------
	.section	.text._ZN2at6native53_GLOBAL__N__3bfe7fd5_20_UpSampleNearest2d_cu_198c5ce242upsample_nearest2d_backward_nhwc_out_frameIhlXadL_ZNS0_40nearest_neighbor_bw_compute_source_indexEfiiEEEEvPKT_PS3_mmmmmffm,"ax",@progbits
	.align	128
.text._ZN2at6native53_GLOBAL__N__3bfe7fd5_20_UpSampleNearest2d_cu_198c5ce242upsample_nearest2d_backward_nhwc_out_frameIhlXadL_ZNS0_40nearest_neighbor_bw_compute_source_indexEfiiEEEEvPKT_PS3_mmmmmffm:
        .type           _ZN2at6native53_GLOBAL__N__3bfe7fd5_20_UpSampleNearest2d_cu_198c5ce242upsample_nearest2d_backward_nhwc_out_frameIhlXadL_ZNS0_40nearest_neighbor_bw_compute_source_indexEfiiEEEEvPKT_PS3_mmmmmffm,@function
        .size           _ZN2at6native53_GLOBAL__N__3bfe7fd5_20_UpSampleNearest2d_cu_198c5ce242upsample_nearest2d_backward_nhwc_out_frameIhlXadL_ZNS0_40nearest_neighbor_bw_compute_source_indexEfiiEEEEvPKT_PS3_mmmmmffm,(.L_x_685 - _ZN2at6native53_GLOBAL__N__3bfe7fd5_20_UpSampleNearest2d_cu_198c5ce242upsample_nearest2d_backward_nhwc_out_frameIhlXadL_ZNS0_40nearest_neighbor_bw_compute_source_indexEfiiEEEEvPKT_PS3_mmmmmffm)
        .other          _ZN2at6native53_GLOBAL__N__3bfe7fd5_20_UpSampleNearest2d_cu_198c5ce242upsample_nearest2d_backward_nhwc_out_frameIhlXadL_ZNS0_40nearest_neighbor_bw_compute_source_indexEfiiEEEEvPKT_PS3_mmmmmffm,@"STO_CUDA_ENTRY STV_DEFAULT"
_ZN2at6native53_GLOBAL__N__3bfe7fd5_20_UpSampleNearest2d_cu_198c5ce242upsample_nearest2d_backward_nhwc_out_frameIhlXadL_ZNS0_40nearest_neighbor_bw_compute_source_indexEfiiEEEEvPKT_PS3_mmmmmffm:
        /* <DEDUP_REMOVED lines=38> */
.L_x_376:
[----:B------:R-:W0:Y:S01]  /*0260*/  LDCU.64 UR4, c[0x0][0x3b0] ;  /* 0x00007600ff0477ac */ /* 0x000e220008000a00 */
[----:B------:R-:W-:Y:S01]  /*0270*/  IMAD.MOV.U32 R14, RZ, RZ, R10 ;  /* 0x000000ffff0e7224 */ /* 0x000fe200078e000a */
[----:B------:R-:W-:Y:S01]  /*0280*/  MOV R8, 0x2d0 ;  /* 0x000002d000087802 */ /* 0x000fe20000000f00 */
[----:B------:R-:W-:Y:S01]  /*0290*/  IMAD.MOV.U32 R15, RZ, RZ, R11 ;  /* 0x000000ffff0f7224 */ /* 0x000fe200078e000b */
[----:B0-----:R-:W-:Y:S01]  /*02a0*/  MOV R12, UR4 ;  /* 0x00000004000c7c02 */ /* 0x001fe20008000f00 */
[----:B------:R-:W-:-:S07]  /*02b0*/  IMAD.U32 R13, RZ, RZ, UR5 ;  /* 0x00000005ff0d7e24 */ /* 0x000fce000f8e00ff */
[----:B------:R-:W-:Y:S05]  /*02c0*/  CALL.REL.NOINC `($__internal_35_$__cuda_sm20_div_u64) ;  /* 0x0000001400b07944 */ /* 0x000fea0003c00000 */
[----:B------:R-:W0:Y:S01]  /*02d0*/  LDCU UR4, c[0x0][0x3b0] ;  /* 0x00007600ff0477ac */ /* 0x000e220008000800 */
[----:B------:R-:W-:Y:S01]  /*02e0*/  IADD3 R3, PT, PT, -R12, RZ, RZ ;  /* 0x000000ff0c037210 */ /* 0x000fe20007ffe1ff */
[----:B------:R-:W-:-:S04]  /*02f0*/  IMAD.MOV.U32 R2, RZ, RZ, R12 ;  /* 0x000000ffff027224 */ /* 0x000fc800078e000c */
[----:B0-----:R-:W-:Y:S02]  /*0300*/  IMAD R0, R3, UR4, R10 ;  /* 0x0000000403007c24 */ /* 0x001fe4000f8e020a */
[----:B------:R-:W-:-:S07]  /*0310*/  IMAD.MOV.U32 R3, RZ, RZ, R13 ;  /* 0x000000ffff037224 */ /* 0x000fce00078e000d */
.L_x_377:
[----:B------:R-:W-:Y:S05]  /*0320*/  BSYNC.RECONVERGENT B0 ;  /* 0x0000000000007941 */ /* 0x000fea0003800200 */
.L_x_375:
        /* <DEDUP_REMOVED lines=28> */
.L_x_379:
[----:B------:R-:W0:Y:S01]  /*04f0*/  LDCU.64 UR4, c[0x0][0x3a8] ;  /* 0x00007500ff0477ac */ /* 0x000e220008000a00 */
[----:B------:R-:W-:Y:S02]  /*0500*/  MOV R14, R2 ;  /* 0x00000002000e7202 */ /* 0x000fe40000000f00 */
[----:B------:R-:W-:Y:S02]  /*0510*/  MOV R15, R3 ;  /* 0x00000003000f7202 */ /* 0x000fe40000000f00 */
[----:B------:R-:W-:Y:S01]  /*0520*/  MOV R8, 0x560 ;  /* 0x0000056000087802 */ /* 0x000fe20000000f00 */
[----:B0-----:R-:W-:Y:S02]  /*0530*/  IMAD.U32 R12, RZ, RZ, UR4 ;  /* 0x00000004ff0c7e24 */ /* 0x001fe4000f8e00ff */
[----:B------:R-:W-:-:S07]  /*0540*/  IMAD.U32 R13, RZ, RZ, UR5 ;  /* 0x00000005ff0d7e24 */ /* 0x000fce000f8e00ff */
[----:B------:R-:W-:Y:S05]  /*0550*/  CALL.REL.NOINC `($__internal_35_$__cuda_sm20_div_u64) ;  /* 0x00000014000c7944 */ /* 0x000fea0003c00000 */
[----:B------:R-:W0:Y:S01]  /*0560*/  LDCU UR4, c[0x0][0x3a8] ;  /* 0x00007500ff0477ac */ /* 0x000e220008000800 */
[--C-:B------:R-:W-:Y:S01]  /*0570*/  IMAD.MOV R9, RZ, RZ, -R12.reuse ;  /* 0x000000ffff097224 */ /* 0x100fe200078e0a0c */
[----:B------:R-:W-:Y:S01]  /*0580*/  MOV R5, R13 ;  /* 0x0000000d00057202 */ /* 0x000fe20000000f00 */
[----:B------:R-:W-:Y:S02]  /*0590*/  IMAD.MOV.U32 R4, RZ, RZ, R12 ;  /* 0x000000ffff047224 */ /* 0x000fe400078e000c */
[----:B0-----:R-:W-:-:S07]  /*05a0*/  IMAD R9, R9, UR4, R2 ;  /* 0x0000000409097c24 */ /* 0x001fce000f8e0202 */
.L_x_380:
[----:B------:R-:W-:Y:S05]  /*05b0*/  BSYNC.RECONVERGENT B0 ;  /* 0x0000000000007941 */ /* 0x000fea0003800200 */
.L_x_378:
        /* <DEDUP_REMOVED lines=27> */
.L_x_382:
[----:B------:R-:W0:Y:S01]  /*0770*/  LDCU.64 UR4, c[0x0][0x3a0] ;  /* 0x00007400ff0477ac */ /* 0x000e220008000a00 */
[----:B------:R-:W-:Y:S01]  /*0780*/  IMAD.MOV.U32 R14, RZ, RZ, R4 ;  /* 0x000000ffff0e7224 */ /* 0x000fe200078e0004 */
[----:B------:R-:W-:Y:S02]  /*0790*/  MOV R15, R5 ;  /* 0x00000005000f7202 */ /* 0x000fe40000000f00 */
[----:B------:R-:W-:Y:S02]  /*07a0*/  MOV R8, 0x7e0 ;  /* 0x000007e000087802 */ /* 0x000fe40000000f00 */
[----:B0-----:R-:W-:Y:S01]  /*07b0*/  MOV R12, UR4 ;  /* 0x00000004000c7c02 */ /* 0x001fe20008000f00 */
[----:B------:R-:W-:-:S07]  /*07c0*/  IMAD.U32 R13, RZ, RZ, UR5 ;  /* 0x00000005ff0d7e24 */ /* 0x000fce000f8e00ff */
[----:B------:R-:W-:Y:S05]  /*07d0*/  CALL.REL.NOINC `($__internal_35_$__cuda_sm20_div_u64) ;  /* 0x00000010006c7944 */ /* 0x000fea0003c00000 */
[----:B------:R-:W0:Y:S01]  /*07e0*/  LDCU UR4, c[0x0][0x3a0] ;  /* 0x00007400ff0477ac */ /* 0x000e220008000800 */
[----:B------:R-:W-:Y:S01]  /*07f0*/  IMAD.MOV R3, RZ, RZ, -R12 ;  /* 0x000000ffff037224 */ /* 0x000fe200078e0a0c */
[----:B------:R-:W-:-:S03]  /*0800*/  MOV R2, R12 ;  /* 0x0000000c00027202 */ /* 0x000fc60000000f00 */
[----:B0-----:R-:W-:-:S07]  /*0810*/  IMAD R4, R3, UR4, R4 ;  /* 0x0000000403047c24 */ /* 0x001fce000f8e0204 */
.L_x_383:
[----:B------:R-:W-:Y:S05]  /*0820*/  BSYNC.RECONVERGENT B0 ;  /* 0x0000000000007941 */ /* 0x000fea0003800200 */
.L_x_381:
[----:B------:R-:W0:Y:S01]  /*0830*/  LDCU.64 UR6, c[0x0][0x3b8] ;  /* 0x00007700ff0677ac */ /* 0x000e220008000a00 */
[----:B------:R-:W-:Y:S01]  /*0840*/  VIADD R3, R4, 0x1 ;  /* 0x0000000104037836 */ /* 0x000fe20000000000 */
[----:B------:R-:W-:Y:S01]  /*0850*/  IADD3 R6, PT, PT, R9, 0x1, RZ ;  /* 0x0000000109067810 */ /* 0x000fe20007ffe0ff */
[----:B------:R-:W-:Y:S01]  /*0860*/  BSSY.RECONVERGENT B2, `(.L_x_384) ;  /* 0x000010d000027945 */ /* 0x000fe20003800200 */
[----:B------:R-:W1:Y:S01]  /*0870*/  LDCU UR8, c[0x0][0x390] ;  /* 0x00007200ff0877ac */ /* 0x000e620008000800 */
[----:B------:R-:W-:Y:S02]  /*0880*/  I2FP.F32.S32 R9, R9 ;  /* 0x0000000900097245 */ /* 0x000fe40000201400 */
[----:B------:R-:W-:Y:S01]  /*0890*/  I2FP.F32.S32 R3, R3 ;  /* 0x0000000300037245 */ /* 0x000fe20000201400 */
[----:B------:R-:W2:Y:S01]  /*08a0*/  LDCU UR9, c[0x0][0x398] ;  /* 0x00007300ff0977ac */ /* 0x000ea20008000800 */
[----:B------:R-:W-:Y:S02]  /*08b0*/  I2FP.F32.S32 R6, R6 ;  /* 0x0000000600067245 */ /* 0x000fe40000201400 */
[----:B------:R-:W-:Y:S01]  /*08c0*/  PRMT R23, RZ, 0x7610, R23 ;  /* 0x00007610ff177816 */ /* 0x000fe20000000017 */
[----:B------:R-:W3:Y:S01]  /*08d0*/  LDCU.64 UR4, c[0x0][0x358] ;  /* 0x00006b00ff0477ac */ /* 0x000ee20008000a00 */
[----:B------:R-:W4:Y:S01]  /*08e0*/  LDCU.64 UR12, c[0x0][0x398] ;  /* 0x00007300ff0c77ac */ /* 0x000f220008000a00 */
[----:B0-----:R-:W-:Y:S01]  /*08f0*/  FMUL.FTZ R5, R3, UR6 ;  /* 0x0000000603057c20 */ /* 0x001fe20008410000 */
[----:B------:R-:W-:Y:S01]  /*0900*/  I2FP.F32.S32 R3, R4 ;  /* 0x0000000400037245 */ /* 0x000fe20000201400 */
[----:B------:R-:W-:Y:S01]  /*0910*/  FMUL.FTZ R7, R6, UR7 ;  /* 0x0000000706077c20 */ /* 0x000fe20008410000 */
[----:B------:R-:W0:Y:S03]  /*0920*/  LDCU.64 UR14, c[0x0][0x3b0] ;  /* 0x00007600ff0e77ac */ /* 0x000e260008000a00 */
[----:B------:R-:W-:Y:S01]  /*0930*/  FMUL.FTZ R4, R3, UR6 ;  /* 0x0000000603047c20 */ /* 0x000fe20008410000 */
[----:B------:R-:W1:Y:S01]  /*0940*/  F2I.FTZ.CEIL.NTZ R5, R5 ;  /* 0x0000000500057305 */ /* 0x000e62000021b100 */
[----:B------:R-:W0:Y:S07]  /*0950*/  LDCU.64 UR10, c[0x0][0x380] ;  /* 0x00007000ff0a77ac */ /* 0x000e2e0008000a00 */
[----:B------:R-:W5:Y:S01]  /*0960*/  F2I.FTZ.CEIL.NTZ R4, R4 ;  /* 0x0000000400047305 */ /* 0x000f62000021b100 */
[----:B-1----:R-:W-:-:S07]  /*0970*/  VIMNMX R3, PT, PT, R5, UR8, PT ;  /* 0x0000000805037c48 */ /* 0x002fce000bfe0100 */
[----:B------:R-:W2:Y:S01]  /*0980*/  F2I.FTZ.CEIL.NTZ R7, R7 ;  /* 0x0000000700077305 */ /* 0x000ea2000021b100 */
[----:B------:R-:W-:Y:S01]  /*0990*/  FMUL.FTZ R5, R9, UR7 ;  /* 0x0000000709057c20 */ /* 0x000fe20008410000 */
[C---:B-----5:R-:W-:Y:S02]  /*09a0*/  ISETP.GE.AND P0, PT, R4.reuse, R3, PT ;  /* 0x000000030400720c */ /* 0x060fe40003f06270 */
[----:B------:R-:W-:Y:S02]  /*09b0*/  VIMNMX R6, PT, PT, R4, UR8, PT ;  /* 0x0000000804067c48 */ /* 0x000fe4000bfe0100 */
[----:B--2---:R-:W-:-:S09]  /*09c0*/  VIMNMX R4, PT, PT, R7, UR9, PT ;  /* 0x0000000907047c48 */ /* 0x004fd2000bfe0100 */
[----:B0--34-:R-:W-:Y:S05]  /*09d0*/  @P0 BRA `(.L_x_385) ;  /* 0x0000000c00d40947 */ /* 0x019fea0003800000 */
[----:B------:R-:W0:Y:S01]  /*09e0*/  F2I.FTZ.CEIL.NTZ R5, R5 ;  /* 0x0000000500057305 */ /* 0x000e22000021b100 */
[----:B------:R-:W-:Y:S01]  /*09f0*/  HFMA2 R23, -RZ, RZ, 0, 0 ;  /* 0x00000000ff177431 */ /* 0x000fe200000001ff */
[----:B------:R-:W-:Y:S01]  /*0a00*/  BSSY.RECONVERGENT B1, `(.L_x_385) ;  /* 0x00000f2000017945 */ /* 0x000fe20003800200 */
[----:B0-----:R-:W-:-:S05]  /*0a10*/  VIMNMX R7, PT, PT, R5, UR9, PT ;  /* 0x0000000905077c48 */ /* 0x001fca000bfe0100 */
[----:B------:R-:W-:-:S05]  /*0a20*/  IMAD.IADD R8, R4, 0x1, -R7 ;  /* 0x0000000104087824 */ /* 0x000fca00078e0a07 */
[----:B------:R-:W-:Y:S02]  /*0a30*/  LOP3.LUT R9, R8, 0x7, RZ, 0xc0, !PT ;  /* 0x0000000708097812 */ /* 0x000fe400078ec0ff */
[----:B------:R-:W-:-:S03]  /*0a40*/  IADD3 R8, PT, PT, R7, -R4, RZ ;  /* 0x8000000407087210 */ /* 0x000fc60007ffe0ff */
[----:B------:R-:W-:Y:S01]  /*0a50*/  VIADD R7, R9, 0xffffffff ;  /* 0xffffffff09077836 */ /* 0x000fe20000000000 */
[----:B------:R-:W-:-:S04]  /*0a60*/  ISETP.GT.U32.AND P0, PT, R8, -0x8, PT ;  /* 0xfffffff80800780c */ /* 0x000fc80003f04070 */
[----:B------:R-:W-:-:S13]  /*0a70*/  ISETP.GE.U32.AND P1, PT, R7, 0x3, PT ;  /* 0x000000030700780c */ /* 0x000fda0003f26070 */
.L_x_396:
        /* <DEDUP_REMOVED lines=11> */
[----:B------:R-:W-:-:S04]  /*0b30*/  IMAD R9, R2, UR7, R9 ;  /* 0x0000000702097c24 */ /* 0x000fc8000f8e0209 */
[----:B------:R-:W-:Y:S01]  /*0b40*/  IMAD.IADD R8, R13, 0x1, R9 ;  /* 0x000000010d087824 */ /* 0x000fe200078e0209 */
[----:B------:R-:W-:Y:S06]  /*0b50*/  @P0 BRA `(.L_x_389) ;  /* 0x00000004008c0947 */ /* 0x000fec0003800000 */
[C---:B------:R-:W-:Y:S01]  /*0b60*/  IADD3 R7, PT, PT, -R22.reuse, R4, RZ ;  /* 0x0000000416077210 */ /* 0x040fe20007ffe1ff */
[----:B------:R-:W-:Y:S01]  /*0b70*/  BSSY.RECONVERGENT B4, `(.L_x_390) ;  /* 0x0000060000047945 */ /* 0x000fe20003800200 */
[----:B------:R-:W-:Y:S02]  /*0b80*/  VIADD R20, R22, 0x3 ;  /* 0x0000000316147836 */ /* 0x000fe40000000000 */
[----:B------:R-:W-:-:S04]  /*0b90*/  LOP3.LUT R7, R7, 0xfffffff8, RZ, 0xc0, !PT ;  /* 0xfffffff807077812 */ /* 0x000fc800078ec0ff */
[----:B------:R-:W-:-:S07]  /*0ba0*/  IADD3 R9, PT, PT, -R7, RZ, RZ ;  /* 0x000000ff07097210 */ /* 0x000fce0007ffe1ff */
.L_x_391:
[C---:B------:R-:W-:Y:S01]  /*0bb0*/  VIADD R24, R20.reuse, 0xfffffffd ;  /* 0xfffffffd14187836 */ /* 0x040fe20000000000 */
[----:B------:R-:W-:Y:S01]  /*0bc0*/  IADD3 R18, PT, PT, R20, -0x2, RZ ;  /* 0xfffffffe14127810 */ /* 0x000fe20007ffe0ff */
[----:B------:R-:W-:Y:S01]  /*0bd0*/  IMAD R21, R8, UR12, RZ ;  /* 0x0000000c08157c24 */ /* 0x000fe2000f8e02ff */
[--C-:B------:R-:W-:Y:S01]  /*0be0*/  SHF.R.S32.HI R15, RZ, 0x1f, R0.reuse ;  /* 0x0000001fff0f7819 */ /* 0x100fe20000011400 */
[----:B------:R-:W-:Y:S01]  /*0bf0*/  IMAD.MOV.U32 R14, RZ, RZ, R0 ;  /* 0x000000ffff0e7224 */ /* 0x000fe200078e0000 */
[----:B------:R-:W-:Y:S01]  /*0c00*/  SHF.R.S32.HI R25, RZ, 0x1f, R24 ;  /* 0x0000001fff197819 */ /* 0x000fe20000011418 */
[C---:B------:R-:W-:Y:S01]  /*0c10*/  IMAD R21, R12.reuse, UR13, R21 ;  /* 0x0000000d0c157c24 */ /* 0x040fe2000f8e0215 */
[----:B------:R-:W-:Y:S01]  /*0c20*/  SHF.R.S32.HI R19, RZ, 0x1f, R18 ;  /* 0x0000001fff137819 */ /* 0x000fe20000011412 */
[----:B------:R-:W-:-:S04]  /*0c30*/  IMAD.WIDE.U32 R24, R12, UR12, R24 ;  /* 0x0000000c0c187c25 */ /* 0x000fc8000f8e0018 */
[----:B------:R-:W-:-:S04]  /*0c40*/  IMAD.WIDE.U32 R18, R12, UR12, R18 ;  /* 0x0000000c0c127c25 */ /* 0x000fc8000f8e0012 */
[----:B------:R-:W-:Y:S01]  /*0c50*/  IMAD.IADD R7, R25, 0x1, R21 ;  /* 0x0000000119077824 */ /* 0x000fe200078e0215 */
[----:B------:R-:W-:-:S03]  /*0c60*/  IADD3 R16, PT, PT, R21, R19, RZ ;  /* 0x0000001315107210 */ /* 0x000fc60007ffe0ff */
        /* <DEDUP_REMOVED lines=12> */
[----:B------:R-:W-:Y:S02]  /*0d30*/  IADD3 R16, PT, PT, R20, -0x1, RZ ;  /* 0xffffffff14107810 */ /* 0x000fe40007ffe0ff */
[----:B------:R-:W-:Y:S02]  /*0d40*/  SHF.R.S32.HI R19, RZ, 0x1f, R20 ;  /* 0x0000001fff137819 */ /* 0x000fe40000011414 */
[--C-:B------:R-:W-:Y:S02]  /*0d50*/  SHF.R.S32.HI R17, RZ, 0x1f, R16.reuse ;  /* 0x0000001fff117819 */ /* 0x100fe40000011410 */
[----:B------:R-:W-:Y:S01]  /*0d60*/  MOV R18, R20 ;  /* 0x0000001400127202 */ /* 0x000fe20000000f00 */
[----:B------:R-:W-:-:S04]  /*0d70*/  IMAD.WIDE.U32 R16, R12, UR12, R16 ;  /* 0x0000000c0c107c25 */ /* 0x000fc8000f8e0010 */
[----:B------:R-:W-:Y:S02]  /*0d80*/  IMAD.IADD R17, R21, 0x1, R17 ;  /* 0x0000000115117824 */ /* 0x000fe400078e0211 */
[----:B------:R-:W-:-:S04]  /*0d90*/  IMAD.WIDE.U32 R24, R12, UR12, R18 ;  /* 0x0000000c0c187c25 */ /* 0x000fc8000f8e0012 */
[----:B------:R-:W-:Y:S02]  /*0da0*/  IMAD R17, R17, UR14, RZ ;  /* 0x0000000e11117c24 */ /* 0x000fe4000f8e02ff */
[----:B------:R-:W-:Y:S02]  /*0db0*/  IMAD.IADD R18, R21, 0x1, R25 ;  /* 0x0000000115127824 */ /* 0x000fe400078e0219 */
[C---:B------:R-:W-:Y:S02]  /*0dc0*/  IMAD R19, R16.reuse, UR15, R17 ;  /* 0x0000000f10137c24 */ /* 0x040fe4000f8e0211 */
[----:B------:R-:W-:-:S04]  /*0dd0*/  IMAD.WIDE.U32 R16, R16, UR14, R14 ;  /* 0x0000000e10107c25 */ /* 0x000fc8000f8e000e */
[----:B------:R-:W-:Y:S01]  /*0de0*/  IMAD R25, R18, UR14, RZ ;  /* 0x0000000e12197c24 */ /* 0x000fe2000f8e02ff */
[----:B------:R-:W-:-:S03]  /*0df0*/  IADD3 R16, P2, PT, R16, UR10, RZ ;  /* 0x0000000a10107c10 */ /* 0x000fc6000ff5e0ff */
[C---:B------:R-:W-:Y:S01]  /*0e00*/  IMAD R25, R24.reuse, UR15, R25 ;  /* 0x0000000f18197c24 */ /* 0x040fe2000f8e0219 */
[----:B------:R-:W-:Y:S01]  /*0e10*/  IADD3.X R17, PT, PT, R17, UR11, R19, P2, !PT ;  /* 0x0000000b11117c10 */ /* 0x000fe200097fe413 */
[----:B------:R-:W-:-:S03]  /*0e20*/  IMAD.WIDE.U32 R18, R24, UR14, R14 ;  /* 0x0000000e18127c25 */ /* 0x000fc6000f8e000e */
[----:B------:R-:W-:Y:S02]  /*0e30*/  IADD3 R24, P2, PT, R18, UR10, RZ ;  /* 0x0000000a12187c10 */ /* 0x000fe4000ff5e0ff */
[----:B------:R-:W-:Y:S02]  /*0e40*/  IADD3 R18, PT, PT, R20, 0x1, RZ ;  /* 0x0000000114127810 */ /* 0x000fe40007ffe0ff */
[----:B------:R-:W-:Y:S02]  /*0e50*/  IADD3.X R25, PT, PT, R19, UR11, R25, P2, !PT ;  /* 0x0000000b13197c10 */ /* 0x000fe400097fe419 */
[----:B------:R-:W-:-:S03]  /*0e60*/  SHF.R.S32.HI R19, RZ, 0x1f, R18 ;  /* 0x0000001fff137819 */ /* 0x000fc60000011412 */
[----:B------:R-:W-:-:S04]  /*0e70*/  IMAD.WIDE.U32 R18, R12, UR12, R18 ;  /* 0x0000000c0c127c25 */ /* 0x000fc8000f8e0012 */
[----:B------:R-:W-:Y:S02]  /*0e80*/  IMAD.IADD R19, R21, 0x1, R19 ;  /* 0x0000000115137824 */ /* 0x000fe400078e0213 */
[----:B0-----:R-:W-:-:S04]  /*0e90*/  IMAD.WIDE.U32 R26, R18, UR14, R14 ;  /* 0x0000000e121a7c25 */ /* 0x001fc8000f8e000e */
[----:B------:R-:W-:Y:S01]  /*0ea0*/  IMAD R19, R19, UR14, RZ ;  /* 0x0000000e13137c24 */ /* 0x000fe2000f8e02ff */
[----:B------:R-:W-:-:S03]  /*0eb0*/  IADD3 R28, P2, PT, R26, UR10, RZ ;  /* 0x0000000a1a1c7c10 */ /* 0x000fc6000ff5e0ff */
[----:B------:R-:W-:Y:S01]  /*0ec0*/  IMAD R19, R18, UR15, R19 ;  /* 0x0000000f12137c24 */ /* 0x000fe2000f8e0213 */
[----:B------:R-:W-:-:S04]  /*0ed0*/  IADD3 R18, PT, PT, R20, 0x2, RZ ;  /* 0x0000000214127810 */ /* 0x000fc80007ffe0ff */
[----:B------:R-:W-:Y:S02]  /*0ee0*/  IADD3.X R29, PT, PT, R27, UR11, R19, P2, !PT ;  /* 0x0000000b1b1d7c10 */ /* 0x000fe400097fe413 */
[----:B------:R-:W-:-:S03]  /*0ef0*/  SHF.R.S32.HI R19, RZ, 0x1f, R18 ;  /* 0x0000001fff137819 */ /* 0x000fc60000011412 */
[----:B------:R-:W-:-:S04]  /*0f00*/  IMAD.WIDE.U32 R18, R12, UR12, R18 ;  /* 0x0000000c0c127c25 */ /* 0x000fc8000f8e0012 */
[----:B------:R-:W-:-:S04]  /*0f10*/  IMAD.IADD R19, R21, 0x1, R19 ;  /* 0x0000000115137824 */ /* 0x000fc800078e0213 */
[----:B------:R-:W-:-:S04]  /*0f20*/  IMAD R19, R19, UR14, RZ ;  /* 0x0000000e13137c24 */ /* 0x000fc8000f8e02ff */
[C---:B------:R-:W-:Y:S01]  /*0f30*/  IMAD R19, R18.reuse, UR15, R19 ;  /* 0x0000000f12137c24 */ /* 0x040fe2000f8e0213 */
[----:B--2---:R-:W-:Y:S02]  /*0f40*/  IADD3 R23, PT, PT, R7, R23, R22 ;  /* 0x0000001707177210 */ /* 0x004fe40007ffe016 */
[----:B------:R0:W2:Y:S04]  /*0f50*/  LDG.E.U8 R7, desc[UR4][R16.64] ;  /* 0x0000000410077981 */ /* 0x0000a8000c1e1100 */
[----:B------:R-:W2:Y:S01]  /*0f60*/  LDG.E.U8 R22, desc[UR4][R24.64] ;  /* 0x0000000418167981 */ /* 0x000ea2000c1e1100 */
[----:B0-----:R-:W-:Y:S01]  /*0f70*/  IMAD.WIDE.U32 R16, R18, UR14, R14 ;  /* 0x0000000e12107c25 */ /* 0x001fe2000f8e000e */
[----:B------:R-:W-:Y:S02]  /*0f80*/  IADD3 R18, PT, PT, R20, 0x3, RZ ;  /* 0x0000000314127810 */ /* 0x000fe40007ffe0ff */
[----:B------:R-:W3:Y:S01]  /*0f90*/  LDG.E.U8 R24, desc[UR4][R28.64] ;  /* 0x000000041c187981 */ /* 0x000ee2000c1e1100 */
[----:B------:R-:W-:-:S04]  /*0fa0*/  IADD3 R26, P2, PT, R16, UR10, RZ ;  /* 0x0000000a101a7c10 */ /* 0x000fc8000ff5e0ff */
[----:B------:R-:W-:Y:S02]  /*0fb0*/  IADD3.X R27, PT, PT, R17, UR11, R19, P2, !PT ;  /* 0x0000000b111b7c10 */ /* 0x000fe400097fe413 */
[----:B------:R-:W-:-:S03]  /*0fc0*/  SHF.R.S32.HI R19, RZ, 0x1f, R18 ;  /* 0x0000001fff137819 */ /* 0x000fc60000011412 */
[----:B------:R-:W3:Y:S01]  /*0fd0*/  LDG.E.U8 R25, desc[UR4][R26.64] ;  /* 0x000000041a197981 */ /* 0x000ee2000c1e1100 */
[----:B------:R-:W-:-:S04]  /*0fe0*/  IMAD.WIDE.U32 R18, R12, UR12, R18 ;  /* 0x0000000c0c127c25 */ /* 0x000fc8000f8e0012 */
[----:B------:R-:W-:Y:S02]  /*0ff0*/  IMAD.IADD R19, R21, 0x1, R19 ;  /* 0x0000000115137824 */ /* 0x000fe400078e0213 */
[----:B------:R-:W-:-:S04]  /*1000*/  IMAD.WIDE.U32 R16, R18, UR14, R14 ;  /* 0x0000000e12107c25 */ /* 0x000fc8000f8e000e */
[----:B------:R-:W-:Y:S01]  /*1010*/  IMAD R19, R19, UR14, RZ ;  /* 0x0000000e13137c24 */ /* 0x000fe2000f8e02ff */
[----:B------:R-:W-:-:S03]  /*1020*/  IADD3 R16, P2, PT, R16, UR10, RZ ;  /* 0x0000000a10107c10 */ /* 0x000fc6000ff5e0ff */
[----:B------:R-:W-:Y:S01]  /*1030*/  IMAD R19, R18, UR15, R19 ;  /* 0x0000000f12137c24 */ /* 0x000fe2000f8e0213 */
[----:B------:R-:W-:-:S04]  /*1040*/  IADD3 R18, PT, PT, R20, 0x4, RZ ;  /* 0x0000000414127810 */ /* 0x000fc80007ffe0ff */
[----:B------:R-:W-:Y:S02]  /*1050*/  IADD3.X R17, PT, PT, R17, UR11, R19, P2, !PT ;  /* 0x0000000b11117c10 */ /* 0x000fe400097fe413 */
[----:B------:R-:W-:-:S03]  /*1060*/  SHF.R.S32.HI R19, RZ, 0x1f, R18 ;  /* 0x0000001fff137819 */ /* 0x000fc60000011412 */
[----:B------:R-:W4:Y:S01]  /*1070*/  LDG.E.U8 R16, desc[UR4][R16.64] ;  /* 0x0000000410107981 */ /* 0x000f22000c1e1100 */
[----:B------:R-:W-:-:S04]  /*1080*/  IMAD.WIDE.U32 R18, R12, UR12, R18 ;  /* 0x0000000c0c127c25 */ /* 0x000fc8000f8e0012 */
[----:B------:R-:W-:Y:S02]  /*1090*/  IMAD.IADD R21, R21, 0x1, R19 ;  /* 0x0000000115157824 */ /* 0x000fe400078e0213 */
[----:B------:R-:W-:-:S04]  /*10a0*/  IMAD.WIDE.U32 R14, R18, UR14, R14 ;  /* 0x0000000e120e7c25 */ /* 0x000fc8000f8e000e */
[----:B------:R-:W-:Y:S01]  /*10b0*/  IMAD R21, R21, UR14, RZ ;  /* 0x0000000e15157c24 */ /* 0x000fe2000f8e02ff */
[----:B------:R-:W-:-:S03]  /*10c0*/  IADD3 R14, P2, PT, R14, UR10, RZ ;  /* 0x0000000a0e0e7c10 */ /* 0x000fc6000ff5e0ff */
[----:B------:R-:W-:-:S05]  /*10d0*/  IMAD R21, R18, UR15, R21 ;  /* 0x0000000f12157c24 */ /* 0x000fca000f8e0215 */
[----:B------:R-:W-:-:S06]  /*10e0*/  IADD3.X R15, PT, PT, R15, UR11, R21, P2, !PT ;  /* 0x0000000b0f0f7c10 */ /* 0x000fcc00097fe415 */
[----:B------:R-:W4:Y:S01]  /*10f0*/  LDG.E.U8 R15, desc[UR4][R14.64] ;  /* 0x000000040e0f7981 */ /* 0x000f22000c1e1100 */
[----:B------:R-:W-:-:S04]  /*1100*/  IADD3 R9, PT, PT, R9, 0x8, RZ ;  /* 0x0000000809097810 */ /* 0x000fc80007ffe0ff */
[----:B------:R-:W-:Y:S01]  /*1110*/  ISETP.NE.AND P2, PT, R9, RZ, PT ;  /* 0x000000ff0900720c */ /* 0x000fe20003f45270 */
[----:B------:R-:W-:Y:S01]  /*1120*/  VIADD R20, R20, 0x8 ;  /* 0x0000000814147836 */ /* 0x000fe20000000000 */
[----:B--2---:R-:W-:-:S04]  /*1130*/  IADD3 R7, PT, PT, R22, R23, R7 ;  /* 0x0000001716077210 */ /* 0x004fc80007ffe007 */
[----:B---3--:R-:W-:-:S04]  /*1140*/  IADD3 R24, PT, PT, R25, R7, R24 ;  /* 0x0000000719187210 */ /* 0x008fc80007ffe018 */
[----:B----4-:R-:W-:-:S03]  /*1150*/  IADD3 R23, PT, PT, R15, R24, R16 ;  /* 0x000000180f177210 */ /* 0x010fc60007ffe010 */
[----:B------:R-:W-:Y:S05]  /*1160*/  @P2 BRA `(.L_x_391) ;  /* 0xfffffff800902947 */ /* 0x000fea000383ffff */
[----:B------:R-:W-:Y:S05]  /*1170*/  BSYNC.RECONVERGENT B4 ;  /* 0x0000000000047941 */ /* 0x000fea0003800200 */
.L_x_390:
[----:B------:R-:W-:-:S07]  /*1180*/  IADD3 R22, PT, PT, R20, -0x3, RZ ;  /* 0xfffffffd14167810 */ /* 0x000fce0007ffe0ff */
.L_x_389:
[----:B------:R-:W-:Y:S05]  /*1190*/  BSYNC.RECONVERGENT B3 ;  /* 0x0000000000037941 */ /* 0x000fea0003800200 */
.L_x_388:
[----:B------:R-:W0:Y:S02]  /*11a0*/  LDCU UR6, c[0x0][0x398] ;  /* 0x00007300ff0677ac */ /* 0x000e240008000800 */
[----:B0-----:R-:W-:-:S05]  /*11b0*/  VIMNMX R7, PT, PT, R5, UR6, PT ;  /* 0x0000000605077c48 */ /* 0x001fca000bfe0100 */
[----:B------:R-:W-:-:S05]  /*11c0*/  IMAD.IADD R9, R4, 0x1, -R7 ;  /* 0x0000000104097824 */ /* 0x000fca00078e0a07 */
[----:B------:R-:W-:-:S04]  /*11d0*/  LOP3.LUT R9, R9, 0x7, RZ, 0xc0, !PT ;  /* 0x0000000709097812 */ /* 0x000fc800078ec0ff */
[----:B------:R-:W-:-:S13]  /*11e0*/  ISETP.NE.AND P2, PT, R9, RZ, PT ;  /* 0x000000ff0900720c */ /* 0x000fda0003f45270 */
[----:B------:R-:W-:Y:S05]  /*11f0*/  @!P2 BRA `(.L_x_387) ;  /* 0x0000000400b8a947 */ /* 0x000fea0003800000 */
[----:B------:R-:W-:Y:S01]  /*1200*/  BSSY.RECONVERGENT B3, `(.L_x_392) ;  /* 0x0000035000037945 */ /* 0x000fe20003800200 */
[----:B------:R-:W-:-:S03]  /*1210*/  IADD3 R7, PT, PT, -R7, R4, RZ ;  /* 0x0000000407077210 */ /* 0x000fc60007ffe1ff */
[----:B------:R-:W-:Y:S05]  /*1220*/  @!P1 BRA `(.L_x_393) ;  /* 0x0000000000c89947 */ /* 0x000fea0003800000 */
[----:B------:R-:W0:Y:S01]  /*1230*/  LDCU.64 UR6, c[0x0][0x398] ;  /* 0x00007300ff0677ac */ /* 0x000e220008000a00 */
[--C-:B------:R-:W-:Y:S01]  /*1240*/  SHF.R.S32.HI R15, RZ, 0x1f, R22.reuse ;  /* 0x0000001fff0f7819 */ /* 0x100fe20000011416 */
[----:B------:R-:W-:Y:S01]  /*1250*/  IMAD.MOV.U32 R14, RZ, RZ, R22 ;  /* 0x000000ffff0e7224 */ /* 0x000fe200078e0016 */
[----:B------:R-:W-:Y:S01]  /*1260*/  IADD3 R16, PT, PT, R22, 0x1, RZ ;  /* 0x0000000116107810 */ /* 0x000fe20007ffe0ff */
[----:B------:R-:W1:Y:S03]  /*1270*/  LDCU.64 UR16, c[0x0][0x3b0] ;  /* 0x00007600ff1077ac */ /* 0x000e660008000a00 */
[----:B------:R-:W-:Y:S01]  /*1280*/  SHF.R.S32.HI R17, RZ, 0x1f, R16 ;  /* 0x0000001fff117819 */ /* 0x000fe20000011410 */
[----:B------:R-:W2:Y:S01]  /*1290*/  LDCU.64 UR18, c[0x0][0x380] ;  /* 0x00007000ff1277ac */ /* 0x000ea20008000a00 */
[----:B0-----:R-:W-:Y:S02]  /*12a0*/  IMAD R9, R8, UR6, RZ ;  /* 0x0000000608097c24 */ /* 0x001fe4000f8e02ff */
[----:B------:R-:W-:Y:S01]  /*12b0*/  IMAD.WIDE.U32 R20, R12, UR6, R14 ;  /* 0x000000060c147c25 */ /* 0x000fe2000f8e000e */
[----:B------:R-:W-:-:S03]  /*12c0*/  SHF.R.S32.HI R15, RZ, 0x1f, R0 ;  /* 0x0000001fff0f7819 */ /* 0x000fc60000011400 */
[C---:B------:R-:W-:Y:S02]  /*12d0*/  IMAD R9, R12.reuse, UR7, R9 ;  /* 0x000000070c097c24 */ /* 0x040fe4000f8e0209 */
[----:B------:R-:W-:-:S04]  /*12e0*/  IMAD.WIDE.U32 R16, R12, UR6, R16 ;  /* 0x000000060c107c25 */ /* 0x000fc8000f8e0010 */
[C---:B------:R-:W-:Y:S01]  /*12f0*/  IMAD.IADD R14, R9.reuse, 0x1, R21 ;  /* 0x00000001090e7824 */ /* 0x040fe200078e0215 */
[----:B------:R-:W-:-:S03]  /*1300*/  IADD3 R17, PT, PT, R9, R17, RZ ;  /* 0x0000001109117210 */ /* 0x000fc60007ffe0ff */
[----:B-1----:R-:W-:Y:S01]  /*1310*/  IMAD R21, R14, UR16, RZ ;  /* 0x000000100e157c24 */ /* 0x002fe2000f8e02ff */
[----:B------:R-:W-:Y:S01]  /*1320*/  MOV R14, R0 ;  /* 0x00000000000e7202 */ /* 0x000fe20000000f00 */
[----:B------:R-:W-:Y:S02]  /*1330*/  IMAD R17, R17, UR16, RZ ;  /* 0x0000001011117c24 */ /* 0x000fe4000f8e02ff */
[C---:B------:R-:W-:Y:S02]  /*1340*/  IMAD R21, R20.reuse, UR17, R21 ;  /* 0x0000001114157c24 */ /* 0x040fe4000f8e0215 */
[----:B------:R-:W-:-:S04]  /*1350*/  IMAD.WIDE.U32 R18, R20, UR16, R14 ;  /* 0x0000001014127c25 */ /* 0x000fc8000f8e000e */
[----:B------:R-:W-:Y:S01]  /*1360*/  VIADD R20, R22, 0x2 ;  /* 0x0000000216147836 */ /* 0x000fe20000000000 */
[----:B--2---:R-:W-:-:S04]  /*1370*/  IADD3 R24, P2, PT, R18, UR18, RZ ;  /* 0x0000001212187c10 */ /* 0x004fc8000ff5e0ff */
[----:B------:R-:W-:Y:S01]  /*1380*/  IADD3.X R25, PT, PT, R19, UR19, R21, P2, !PT ;  /* 0x0000001313197c10 */ /* 0x000fe200097fe415 */
[C---:B------:R-:W-:Y:S01]  /*1390*/  IMAD R19, R16.reuse, UR17, R17 ;  /* 0x0000001110137c24 */ /* 0x040fe2000f8e0211 */
[----:B------:R-:W-:Y:S01]  /*13a0*/  SHF.R.S32.HI R21, RZ, 0x1f, R20 ;  /* 0x0000001fff157819 */ /* 0x000fe20000011414 */
[----:B------:R-:W-:Y:S02]  /*13b0*/  IMAD.WIDE.U32 R16, R16, UR16, R14 ;  /* 0x0000001010107c25 */ /* 0x000fe4000f8e000e */
[----:B------:R-:W2:Y:S02]  /*13c0*/  LDG.E.U8 R24, desc[UR4][R24.64] ;  /* 0x0000000418187981 */ /* 0x000ea4000c1e1100 */
[----:B------:R-:W-:Y:S01]  /*13d0*/  IMAD.WIDE.U32 R20, R12, UR6, R20 ;  /* 0x000000060c147c25 */ /* 0x000fe2000f8e0014 */
[----:B------:R-:W-:-:S03]  /*13e0*/  IADD3 R16, P2, PT, R16, UR18, RZ ;  /* 0x0000001210107c10 */ /* 0x000fc6000ff5e0ff */
[----:B------:R-:W-:Y:S01]  /*13f0*/  IMAD.IADD R18, R9, 0x1, R21 ;  /* 0x0000000109127824 */ /* 0x000fe200078e0215 */
[----:B------:R-:W-:-:S03]  /*1400*/  IADD3.X R17, PT, PT, R17, UR19, R19, P2, !PT ;  /* 0x0000001311117c10 */ /* 0x000fc600097fe413 */
[----:B------:R-:W-:Y:S02]  /*1410*/  IMAD R21, R18, UR16, RZ ;  /* 0x0000001012157c24 */ /* 0x000fe4000f8e02ff */
[C---:B------:R-:W-:Y:S01]  /*1420*/  IMAD.WIDE.U32 R18, R20.reuse, UR16, R14 ;  /* 0x0000001014127c25 */ /* 0x040fe2000f8e000e */
[----:B------:R-:W2:Y:S03]  /*1430*/  LDG.E.U8 R16, desc[UR4][R16.64] ;  /* 0x0000000410107981 */ /* 0x000ea6000c1e1100 */
[----:B------:R-:W-:Y:S01]  /*1440*/  IMAD R21, R20, UR17, R21 ;  /* 0x0000001114157c24 */ /* 0x000fe2000f8e0215 */
[----:B------:R-:W-:Y:S02]  /*1450*/  IADD3 R18, P2, PT, R18, UR18, RZ ;  /* 0x0000001212127c10 */ /* 0x000fe4000ff5e0ff */
[----:B------:R-:W-:Y:S02]  /*1460*/  IADD3 R20, PT, PT, R22, 0x3, RZ ;  /* 0x0000000316147810 */ /* 0x000fe40007ffe0ff */
[----:B------:R-:W-:-:S02]  /*1470*/  IADD3.X R19, PT, PT, R19, UR19, R21, P2, !PT ;  /* 0x0000001313137c10 */ /* 0x000fc400097fe415 */
[----:B------:R-:W-:-:S03]  /*1480*/  SHF.R.S32.HI R21, RZ, 0x1f, R20 ;  /* 0x0000001fff157819 */ /* 0x000fc60000011414 */
[----:B------:R-:W3:Y:S01]  /*1490*/  LDG.E.U8 R18, desc[UR4][R18.64] ;  /* 0x0000000412127981 */ /* 0x000ee2000c1e1100 */
[----:B------:R-:W-:-:S04]  /*14a0*/  IMAD.WIDE.U32 R20, R12, UR6, R20 ;  /* 0x000000060c147c25 */ /* 0x000fc8000f8e0014 */
[----:B------:R-:W-:Y:S02]  /*14b0*/  IMAD.IADD R9, R9, 0x1, R21 ;  /* 0x0000000109097824 */ /* 0x000fe400078e0215 */
[----:B------:R-:W-:-:S04]  /*14c0*/  IMAD.WIDE.U32 R14, R20, UR16, R14 ;  /* 0x00000010140e7c25 */ /* 0x000fc8000f8e000e */
[----:B------:R-:W-:Y:S01]  /*14d0*/  IMAD R9, R9, UR16, RZ ;  /* 0x0000001009097c24 */ /* 0x000fe2000f8e02ff */
[----:B------:R-:W-:-:S03]  /*14e0*/  IADD3 R14, P2, PT, R14, UR18, RZ ;  /* 0x000000120e0e7c10 */ /* 0x000fc6000ff5e0ff */
[----:B------:R-:W-:-:S05]  /*14f0*/  IMAD R9, R20, UR17, R9 ;  /* 0x0000001114097c24 */ /* 0x000fca000f8e0209 */
[----:B------:R-:W-:-:S06]  /*1500*/  IADD3.X R15, PT, PT, R15, UR19, R9, P2, !PT ;  /* 0x000000130f0f7c10 */ /* 0x000fcc00097fe409 */
[----:B------:R-:W3:Y:S01]  /*1510*/  LDG.E.U8 R15, desc[UR4][R14.64] ;  /* 0x000000040e0f7981 */ /* 0x000ee2000c1e1100 */
[----:B------:R-:W-:Y:S02]  /*1520*/  IADD3 R22, PT, PT, R22, 0x4, RZ ;  /* 0x0000000416167810 */ /* 0x000fe40007ffe0ff */
[----:B--2---:R-:W-:-:S04]  /*1530*/  IADD3 R23, PT, PT, R16, R23, R24 ;  /* 0x0000001710177210 */ /* 0x004fc80007ffe018 */
[----:B---3--:R-:W-:-:S07]  /*1540*/  IADD3 R23, PT, PT, R15, R23, R18 ;  /* 0x000000170f177210 */ /* 0x008fce0007ffe012 */
.L_x_393:
[----:B------:R-:W-:Y:S05]  /*1550*/  BSYNC.RECONVERGENT B3 ;  /* 0x0000000000037941 */ /* 0x000fea0003800200 */
.L_x_392:
        /* <DEDUP_REMOVED lines=8> */
[----:B------:R-:W-:Y:S01]  /*15e0*/  VIADD R14, R22, 0x1 ;  /* 0x00000001160e7836 */ /* 0x000fe20000000000 */
[----:B------:R-:W-:Y:S01]  /*15f0*/  SHF.R.S32.HI R17, RZ, 0x1f, R22 ;  /* 0x0000001fff117819 */ /* 0x000fe20000011416 */
[----:B------:R-:W-:Y:S01]  /*1600*/  IMAD.MOV.U32 R18, RZ, RZ, R0 ;  /* 0x000000ffff127224 */ /* 0x000fe200078e0000 */
[----:B------:R-:W1:Y:S01]  /*1610*/  LDCU.64 UR16, c[0x0][0x3b0] ;  /* 0x00007600ff1077ac */ /* 0x000e620008000a00 */
[----:B------:R-:W-:Y:S02]  /*1620*/  MOV R16, R22 ;  /* 0x0000001600107202 */ /* 0x000fe40000000f00 */
[----:B------:R-:W-:Y:S01]  /*1630*/  SHF.R.S32.HI R15, RZ, 0x1f, R14 ;  /* 0x0000001fff0f7819 */ /* 0x000fe2000001140e */
[----:B------:R-:W2:Y:S01]  /*1640*/  LDCU.64 UR18, c[0x0][0x380] ;  /* 0x00007000ff1277ac */ /* 0x000ea20008000a00 */
[----:B------:R-:W-:Y:S01]  /*1650*/  SHF.R.S32.HI R19, RZ, 0x1f, R0 ;  /* 0x0000001fff137819 */ /* 0x000fe20000011400 */
        /* <DEDUP_REMOVED lines=18> */
[----:B------:R-:W-:Y:S02]  /*1780*/  IADD3 R22, PT, PT, R22, 0x2, RZ ;  /* 0x0000000216167810 */ /* 0x000fe40007ffe0ff */
[----:B--2---:R-:W-:-:S07]  /*1790*/  IADD3 R23, PT, PT, R14, R23, R16 ;  /* 0x000000170e177210 */ /* 0x004fce0007ffe010 */
.L_x_395:
[----:B------:R-:W-:Y:S05]  /*17a0*/  BSYNC.RECONVERGENT B3 ;  /* 0x0000000000037941 */ /* 0x000fea0003800200 */
.L_x_394:
[----:B------:R-:W-:Y:S05]  /*17b0*/  @!P2 BRA `(.L_x_387) ;  /* 0x000000000048a947 */ /* 0x000fea0003800000 */
[----:B------:R-:W0:Y:S01]  /*17c0*/  LDCU.64 UR6, c[0x0][0x398] ;  /* 0x00007300ff0677ac */ /* 0x000e220008000a00 */
[----:B------:R-:W-:Y:S02]  /*17d0*/  SHF.R.S32.HI R9, RZ, 0x1f, R22 ;  /* 0x0000001fff097819 */ /* 0x000fe40000011416 */
[----:B------:R-:W-:Y:S01]  /*17e0*/  SHF.R.S32.HI R13, RZ, 0x1f, R0 ;  /* 0x0000001fff0d7819 */ /* 0x000fe20000011400 */
[----:B------:R-:W1:Y:S01]  /*17f0*/  LDCU.64 UR16, c[0x0][0x3b0] ;  /* 0x00007600ff1077ac */ /* 0x000e620008000a00 */
[----:B------:R-:W2:Y:S01]  /*1800*/  LDCU.64 UR18, c[0x0][0x380] ;  /* 0x00007000ff1277ac */ /* 0x000ea20008000a00 */
[----:B0-----:R-:W-:Y:S02]  /*1810*/  IMAD R7, R8, UR6, RZ ;  /* 0x0000000608077c24 */ /* 0x001fe4000f8e02ff */
[----:B------:R-:W-:Y:S02]  /*1820*/  IMAD.MOV.U32 R8, RZ, RZ, R22 ;  /* 0x000000ffff087224 */ /* 0x000fe400078e0016 */
[----:B------:R-:W-:-:S02]  /*1830*/  IMAD R7, R12, UR7, R7 ;  /* 0x000000070c077c24 */ /* 0x000fc4000f8e0207 */
[----:B------:R-:W-:-:S04]  /*1840*/  IMAD.WIDE.U32 R8, R12, UR6, R8 ;  /* 0x000000060c087c25 */ /* 0x000fc8000f8e0008 */
[----:B------:R-:W-:Y:S01]  /*1850*/  IMAD.MOV.U32 R12, RZ, RZ, R0 ;  /* 0x000000ffff0c7224 */ /* 0x000fe200078e0000 */
[----:B------:R-:W-:-:S03]  /*1860*/  IADD3 R7, PT, PT, R7, R9, RZ ;  /* 0x0000000907077210 */ /* 0x000fc60007ffe0ff */
[----:B-1----:R-:W-:-:S04]  /*1870*/  IMAD.WIDE.U32 R12, R8, UR16, R12 ;  /* 0x00000010080c7c25 */ /* 0x002fc8000f8e000c */
[----:B------:R-:W-:-:S04]  /*1880*/  IMAD R7, R7, UR16, RZ ;  /* 0x0000001007077c24 */ /* 0x000fc8000f8e02ff */
[----:B------:R-:W-:Y:S01]  /*1890*/  IMAD R7, R8, UR17, R7 ;  /* 0x0000001108077c24 */ /* 0x000fe2000f8e0207 */
[----:B--2---:R-:W-:-:S04]  /*18a0*/  IADD3 R8, P2, PT, R12, UR18, RZ ;  /* 0x000000120c087c10 */ /* 0x004fc8000ff5e0ff */
[----:B------:R-:W-:-:S05]  /*18b0*/  IADD3.X R9, PT, PT, R13, UR19, R7, P2, !PT ;  /* 0x000000130d097c10 */ /* 0x000fca00097fe407 */
[----:B------:R-:W2:Y:S02]  /*18c0*/  LDG.E.U8 R8, desc[UR4][R8.64] ;  /* 0x0000000408087981 */ /* 0x000ea4000c1e1100 */
[----:B--2---:R-:W-:-:S07]  /*18d0*/  IADD3 R23, PT, PT, R8, R23, RZ ;  /* 0x0000001708177210 */ /* 0x004fce0007ffe0ff */
.L_x_387:
[----:B------:R-:W-:Y:S05]  /*18e0*/  BSYNC.RECONVERGENT B0 ;  /* 0x0000000000007941 */ /* 0x000fea0003800200 */
.L_x_386:
[----:B------:R-:W-:-:S05]  /*18f0*/  VIADD R6, R6, 0x1 ;  /* 0x0000000106067836 */ /* 0x000fca0000000000 */
[----:B------:R-:W-:-:S13]  /*1900*/  ISETP.NE.AND P2, PT, R6, R3, PT ;  /* 0x000000030600720c */ /* 0x000fda0003f45270 */
[----:B------:R-:W-:Y:S05]  /*1910*/  @P2 BRA `(.L_x_396) ;  /* 0xfffffff000582947 */ /* 0x000fea000383ffff */
[----:B------:R-:W-:Y:S05]  /*1920*/  BSYNC.RECONVERGENT B1 ;  /* 0x0000000000017941 */ /* 0x000fea0003800200 */
.L_x_385:
[----:B------:R-:W-:Y:S05]  /*1930*/  BSYNC.RECONVERGENT B2 ;  /* 0x0000000000027941 */ /* 0x000fea0003800200 */
.L_x_384:
[----:B------:R-:W0:Y:S02]  /*1940*/  LDCU.64 UR6, c[0x0][0x388] ;  /* 0x00007100ff0677ac */ /* 0x000e240008000a00 */
[----:B0-----:R-:W-:-:S04]  /*1950*/  IADD3 R2, P0, PT, R10, UR6, RZ ;  /* 0x000000060a027c10 */ /* 0x001fc8000ff1e0ff */
[----:B------:R-:W-:-:S05]  /*1960*/  IADD3.X R3, PT, PT, R11, UR7, RZ, P0, !PT ;  /* 0x000000070b037c10 */ /* 0x000fca00087fe4ff */
[----:B------:R-:W-:Y:S01]  /*1970*/  STG.E.U8 desc[UR4][R2.64], R23 ;  /* 0x0000001702007986 */ /* 0x000fe2000c101104 */
[----:B------:R-:W-:Y:S05]  /*1980*/  EXIT ;  /* 0x000000000000794d */ /* 0x000fea0003800000 */
        .weak           $__internal_35_$__cuda_sm20_div_u64
        .type           $__internal_35_$__cuda_sm20_div_u64,@function
        .size           $__internal_35_$__cuda_sm20_div_u64,(.L_x_685 - $__internal_35_$__cuda_sm20_div_u64)
$__internal_35_$__cuda_sm20_div_u64:
        /* <DEDUP_REMOVED lines=50> */
[----:B------:R-:W-:Y:S02]  /*1cb0*/  IADD3 R7, P1, PT, -R12, R21, RZ ;  /* 0x000000150c077210 */ /* 0x000fe40007f3e1ff */
[----:B------:R-:W-:Y:S01]  /*1cc0*/  ISETP.GE.U32.AND.EX P0, PT, R18, R13, PT, P0 ;  /* 0x0000000d1200720c */ /* 0x000fe20003f06100 */
[----:B------:R-:W-:Y:S01]  /*1cd0*/  IMAD.X R14, RZ, RZ, R19, P2 ;  /* 0x000000ffff0e7224 */ /* 0x000fe200010e0613 */
        /* <DEDUP_REMOVED lines=10> */
[----:B------:R-:W-:Y:S02]  /*1d80*/  ISETP.NE.AND.EX P1, PT, R13, RZ, PT, P1 ;  /* 0x000000ff0d00720c */ /* 0x000fe40003f25310 */
[----:B------:R-:W-:Y:S01]  /*1d90*/  SEL R12, R6, R17, P0 ;  /* 0x00000011060c7207 */ /* 0x000fe20000000000 */
[----:B------:R-:W-:Y:S01]  /*1da0*/  IMAD.MOV.U32 R6, RZ, RZ, R8 ;  /* 0x000000ffff067224 */ /* 0x000fe200078e0008 */
[----:B------:R-:W-:Y:S02]  /*1db0*/  SEL R13, R7, R14, P0 ;  /* 0x0000000e070d7207 */ /* 0x000fe40000000000 */
[----:B------:R-:W-:Y:S02]  /*1dc0*/  MOV R7, 0x0 ;  /* 0x0000000000077802 */ /* 0x000fe40000000f00 */
[----:B------:R-:W-:-:S02]  /*1dd0*/  SEL R12, R12, 0xffffffff, P1 ;  /* 0xffffffff0c0c7807 */ /* 0x000fc40000800000 */
[----:B------:R-:W-:Y:S01]  /*1de0*/  SEL R13, R13, 0xffffffff, P1 ;  /* 0xffffffff0d0d7807 */ /* 0x000fe20000800000 */
[----:B------:R-:W-:Y:S06]  /*1df0*/  RET.REL.NODEC R6 `(_ZN2at6native53_GLOBAL__N__3bfe7fd5_20_UpSampleNearest2d_cu_198c5ce242upsample_nearest2d_backward_nhwc_out_frameIhlXadL_ZNS0_40nearest_neighbor_bw_compute_source_indexEfiiEEEEvPKT_PS3_mmmmmffm) ;  /* 0xffffffe006807950 */ /* 0x000fec0003c3ffff */
.L_x_397:
        /* <DEDUP_REMOVED lines=16> */
.L_x_685:


//--------------------- .text._ZN2at6native53_GLOBAL__N__3bfe7fd5_20_UpSampleNearest2d_cu_198c5ce242upsample_nearest2d_backward_nhwc_out_frameIN3c108BFloat16EfXadL_ZNS0_40nearest_neighbor_bw_compute_source_indexEfiiEEEEvPKT_PS5_mmmmmffm --------------------------
	.section	.text._ZN2at6native53_GLOBAL__N__3bfe7fd5_20_UpSampleNearest2d_cu_198c5ce242upsample_nearest2d_backward_nhwc_out_frameIN3c108BFloat16EfXadL_ZNS0_40nearest_neighbor_bw_compute_source_indexEfiiEEEEvPKT_PS5_mmmmmffm,"ax",@progbits
	.align	128
.text._ZN2at6native53_GLOBAL__N__3bfe7fd5_20_UpSampleNearest2d_cu_198c5ce242upsample_nearest2d_backward_nhwc_out_frameIN3c108BFloat16EfXadL_ZNS0_40nearest_neighbor_bw_compute_source_indexEfiiEEEEvPKT_PS5_mmmmmffm:
        .type           _ZN2at6native53_GLOBAL__N__3bfe7fd5_20_UpSampleNearest2d_cu_198c5ce242upsample_nearest2d_backward_nhwc_out_frameIN3c108BFloat16EfXadL_ZNS0_40nearest_neighbor_bw_compute_source_indexEfiiEEEEvPKT_PS5_mmmmmffm,@function
        .size           _ZN2at6native53_GLOBAL__N__3bfe7fd5_20_UpSampleNearest2d_cu_198c5ce242upsample_nearest2d_backward_nhwc_out_frameIN3c108BFloat16EfXadL_ZNS0_40nearest_neighbor_bw_compute_source_indexEfiiEEEEvPKT_PS5_mmmmmffm,(.L_x_687 - _ZN2at6native53_GLOBAL__N__3bfe7fd5_20_UpSampleNearest2d_cu_198c5ce242upsample_nearest2d_backward_nhwc_out_frameIN3c108BFloat16EfXadL_ZNS0_40nearest_neighbor_bw_compute_source_indexEfiiEEEEvPKT_PS5_mmmmmffm)
        .other          _ZN2at6native53_GLOBAL__N__3bfe7fd5_20_UpSampleNearest2d_cu_198c5ce242upsample_nearest2d_backward_nhwc_out_frameIN3c108BFloat16EfXadL_ZNS0_40nearest_neighbor_bw_compute_source_indexEfiiEEEEvPKT_PS5_mmmmmffm,@"STO_CUDA_ENTRY STV_DEFAULT"
_ZN2at6native53_GLOBAL__N__3bfe7fd5_20_UpSampleNearest2d_cu_198c5ce242upsample_nearest2d_backward_nhwc_out_frameIN3c108BFloat16EfXadL_ZNS0_40nearest_neighbor_bw_compute_source_indexEfiiEEEEvPKT_PS5_mmmmmffm:
        /* <DEDUP_REMOVED lines=38> */
.L_x_399:
[----:B------:R-:W0:Y:S01]  /*0260*/  LDCU.64 UR4, c[0x0][0x3b0] ;  /* 0x00007600ff0477ac */ /* 0x000e220008000a00 */
[----:B------:R-:W-:Y:S01]  /*0270*/  MOV R14, R10 ;  /* 0x0000000a000e7202 */ /* 0x000fe20000000f00 */
[----:B------:R-:W-:Y:S01]  /*0280*/  IMAD.MOV.U32 R15, RZ, RZ, R11 ;  /* 0x000000ffff0f7224 */ /* 0x000fe200078e000b */
[----:B------:R-:W-:Y:S01]  /*0290*/  MOV R8, 0x2d0 ;  /* 0x000002d000087802 */ /* 0x000fe20000000f00 */
[----:B0-----:R-:W-:Y:S01]  /*02a0*/  IMAD.U32 R12, RZ, RZ, UR4 ;  /* 0x00000004ff0c7e24 */ /* 0x001fe2000f8e00ff */
[----:B------:R-:W-:-:S07]  /*02b0*/  MOV R13, UR5 ;  /* 0x00000005000d7c02 */ /* 0x000fce0008000f00 */
[----:B------:R-:W-:Y:S05]  /*02c0*/  CALL.REL.NOINC `($__internal_36_$__cuda_sm20_div_u64) ;  /* 0x0000002400907944 */ /* 0x000fea0003c00000 */
[----:B------:R-:W0:Y:S01]  /*02d0*/  LDCU UR4, c[0x0][0x3b0] ;  /* 0x00007600ff0477ac */ /* 0x000e220008000800 */
[----:B------:R-:W-:Y:S01]  /*02e0*/  IADD3 R3, PT, PT, -R12, RZ, RZ ;  /* 0x000000ff0c037210 */ /* 0x000fe20007ffe1ff */
[----:B------:R-:W-:-:S04]  /*02f0*/  IMAD.MOV.U32 R2, RZ, RZ, R12 ;  /* 0x000000ffff027224 */ /* 0x000fc800078e000c */
[----:B0-----:R-:W-:Y:S01]  /*0300*/  IMAD R0, R3, UR4, R10 ;  /* 0x0000000403007c24 */ /* 0x001fe2000f8e020a */
[----:B------:R-:W-:-:S07]  /*0310*/  MOV R3, R13 ;  /* 0x0000000d00037202 */ /* 0x000fce0000000f00 */
.L_x_400:
[----:B------:R-:W-:Y:S05]  /*0320*/  BSYNC.RECONVERGENT B0 ;  /* 0x0000000000007941 */ /* 0x000fea0003800200 */
.L_x_398:
        /* <DEDUP_REMOVED lines=28> */
.L_x_402:
        /* <DEDUP_REMOVED lines=9> */
[----:B------:R-:W-:Y:S01]  /*0580*/  IMAD.MOV.U32 R4, RZ, RZ, R12 ;  /* 0x000000ffff047224 */ /* 0x000fe200078e000c */
[----:B------:R-:W-:-:S03]  /*0590*/  MOV R5, R13 ;  /* 0x0000000d00057202 */ /* 0x000fc60000000f00 */
[----:B0-----:R-:W-:-:S07]  /*05a0*/  IMAD R9, R9, UR4, R2 ;  /* 0x0000000409097c24 */ /* 0x001fce000f8e0202 */
.L_x_403:
[----:B------:R-:W-:Y:S05]  /*05b0*/  BSYNC.RECONVERGENT B0 ;  /* 0x0000000000007941 */ /* 0x000fea0003800200 */
.L_x_401:
        /* <DEDUP_REMOVED lines=27> */
.L_x_405:
[----:B------:R-:W0:Y:S01]  /*0770*/  LDCU.64 UR4, c[0x0][0x3a0] ;  /* 0x00007400ff0477ac */ /* 0x000e220008000a00 */
[----:B------:R-:W-:Y:S01]  /*0780*/  IMAD.MOV.U32 R14, RZ, RZ, R4 ;  /* 0x000000ffff0e7224 */ /* 0x000fe200078e0004 */
[----:B------:R-:W-:Y:S02]  /*0790*/  MOV R15, R5 ;  /* 0x00000005000f7202 */ /* 0x000fe40000000f00 */
[----:B------:R-:W-:Y:S02]  /*07a0*/  MOV R8, 0x7e0 ;  /* 0x000007e000087802 */ /* 0x000fe40000000f00 */
[----:B0-----:R-:W-:Y:S01]  /*07b0*/  MOV R12, UR4 ;  /* 0x00000004000c7c02 */ /* 0x001fe20008000f00 */
[----:B------:R-:W-:-:S07]  /*07c0*/  IMAD.U32 R13, RZ, RZ, UR5 ;  /* 0x00000005ff0d7e24 */ /* 0x000fce000f8e00ff */
[----:B------:R-:W-:Y:S05]  /*07d0*/  CALL.REL.NOINC `($__internal_36_$__cuda_sm20_div_u64) ;  /* 0x00000020004c7944 */ /* 0x000fea0003c00000 */
[----:B------:R-:W0:Y:S01]  /*07e0*/  LDCU UR4, c[0x0][0x3a0] ;  /* 0x00007400ff0477ac */ /* 0x000e220008000800 */
[----:B------:R-:W-:Y:S01]  /*07f0*/  IMAD.MOV R3, RZ, RZ, -R12 ;  /* 0x000000ffff037224 */ /* 0x000fe200078e0a0c */
[----:B------:R-:W-:-:S03]  /*0800*/  MOV R2, R12 ;  /* 0x0000000c00027202 */ /* 0x000fc60000000f00 */
[----:B0-----:R-:W-:-:S07]  /*0810*/  IMAD R4, R3, UR4, R4 ;  /* 0x0000000403047c24 */ /* 0x001fce000f8e0204 */
.L_x_406:
[----:B------:R-:W-:Y:S05]  /*0820*/  BSYNC.RECONVERGENT B0 ;  /* 0x0000000000007941 */ /* 0x000fea0003800200 */
.L_x_404:
[----:B------:R-:W0:Y:S01]  /*0830*/  LDCU.64 UR6, c[0x0][0x3b8] ;  /* 0x00007700ff0677ac */ /* 0x000e220008000a00 */
[----:B------:R-:W-:Y:S01]  /*0840*/  VIADD R3, R4, 0x1 ;  /* 0x0000000104037836 */ /* 0x000fe20000000000 */
[----:B------:R-:W-:Y:S01]  /*0850*/  IADD3 R6, PT, PT, R9, 0x1, RZ ;  /* 0x0000000109067810 */ /* 0x000fe20007ffe0ff */
[----:B------:R-:W-:Y:S01]  /*0860*/  BSSY.RECONVERGENT B1, `(.L_x_407) ;  /* 0x0000204000017945 */ /* 0x000fe20003800200 */
[----:B------:R-:W1:Y:S01]  /*0870*/  LDCU UR8, c[0x0][0x390] ;  /* 0x00007200ff0877ac */ /* 0x000e620008000800 */
[----:B------:R-:W-:Y:S01]  /*0880*/  I2FP.F32.S32 R9, R9 ;  /* 0x0000000900097245 */ /* 0x000fe20000201400 */
[----:B------:R-:W-:Y:S01]  /*0890*/  IMAD.MOV.U32 R25, RZ, RZ, RZ ;  /* 0x000000ffff197224 */ /* 0x000fe200078e00ff */
[----:B------:R-:W-:Y:S01]  /*08a0*/  I2FP.F32.S32 R3, R3 ;  /* 0x0000000300037245 */ /* 0x000fe20000201400 */
[----:B------:R-:W2:Y:S01]  /*08b0*/  LDCU UR9, c[0x0][0x398] ;  /* 0x00007300ff0977ac */ /* 0x000ea20008000800 */
[----:B------:R-:W-:Y:S01]  /*08c0*/  I2FP.F32.S32 R6, R6 ;  /* 0x0000000600067245 */ /* 0x000fe20000201400 */
[----:B------:R-:W3:Y:S01]  /*08d0*/  LDCU.64 UR4, c[0x0][0x358] ;  /* 0x00006b00ff0477ac */ /* 0x000ee20008000a00 */
[----:B------:R-:W4:Y:S01]  /*08e0*/  LDCU.64 UR12, c[0x0][0x398] ;  /* 0x00007300ff0c77ac */ /* 0x000f220008000a00 */
[----:B0-----:R-:W-:Y:S01]  /*08f0*/  FMUL.FTZ R5, R3, UR6 ;  /* 0x0000000603057c20 */ /* 0x001fe20008410000 */
[----:B------:R-:W-:Y:S01]  /*0900*/  I2FP.F32.S32 R3, R4 ;  /* 0x0000000400037245 */ /* 0x000fe20000201400 */
[----:B------:R-:W-:Y:S01]  /*0910*/  FMUL.FTZ R8, R6, UR7 ;  /* 0x0000000706087c20 */ /* 0x000fe20008410000 */
[----:B------:R-:W0:Y:S01]  /*0920*/  LDCU.64 UR14, c[0x0][0x3b0] ;  /* 0x00007600ff0e77ac */ /* 0x000e220008000a00 */
[----:B------:R-:W-:-:S02]  /*0930*/  FMUL.FTZ R7, R9, UR7 ;  /* 0x0000000709077c20 */ /* 0x000fc40008410000 */
[----:B------:R-:W-:Y:S01]  /*0940*/  FMUL.FTZ R4, R3, UR6 ;  /* 0x0000000603047c20 */ /* 0x000fe20008410000 */
[----:B------:R-:W1:Y:S01]  /*0950*/  F2I.FTZ.CEIL.NTZ R5, R5 ;  /* 0x0000000500057305 */ /* 0x000e62000021b100 */
[----:B------:R-:W0:Y:S07]  /*0960*/  LDCU.64 UR10, c[0x0][0x380] ;  /* 0x00007000ff0a77ac */ /* 0x000e2e0008000a00 */
[----:B------:R-:W5:Y:S01]  /*0970*/  F2I.FTZ.CEIL.NTZ R4, R4 ;  /* 0x0000000400047305 */ /* 0x000f62000021b100 */
[----:B-1----:R-:W-:-:S07]  /*0980*/  VIMNMX R3, PT, PT, R5, UR8, PT ;  /* 0x0000000805037c48 */ /* 0x002fce000bfe0100 */
[----:B------:R-:W2:Y:S01]  /*0990*/  F2I.FTZ.CEIL.NTZ R8, R8 ;  /* 0x0000000800087305 */ /* 0x000ea2000021b100 */
[C---:B-----5:R-:W-:Y:S02]  /*09a0*/  ISETP.GE.AND P0, PT, R4.reuse, R3, PT ;  /* 0x000000030400720c */ /* 0x060fe40003f06270 */
[----:B------:R-:W-:Y:S02]  /*09b0*/  VIMNMX R6, PT, PT, R4, UR8, PT ;  /* 0x0000000804067c48 */ /* 0x000fe4000bfe0100 */
[----:B--2---:R-:W-:-:S09]  /*09c0*/  VIMNMX R4, PT, PT, R8, UR9, PT ;  /* 0x0000000908047c48 */ /* 0x004fd2000bfe0100 */
[----:B0--34-:R-:W-:Y:S05]  /*09d0*/  @P0 BRA `(.L_x_408) ;  /* 0x0000001c00b00947 */ /* 0x019fea0003800000 */
        /* <DEDUP_REMOVED lines=13> */
.L_x_419:
        /* <DEDUP_REMOVED lines=20> */
.L_x_414:
        /* <DEDUP_REMOVED lines=151> */
[----:B-----5:R-:W-:Y:S01]  /*1560*/  IMAD.U32 R25, R25, 0x10000, RZ ;  /* 0x0001000019197824 */ /* 0x020fe200078e00ff */
        /* <DEDUP_REMOVED lines=9> */
[----:B------:R-:W-:Y:S02]  /*1600*/  VIADD R18, R20, 0x6 ;  /* 0x0000000614127836 */ /* 0x000fe40000000000 */
[----:B------:R-:W-:Y:S02]  /*1610*/  FADD.FTZ R25, R26, R25 ;  /* 0x000000191a197221 */ /* 0x000fe40000010000 */
[----:B------:R-:W5:Y:S01]  /*1620*/  LDG.E.U16 R22, desc[UR4][R28.64] ;  /* 0x000000041c167981 */ /* 0x000f62000c1e1500 */
[----:B------:R-:W-:-:S03]  /*1630*/  SHF.R.S32.HI R19, RZ, 0x1f, R18 ;  /* 0x0000001fff137819 */ /* 0x000fc60000011412 */
[----:B------:R-:W-:-:S05]  /*1640*/  IMAD.WIDE.U32 R18, R12, UR12, R18 ;  /* 0x0000000c0c127c25 */ /* 0x000fca000f8e0012 */
[----:B------:R-:W-:-:S05]  /*1650*/  IADD3 R19, PT, PT, R21, R19, RZ ;  /* 0x0000001315137210 */ /* 0x000fca0007ffe0ff */
[----:B------:R-:W-:Y:S01]  /*1660*/  IMAD R19, R19, UR14, RZ ;  /* 0x0000000e13137c24 */ /* 0x000fe2000f8e02ff */
[----:B--2---:R-:W-:-:S05]  /*1670*/  SHF.L.U32 R24, R24, 0x10, RZ ;  /* 0x0000001018187819 */ /* 0x004fca00000006ff */
[----:B------:R-:W-:Y:S01]  /*1680*/  FADD.FTZ R25, R25, R24 ;  /* 0x0000001819197221 */ /* 0x000fe20000010000 */
[----:B---3--:R-:W-:Y:S01]  /*1690*/  SHF.L.U32 R24, R17, 0x10, RZ ;  /* 0x0000001011187819 */ /* 0x008fe200000006ff */
[C---:B------:R-:W-:Y:S02]  /*16a0*/  IMAD R17, R18.reuse, UR15, R19 ;  /* 0x0000000f12117c24 */ /* 0x040fe4000f8e0213 */
[----:B------:R-:W-:-:S04]  /*16b0*/  IMAD.WIDE.U32 R18, R18, UR14, R14 ;  /* 0x0000000e12127c25 */ /* 0x000fc8000f8e000e */
        /* <DEDUP_REMOVED lines=8> */
[----:B------:R-:W-:Y:S02]  /*1740*/  FADD.FTZ R25, R25, R24 ;  /* 0x0000001819197221 */ /* 0x000fe40000010000 */
[----:B------:R-:W2:Y:S01]  /*1750*/  LDG.E.U16 R24, desc[UR4][R26.64] ;  /* 0x000000041a187981 */ /* 0x000ea2000c1e1500 */
[----:B------:R-:W-:Y:S02]  /*1760*/  IMAD R17, R18, UR15, R17 ;  /* 0x0000000f12117c24 */ /* 0x000fe4000f8e0211 */
[----:B----4-:R-:W-:Y:S02]  /*1770*/  IMAD.U32 R16, R16, 0x10000, RZ ;  /* 0x0001000010107824 */ /* 0x010fe400078e00ff */
        /* <DEDUP_REMOVED lines=17> */
[----:B-----5:R-:W-:Y:S02]  /*1890*/  SHF.L.U32 R14, R23, 0x10, RZ ;  /* 0x00000010170e7819 */ /* 0x020fe400000006ff */
[----:B------:R-:W-:-:S03]  /*18a0*/  IADD3 R9, PT, PT, R9, 0x10, RZ ;  /* 0x0000001009097810 */ /* 0x000fc60007ffe0ff */
[----:B------:R-:W-:Y:S01]  /*18b0*/  FADD.FTZ R14, R25, R14 ;  /* 0x0000000e190e7221 */ /* 0x000fe20000010000 */
[----:B------:R-:W-:Y:S02]  /*18c0*/  ISETP.NE.AND P3, PT, R9, RZ, PT ;  /* 0x000000ff0900720c */ /* 0x000fe40003f65270 */
[----:B------:R-:W-:Y:S01]  /*18d0*/  IADD3 R20, PT, PT, R20, 0x10, RZ ;  /* 0x0000001014147810 */ /* 0x000fe20007ffe0ff */
[----:B------:R-:W-:-:S04]  /*18e0*/  IMAD.U32 R15, R22, 0x10000, RZ ;  /* 0x00010000160f7824 */ /* 0x000fc800078e00ff */
[----:B------:R-:W-:Y:S01]  /*18f0*/  FADD.FTZ R14, R14, R15 ;  /* 0x0000000f0e0e7221 */ /* 0x000fe20000010000 */
[----:B--2---:R-:W-:-:S05]  /*1900*/  SHF.L.U32 R21, R24, 0x10, RZ ;  /* 0x0000001018157819 */ /* 0x004fca00000006ff */
[----:B------:R-:W-:Y:S01]  /*1910*/  FADD.FTZ R14, R14, R21 ;  /* 0x000000150e0e7221 */ /* 0x000fe20000010000 */
[----:B---3--:R-:W-:-:S04]  /*1920*/  IMAD.U32 R15, R16, 0x10000, RZ ;  /* 0x00010000100f7824 */ /* 0x008fc800078e00ff */
[----:B------:R-:W-:Y:S01]  /*1930*/  FADD.FTZ R14, R14, R15 ;  /* 0x0000000f0e0e7221 */ /* 0x000fe20000010000 */
[----:B----4-:R-:W-:-:S05]  /*1940*/  SHF.L.U32 R25, R18, 0x10, RZ ;  /* 0x0000001012197819 */ /* 0x010fca00000006ff */
[----:B------:R-:W-:Y:S01]  /*1950*/  FADD.FTZ R25, R14, R25 ;  /* 0x000000190e197221 */ /* 0x000fe20000010000 */
[----:B------:R-:W-:Y:S06]  /*1960*/  @P3 BRA `(.L_x_414) ;  /* 0xfffffff000a03947 */ /* 0x000fec000383ffff */
[----:B------:R-:W-:Y:S05]  /*1970*/  BSYNC.RECONVERGENT B3 ;  /* 0x0000000000037941 */ /* 0x000fea0003800200 */
.L_x_413:
[----:B------:R-:W-:-:S07]  /*1980*/  VIADD R20, R20, 0xfffffff9 ;  /* 0xfffffff914147836 */ /* 0x000fce0000000000 */
.L_x_412:
[----:B------:R-:W-:Y:S05]  /*1990*/  BSYNC.RECONVERGENT B2 ;  /* 0x0000000000027941 */ /* 0x000fea0003800200 */
.L_x_411:
[----:B------:R-:W0:Y:S02]  /*19a0*/  LDCU UR6, c[0x0][0x398] ;  /* 0x00007300ff0677ac */ /* 0x000e240008000800 */
[----:B0-----:R-:W-:-:S04]  /*19b0*/  VIMNMX R9, PT, PT, R7, UR6, PT ;  /* 0x0000000607097c48 */ /* 0x001fc8000bfe0100 */
[----:B------:R-:W-:-:S04]  /*19c0*/  IADD3 R14, PT, PT, -R9, R4, RZ ;  /* 0x00000004090e7210 */ /* 0x000fc80007ffe1ff */
        /* <DEDUP_REMOVED lines=10> */
[----:B------:R-:W-:Y:S01]  /*1a70*/  VIADD R26, R20, 0x1 ;  /* 0x00000001141a7836 */ /* 0x000fe20000000000 */
[----:B------:R-:W-:Y:S01]  /*1a80*/  SHF.R.S32.HI R15, RZ, 0x1f, R0 ;  /* 0x0000001fff0f7819 */ /* 0x000fe20000011400 */
[----:B------:R-:W1:Y:S01]  /*1a90*/  LDCU.64 UR16, c[0x0][0x3b0] ;  /* 0x00007600ff1077ac */ /* 0x000e620008000a00 */
[----:B------:R-:W-:Y:S01]  /*1aa0*/  MOV R14, R0 ;  /* 0x00000000000e7202 */ /* 0x000fe20000000f00 */
[----:B------:R-:W2:Y:S01]  /*1ab0*/  LDCU.64 UR18, c[0x0][0x380] ;  /* 0x00007000ff1277ac */ /* 0x000ea20008000a00 */
[----:B0-----:R-:W-:Y:S02]  /*1ac0*/  IMAD R23, R5, UR6, RZ ;  /* 0x0000000605177c24 */ /* 0x001fe4000f8e02ff */
[----:B------:R-:W-:-:S04]  /*1ad0*/  IMAD.WIDE.U32 R16, R12, UR6, R20 ;  /* 0x000000060c107c25 */ /* 0x000fc8000f8e0014 */
[----:B------:R-:W-:Y:S02]  /*1ae0*/  IMAD R23, R12, UR7, R23 ;  /* 0x000000070c177c24 */ /* 0x000fe4000f8e0217 */
[----:B-1----:R-:W-:-:S04]  /*1af0*/  IMAD.WIDE.U32 R18, R16, UR16, R14 ;  /* 0x0000001010127c25 */ /* 0x002fc8000f8e000e */
[----:B------:R-:W-:-:S04]  /*1b00*/  IMAD.IADD R9, R23, 0x1, R17 ;  /* 0x0000000117097824 */ /* 0x000fc800078e0211 */
[----:B------:R-:W-:-:S04]  /*1b10*/  IMAD R9, R9, UR16, RZ ;  /* 0x0000001009097c24 */ /* 0x000fc8000f8e02ff */
[----:B------:R-:W-:Y:S01]  /*1b20*/  IMAD R9, R16, UR17, R9 ;  /* 0x0000001110097c24 */ /* 0x000fe2000f8e0209 */
[----:B--2---:R-:W-:-:S04]  /*1b30*/  LEA R16, P4, R18, UR18, 0x1 ;  /* 0x0000001212107c11 */ /* 0x004fc8000f8808ff */
[----:B------:R-:W-:-:S04]  /*1b40*/  IADD3 R9, PT, PT, R19, R9, RZ ;  /* 0x0000000913097210 */ /* 0x000fc80007ffe0ff */
        /* <DEDUP_REMOVED lines=8> */
[----:B------:R-:W-:-:S05]  /*1bd0*/  IMAD R9, R26, UR17, R9 ;  /* 0x000000111a097c24 */ /* 0x000fca000f8e0209 */
[----:B------:R-:W-:-:S04]  /*1be0*/  IADD3 R9, PT, PT, R19, R9, RZ ;  /* 0x0000000913097210 */ /* 0x000fc80007ffe0ff */
[----:B------:R-:W-:-:S05]  /*1bf0*/  LEA.HI.X R29, R18, UR19, R9, 0x1, P4 ;  /* 0x00000013121d7c11 */ /* 0x000fca000a0f0c09 */
[----:B------:R0:W3:Y:S01]  /*1c00*/  LDG.E.U16 R16, desc[UR4][R28.64] ;  /* 0x000000041c107981 */ /* 0x0000e2000c1e1500 */
[C---:B------:R-:W-:Y:S01]  /*1c10*/  VIADD R26, R20.reuse, 0x2 ;  /* 0x00000002141a7836 */ /* 0x040fe20000000000 */
[----:B------:R-:W-:-:S04]  /*1c20*/  IADD3 R18, PT, PT, R20, 0x3, RZ ;  /* 0x0000000314127810 */ /* 0x000fc80007ffe0ff */
[----:B------:R-:W-:Y:S02]  /*1c30*/  SHF.R.S32.HI R27, RZ, 0x1f, R26 ;  /* 0x0000001fff1b7819 */ /* 0x000fe4000001141a */
[----:B------:R-:W-:Y:S01]  /*1c40*/  SHF.R.S32.HI R19, RZ, 0x1f, R18 ;  /* 0x0000001fff137819 */ /* 0x000fe20000011412 */
[----:B------:R-:W-:-:S04]  /*1c50*/  IMAD.WIDE.U32 R26, R12, UR6, R26 ;  /* 0x000000060c1a7c25 */ /* 0x000fc8000f8e001a */
[----:B------:R-:W-:Y:S01]  /*1c60*/  IMAD.WIDE.U32 R18, R12, UR6, R18 ;  /* 0x000000060c127c25 */ /* 0x000fe2000f8e0012 */
[----:B------:R-:W-:-:S05]  /*1c70*/  IADD3 R9, PT, PT, R23, R27, RZ ;  /* 0x0000001b17097210 */ /* 0x000fca0007ffe0ff */
[----:B------:R-:W-:-:S04]  /*1c80*/  IMAD R9, R9, UR16, RZ ;  /* 0x0000001009097c24 */ /* 0x000fc8000f8e02ff */
[C---:B------:R-:W-:Y:S02]  /*1c90*/  IMAD R9, R26.reuse, UR17, R9 ;  /* 0x000000111a097c24 */ /* 0x040fe4000f8e0209 */
[----:B------:R-:W-:-:S04]  /*1ca0*/  IMAD.WIDE.U32 R26, R26, UR16, R14 ;  /* 0x000000101a1a7c25 */ /* 0x000fc8000f8e000e */
[----:B------:R-:W-:Y:S01]  /*1cb0*/  IMAD.IADD R21, R27, 0x1, R9 ;  /* 0x000000011b157824 */ /* 0x000fe200078e0209 */
[----:B------:R-:W-:Y:S02]  /*1cc0*/  IADD3 R9, PT, PT, R23, R19, RZ ;  /* 0x0000001317097210 */ /* 0x000fe40007ffe0ff */
        /* <DEDUP_REMOVED lines=14> */
[----:B------:R1:W5:Y:S02]  /*1db0*/  LDG.E.U16 R9, desc[UR4][R26.64] ;  /* 0x000000041a097981 */ /* 0x000364000c1e1500 */
[C---:B------:R-:W-:Y:S02]  /*1dc0*/  IMAD R22, R18.reuse, UR17, R19 ;  /* 0x0000001112167c24 */ /* 0x040fe4000f8e0213 */
[----:B------:R-:W-:-:S05]  /*1dd0*/  IMAD.WIDE.U32 R18, R18, UR16, R14 ;  /* 0x0000001012127c25 */ /* 0x000fca000f8e000e */
[----:B------:R-:W-:Y:S02]  /*1de0*/  IADD3 R19, PT, PT, R19, R22, RZ ;  /* 0x0000001613137210 */ /* 0x000fe40007ffe0ff */
[----:B0-----:R-:W-:-:S04]  /*1df0*/  LEA R28, P4, R18, UR18, 0x1 ;  /* 0x00000012121c7c11 */ /* 0x001fc8000f8808ff */
[----:B------:R-:W-:Y:S01]  /*1e00*/  LEA.HI.X R29, R18, UR19, R19, 0x1, P4 ;  /* 0x00000013121d7c11 */ /* 0x000fe2000a0f0c13 */
[----:B------:R-:W-:-:S04]  /*1e10*/  VIADD R18, R20, 0x5 ;  /* 0x0000000514127836 */ /* 0x000fc80000000000 */
[----:B------:R-:W5:Y:S01]  /*1e20*/  LDG.E.U16 R22, desc[UR4][R28.64] ;  /* 0x000000041c167981 */ /* 0x000f62000c1e1500 */
[----:B------:R-:W-:-:S03]  /*1e30*/  SHF.R.S32.HI R19, RZ, 0x1f, R18 ;  /* 0x0000001fff137819 */ /* 0x000fc60000011412 */
[----:B------:R-:W-:-:S05]  /*1e40*/  IMAD.WIDE.U32 R18, R12, UR6, R18 ;  /* 0x000000060c127c25 */ /* 0x000fca000f8e0012 */
[----:B------:R-:W-:-:S05]  /*1e50*/  IADD3 R19, PT, PT, R23, R19, RZ ;  /* 0x0000001317137210 */ /* 0x000fca0007ffe0ff */
[----:B------:R-:W-:Y:S01]  /*1e60*/  IMAD R19, R19, UR16, RZ ;  /* 0x0000001013137c24 */ /* 0x000fe2000f8e02ff */
[----:B--2---:R-:W-:-:S03]  /*1e70*/  SHF.L.U32 R24, R17, 0x10, RZ ;  /* 0x0000001011187819 */ /* 0x004fc600000006ff */
        /* <DEDUP_REMOVED lines=8> */
[----:B------:R-:W-:-:S05]  /*1f00*/  IADD3 R17, PT, PT, R23, R19, RZ ;  /* 0x0000001317117210 */ /* 0x000fca0007ffe0ff */
[----:B------:R-:W-:Y:S02]  /*1f10*/  IMAD R17, R17, UR16, RZ ;  /* 0x0000001011117c24 */ /* 0x000fe4000f8e02ff */
[----:B------:R-:W-:Y:S01]  /*1f20*/  FADD.FTZ R25, R25, R24 ;  /* 0x0000001819197221 */ /* 0x000fe20000010000 */
[----:B---3--:R-:W-:Y:S01]  /*1f30*/  IMAD.U32 R16, R16, 0x10000, RZ ;  /* 0x0001000010107824 */ /* 0x008fe200078e00ff */
        /* <DEDUP_REMOVED lines=18> */
[----:B------:R-:W3:Y:S01]  /*2060*/  LDG.E.U16 R18, desc[UR4][R18.64] ;  /* 0x0000000412127981 */ /* 0x000ee2000c1e1500 */
[----:B----4-:R-:W-:-:S05]  /*2070*/  SHF.L.U32 R14, R21, 0x10, RZ ;  /* 0x00000010150e7819 */ /* 0x010fca00000006ff */
[----:B------:R-:W-:Y:S01]  /*2080*/  FADD.FTZ R14, R25, R14 ;  /* 0x0000000e190e7221 */ /* 0x000fe20000010000 */
[----:B-----5:R-:W-:-:S04]  /*2090*/  IMAD.U32 R9, R9, 0x10000, RZ ;  /* 0x0001000009097824 */ /* 0x020fc800078e00ff */
[----:B------:R-:W-:Y:S01]  /*20a0*/  FADD.FTZ R9, R14, R9 ;  /* 0x000000090e097221 */ /* 0x000fe20000010000 */
[----:B------:R-:W-:-:S05]  /*20b0*/  SHF.L.U32 R22, R22, 0x10, RZ ;  /* 0x0000001016167819 */ /* 0x000fca00000006ff */
[----:B------:R-:W-:Y:S01]  /*20c0*/  FADD.FTZ R9, R9, R22 ;  /* 0x0000001609097221 */ /* 0x000fe20000010000 */
[----:B------:R-:W-:Y:S02]  /*20d0*/  IADD3 R20, PT, PT, R20, 0x8, RZ ;  /* 0x0000000814147810 */ /* 0x000fe40007ffe0ff */
[----:B--2---:R-:W-:-:S05]  /*20e0*/  SHF.L.U32 R24, R24, 0x10, RZ ;  /* 0x0000001018187819 */ /* 0x004fca00000006ff */
[----:B------:R-:W-:Y:S01]  /*20f0*/  FADD.FTZ R9, R9, R24 ;  /* 0x0000001809097221 */ /* 0x000fe20000010000 */
[----:B---3--:R-:W-:-:S04]  /*2100*/  IMAD.U32 R14, R16, 0x10000, RZ ;  /* 0x00010000100e7824 */ /* 0x008fc800078e00ff */
[----:B------:R-:W-:Y:S01]  /*2110*/  FADD.FTZ R9, R9, R14 ;  /* 0x0000000e09097221 */ /* 0x000fe20000010000 */
[----:B------:R-:W-:-:S05]  /*2120*/  SHF.L.U32 R16, R18, 0x10, RZ ;  /* 0x0000001012107819 */ /* 0x000fca00000006ff */
[----:B------:R-:W-:-:S07]  /*2130*/  FADD.FTZ R25, R9, R16 ;  /* 0x0000001009197221 */ /* 0x000fce0000010000 */
.L_x_416:
[----:B------:R-:W-:Y:S05]  /*2140*/  BSYNC.RECONVERGENT B2 ;  /* 0x0000000000027941 */ /* 0x000fea0003800200 */
.L_x_415:
        /* <DEDUP_REMOVED lines=31> */
[----:B------:R-:W2:Y:S01]  /*2340*/  LDG.E.U16 R22, desc[UR4][R22.64] ;  /* 0x0000000416167981 */ /* 0x000ea2000c1e1500 */
[----:B------:R-:W-:-:S02]  /*2350*/  IMAD.WIDE.U32 R16, R12, UR6, R16 ;  /* 0x000000060c107c25 */ /* 0x000fc4000f8e0010 */
[----:B------:R-:W-:-:S03]  /*2360*/  LEA.HI.X R19, R14, UR19, R19, 0x1, P4 ;  /* 0x000000130e137c11 */ /* 0x000fc6000a0f0c13 */
[----:B------:R-:W-:Y:S02]  /*2370*/  IADD3 R15, PT, PT, R9, R17, RZ ;  /* 0x00000011090f7210 */ /* 0x000fe40007ffe0ff */
[----:B------:R-:W3:Y:S03]  /*2380*/  LDG.E.U16 R18, desc[UR4][R18.64] ;  /* 0x0000000412127981 */ /* 0x000ee6000c1e1500 */
[----:B------:R-:W-:-:S04]  /*2390*/  IMAD R15, R15, UR16, RZ ;  /* 0x000000100f0f7c24 */ /* 0x000fc8000f8e02ff */
[C---:B------:R-:W-:Y:S02]  /*23a0*/  IMAD R15, R16.reuse, UR17, R15 ;  /* 0x00000011100f7c24 */ /* 0x040fe4000f8e020f */
[----:B------:R-:W-:-:S05]  /*23b0*/  IMAD.WIDE.U32 R16, R16, UR16, R26 ;  /* 0x0000001010107c25 */ /* 0x000fca000f8e001a */
[----:B------:R-:W-:Y:S02]  /*23c0*/  IADD3 R15, PT, PT, R17, R15, RZ ;  /* 0x0000000f110f7210 */ /* 0x000fe40007ffe0ff */
[----:B------:R-:W-:-:S04]  /*23d0*/  LEA R14, P4, R16, UR18, 0x1 ;  /* 0x00000012100e7c11 */ /* 0x000fc8000f8808ff */
[----:B------:R-:W-:Y:S01]  /*23e0*/  LEA.HI.X R15, R16, UR19, R15, 0x1, P4 ;  /* 0x00000013100f7c11 */ /* 0x000fe2000a0f0c0f */
[----:B------:R-:W-:-:S04]  /*23f0*/  VIADD R16, R20, 0x3 ;  /* 0x0000000314107836 */ /* 0x000fc80000000000 */
[----:B------:R-:W4:Y:S01]  /*2400*/  LDG.E.U16 R14, desc[UR4][R14.64] ;  /* 0x000000040e0e7981 */ /* 0x000f22000c1e1500 */
        /* <DEDUP_REMOVED lines=9> */
[----:B------:R-:W5:Y:S01]  /*24a0*/  LDG.E.U16 R16, desc[UR4][R16.64] ;  /* 0x0000000410107981 */ /* 0x000f62000c1e1500 */
[----:B------:R-:W-:Y:S01]  /*24b0*/  IADD3 R20, PT, PT, R20, 0x4, RZ ;  /* 0x0000000414147810 */ /* 0x000fe20007ffe0ff */
[----:B--2---:R-:W-:-:S04]  /*24c0*/  IMAD.U32 R24, R22, 0x10000, RZ ;  /* 0x0001000016187824 */ /* 0x004fc800078e00ff */
[----:B------:R-:W-:Y:S01]  /*24d0*/  FADD.FTZ R24, R25, R24 ;  /* 0x0000001819187221 */ /* 0x000fe20000010000 */
[----:B---3--:R-:W-:-:S05]  /*24e0*/  SHF.L.U32 R9, R18, 0x10, RZ ;  /* 0x0000001012097819 */ /* 0x008fca00000006ff */
[----:B------:R-:W-:Y:S01]  /*24f0*/  FADD.FTZ R9, R24, R9 ;  /* 0x0000000918097221 */ /* 0x000fe20000010000 */
[----:B----4-:R-:W-:-:S05]  /*2500*/  SHF.L.U32 R26, R14, 0x10, RZ ;  /* 0x000000100e1a7819 */ /* 0x010fca00000006ff */
[----:B------:R-:W-:Y:S01]  /*2510*/  FADD.FTZ R9, R9, R26 ;  /* 0x0000001a09097221 */ /* 0x000fe20000010000 */
[----:B-----5:R-:W-:-:S04]  /*2520*/  IMAD.U32 R22, R16, 0x10000, RZ ;  /* 0x0001000010167824 */ /* 0x020fc800078e00ff */
[----:B------:R-:W-:-:S07]  /*2530*/  FADD.FTZ R25, R9, R22 ;  /* 0x0000001609197221 */ /* 0x000fce0000010000 */
.L_x_418:
[----:B------:R-:W-:Y:S05]  /*2540*/  BSYNC.RECONVERGENT B2 ;  /* 0x0000000000027941 */ /* 0x000fea0003800200 */
.L_x_417:
[----:B------:R-:W-:Y:S05]  /*2550*/  @!P3 BRA `(.L_x_410) ;  /* 0x0000000000c0b947 */ /* 0x000fea0003800000 */
[----:B------:R-:W0:Y:S01]  /*2560*/  LDC.64 R16, c[0x0][0x398] ;  /* 0x0000e600ff107b82 */ /* 0x000e220000000a00 */
[----:B------:R-:W-:Y:S01]  /*2570*/  SHF.R.S32.HI R21, RZ, 0x1f, R20 ;  /* 0x0000001fff157819 */ /* 0x000fe20000011414 */
[--C-:B------:R-:W-:Y:S01]  /*2580*/  IMAD.MOV.U32 R22, RZ, RZ, R0.reuse ;  /* 0x000000ffff167224 */ /* 0x100fe200078e0000 */
[----:B------:R-:W-:-:S05]  /*2590*/  SHF.R.S32.HI R23, RZ, 0x1f, R0 ;  /* 0x0000001fff177819 */ /* 0x000fca0000011400 */
        /* <DEDUP_REMOVED lines=8> */
[----:B------:R-:W-:-:S05]  /*2620*/  IMAD.WIDE.U32 R28, R28, R14, R22 ;  /* 0x0000000e1c1c7225 */ /* 0x000fca00078e0016 */
[----:B------:R-:W-:Y:S02]  /*2630*/  IADD3 R5, PT, PT, R29, R5, RZ ;  /* 0x000000051d057210 */ /* 0x000fe40007ffe0ff */
[----:B--2---:R-:W-:-:S04]  /*2640*/  LEA R26, P3, R28, R18, 0x1 ;  /* 0x000000121c1a7211 */ /* 0x004fc800078608ff */
[----:B------:R-:W-:-:S05]  /*2650*/  LEA.HI.X R27, R28, R19, R5, 0x1, P3 ;  /* 0x000000131c1b7211 */ /* 0x000fca00018f0c05 */
[----:B------:R-:W2:Y:S01]  /*2660*/  LDG.E.U16 R26, desc[UR4][R26.64] ;  /* 0x000000041a1a7981 */ /* 0x000ea2000c1e1500 */
[----:B------:R-:W-:Y:S02]  /*2670*/  ISETP.NE.AND P3, PT, R8, 0x1, PT ;  /* 0x000000010800780c */ /* 0x000fe40003f65270 */
[----:B--2---:R-:W-:-:S05]  /*2680*/  SHF.L.U32 R24, R26, 0x10, RZ ;  /* 0x000000101a187819 */ /* 0x004fca00000006ff */
[----:B------:R-:W-:-:S06]  /*2690*/  FADD.FTZ R25, R25, R24 ;  /* 0x0000001819197221 */ /* 0x000fcc0000010000 */
[----:B------:R-:W-:Y:S05]  /*26a0*/  @!P3 BRA `(.L_x_410) ;  /* 0x00000000006cb947 */ /* 0x000fea0003800000 */
[----:B------:R-:W-:Y:S01]  /*26b0*/  ISETP.NE.AND P3, PT, R8, 0x2, PT ;  /* 0x000000020800780c */ /* 0x000fe20003f65270 */
[----:B------:R-:W-:-:S05]  /*26c0*/  VIADD R26, R20, 0x1 ;  /* 0x00000001141a7836 */ /* 0x000fca0000000000 */
        /* <DEDUP_REMOVED lines=21> */
[----:B--2---:R-:W-:-:S04]  /*2820*/  IMAD.U32 R14, R12, 0x10000, RZ ;  /* 0x000100000c0e7824 */ /* 0x004fc800078e00ff */
[----:B------:R-:W-:Y:S01]  /*2830*/  FADD.FTZ R25, R25, R14 ;  /* 0x0000000e19197221 */ /* 0x000fe20000010000 */
[----:B---3--:R-:W-:-:S05]  /*2840*/  @P3 SHF.L.U32 R16, R18, 0x10, RZ ;  /* 0x0000001012103819 */ /* 0x008fca00000006ff */
[----:B------:R-:W-:-:S07]  /*2850*/  @P3 FADD.FTZ R25, R25, R16 ;  /* 0x0000001019193221 */ /* 0x000fce0000010000 */
.L_x_410:
[----:B------:R-:W-:Y:S05]  /*2860*/  BSYNC.RECONVERGENT B0 ;  /* 0x0000000000007941 */ /* 0x000fea0003800200 */
.L_x_409:
[----:B------:R-:W-:-:S04]  /*2870*/  IADD3 R6, PT, PT, R6, 0x1, RZ ;  /* 0x0000000106067810 */ /* 0x000fc80007ffe0ff */
[----:B------:R-:W-:-:S13]  /*2880*/  ISETP.NE.AND P3, PT, R6, R3, PT ;  /* 0x000000030600720c */ /* 0x000fda0003f65270 */
[----:B------:R-:W-:Y:S05]  /*2890*/  @P3 BRA `(.L_x_419) ;  /* 0xffffffe000843947 */ /* 0x000fea000383ffff */
.L_x_408:
[----:B------:R-:W-:Y:S05]  /*28a0*/  BSYNC.RECONVERGENT B1 ;  /* 0x0000000000017941 */ /* 0x000fea0003800200 */
.L_x_407:
[----:B------:R-:W0:Y:S01]  /*28b0*/  LDCU.64 UR6, c[0x0][0x388] ;  /* 0x00007100ff0677ac */ /* 0x000e220008000a00 */
[----:B------:R-:W-:Y:S02]  /*28c0*/  F2FP.BF16.F32.PACK_AB R25, RZ, R25 ;  /* 0x00000019ff19723e */ /* 0x000fe400000010ff */
[----:B0-----:R-:W-:-:S04]  /*28d0*/  LEA R2, P0, R10, UR6, 0x1 ;  /* 0x000000060a027c11 */ /* 0x001fc8000f8008ff */
[----:B------:R-:W-:-:S05]  /*28e0*/  LEA.HI.X R3, R10, UR7, R11, 0x1, P0 ;  /* 0x000000070a037c11 */ /* 0x000fca00080f0c0b */
[----:B------:R-:W-:Y:S01]  /*28f0*/  STG.E.U16 desc[UR4][R2.64], R25 ;  /* 0x0000001902007986 */ /* 0x000fe2000c101504 */
[----:B------:R-:W-:Y:S05]  /*2900*/  EXIT ;  /* 0x000000000000794d */ /* 0x000fea0003800000 */
        .weak           $__internal_36_$__cuda_sm20_div_u64
        .type           $__internal_36_$__cuda_sm20_div_u64,@function
        .size           $__internal_36_$__cuda_sm20_div_u64,(.L_x_687 - $__internal_36_$__cuda_sm20_div_u64)
$__internal_36_$__cuda_sm20_div_u64:
        /* <DEDUP_REMOVED lines=51> */
[----:B------:R-:W-:Y:S02]  /*2c40*/  ISETP.GE.U32.AND.EX P0, PT, R18, R13, PT, P0 ;  /* 0x0000000d1200720c */ /* 0x000fe40003f06100 */
[----:B------:R-:W-:Y:S02]  /*2c50*/  IADD3.X R14, PT, PT, RZ, R19, RZ, P2, !PT ;  /* 0x00000013ff0e7210 */ /* 0x000fe400017fe4ff */
[----:B------:R-:W-:Y:S02]  /*2c60*/  SEL R17, R6, R17, P0 ;  /* 0x0000001106117207 */ /* 0x000fe40000000000 */
[----:B------:R-:W-:-:S02]  /*2c70*/  IADD3.X R16, PT, PT, ~R13, R18, RZ, P1, !PT ;  /* 0x000000120d107210 */ /* 0x000fc40000ffe5ff */
[----:B------:R-:W-:Y:S02]  /*2c80*/  SEL R7, R7, R21, P0 ;  /* 0x0000001507077207 */ /* 0x000fe40000000000 */
[----:B------:R-:W-:Y:S02]  /*2c90*/  SEL R14, R14, R19, P0 ;  /* 0x000000130e0e7207 */ /* 0x000fe40000000000 */
[----:B------:R-:W-:Y:S02]  /*2ca0*/  IADD3 R6, P2, PT, R17, 0x1, RZ ;  /* 0x0000000111067810 */ /* 0x000fe40007f5e0ff */
[----:B------:R-:W-:Y:S02]  /*2cb0*/  SEL R16, R16, R18, P0 ;  /* 0x0000001210107207 */ /* 0x000fe40000000000 */
[----:B------:R-:W-:Y:S01]  /*2cc0*/  ISETP.GE.U32.AND P0, PT, R7, R12, PT ;  /* 0x0000000c0700720c */ /* 0x000fe20003f06070 */
[----:B------:R-:W-:Y:S01]  /*2cd0*/  IMAD.X R7, RZ, RZ, R14, P2 ;  /* 0x000000ffff077224 */ /* 0x000fe200010e060e */
[----:B------:R-:W-:-:S02]  /*2ce0*/  ISETP.NE.U32.AND P1, PT, R12, RZ, PT ;  /* 0x000000ff0c00720c */ /* 0x000fc40003f25070 */
[----:B------:R-:W-:Y:S02]  /*2cf0*/  ISETP.GE.U32.AND.EX P0, PT, R16, R13, PT, P0 ;  /* 0x0000000d1000720c */ /* 0x000fe40003f06100 */
[----:B------:R-:W-:Y:S02]  /*2d00*/  ISETP.NE.AND.EX P1, PT, R13, RZ, PT, P1 ;  /* 0x000000ff0d00720c */ /* 0x000fe40003f25310 */
[----:B------:R-:W-:Y:S02]  /*2d10*/  SEL R12, R6, R17, P0 ;  /* 0x00000011060c7207 */ /* 0x000fe40000000000 */
[----:B------:R-:W-:Y:S01]  /*2d20*/  SEL R13, R7, R14, P0 ;  /* 0x0000000e070d7207 */ /* 0x000fe20000000000 */
[----:B------:R-:W-:Y:S01]  /*2d30*/  HFMA2 R7, -RZ, RZ, 0, 0 ;  /* 0x00000000ff077431 */ /* 0x000fe200000001ff */
[----:B------:R-:W-:Y:S02]  /*2d40*/  MOV R6, R8 ;  /* 0x0000000800067202 */ /* 0x000fe40000000f00 */
[----:B------:R-:W-:-:S02]  /*2d50*/  SEL R12, R12, 0xffffffff, P1 ;  /* 0xffffffff0c0c7807 */ /* 0x000fc40000800000 */
[----:B------:R-:W-:Y:S01]  /*2d60*/  SEL R13, R13, 0xffffffff, P1 ;  /* 0xffffffff0d0d7807 */ /* 0x000fe20000800000 */
[----:B------:R-:W-:Y:S06]  /*2d70*/  RET.REL.NODEC R6 `(_ZN2at6native53_GLOBAL__N__3bfe7fd5_20_UpSampleNearest2d_cu_198c5ce242upsample_nearest2d_backward_nhwc_out_frameIN3c108BFloat16EfXadL_ZNS0_40nearest_neighbor_bw_compute_source_indexEfiiEEEEvPKT_PS5_mmmmmffm) ;  /* 0xffffffd006a07950 */ /* 0x000fec0003c3ffff */
.L_x_420:
        /* <DEDUP_REMOVED lines=16> */
.L_x_687:


//--------------------- .text._ZN2at6native53_GLOBAL__N__3bfe7fd5_20_UpSampleNearest2d_cu_198c5ce242upsample_nearest2d_backward_nhwc_out_frameIN3c104HalfEfXadL_ZNS0_40nearest_neighbor_bw_compute_source_indexEfiiEEEEvPKT_PS5_mmmmmffm --------------------------
	.section	.text._ZN2at6native53_GLOBAL__N__3bfe7fd5_20_UpSampleNearest2d_cu_198c5ce242upsample_nearest2d_backward_nhwc_out_frameIN3c104HalfEfXadL_ZNS0_40nearest_neighbor_bw_compute_source_indexEfiiEEEEvPKT_PS5_mmmmmffm,"ax",@progbits
	.align	128
.text._ZN2at6native53_GLOBAL__N__3bfe7fd5_20_UpSampleNearest2d_cu_198c5ce242upsample_nearest2d_backward_nhwc_out_frameIN3c104HalfEfXadL_ZNS0_40nearest_neighbor_bw_compute_source_indexEfiiEEEEvPKT_PS5_mmmmmffm:
        .type           _ZN2at6native53_GLOBAL__N__3bfe7fd5_20_UpSampleNearest2d_cu_198c5ce242upsample_nearest2d_backward_nhwc_out_frameIN3c104HalfEfXadL_ZNS0_40nearest_neighbor_bw_compute_source_indexEfiiEEEEvPKT_PS5_mmmmmffm,@function
        .size           _ZN2at6native53_GLOBAL__N__3bfe7fd5_20_UpSampleNearest2d_cu_198c5ce242upsample_nearest2d_backward_nhwc_out_frameIN3c104HalfEfXadL_ZNS0_40nearest_neighbor_bw_compute_source_indexEfiiEEEEvPKT_PS5_mmmmmffm,(.L_x_689 - _ZN2at6native53_GLOBAL__N__3bfe7fd5_20_UpSampleNearest2d_cu_198c5ce242upsample_nearest2d_backward_nhwc_out_frameIN3c104HalfEfXadL_ZNS0_40nearest_neighbor_bw_compute_source_indexEfiiEEEEvPKT_PS5_mmmmmffm)
        .other          _ZN2at6native53_GLOBAL__N__3bfe7fd5_20_UpSampleNearest2d_cu_198c5ce242upsample_nearest2d_backward_nhwc_out_frameIN3c104HalfEfXadL_ZNS0_40nearest_neighbor_bw_compute_source_indexEfiiEEEEvPKT_PS5_mmmmmffm,@"STO_CUDA_ENTRY STV_DEFAULT"
_ZN2at6native53_GLOBAL__N__3bfe7fd5_20_UpSampleNearest2d_cu_198c5ce242upsample_nearest2d_backward_nhwc_out_frameIN3c104HalfEfXadL_ZNS0_40nearest_neighbor_bw_compute_source_indexEfiiEEEEvPKT_PS5_mmmmmffm:
        /* <DEDUP_REMOVED lines=38> */
.L_x_422:
[----:B------:R-:W0:Y:S01]  /*0260*/  LDCU.64 UR4, c[0x0][0x3b0] ;  /* 0x00007600ff0477ac */ /* 0x000e220008000a00 */
[----:B------:R-:W-:Y:S02]  /*0270*/  MOV R14, R10 ;  /* 0x0000000a000e7202 */ /* 0x000fe40000000f00 */
[----:B------:R-:W-:Y:S02]  /*0280*/  MOV R15, R11 ;  /* 0x0000000b000f7202 */ /* 0x000fe40000000f00 */
[----:B------:R-:W-:Y:S01]  /*0290*/  MOV R8, 0x2d0 ;  /* 0x000002d000087802 */ /* 0x000fe20000000f00 */
[----:B0-----:R-:W-:Y:S01]  /*02a0*/  IMAD.U32 R12, RZ, RZ, UR4 ;  /* 0x00000004ff0c7e24 */ /* 0x001fe2000f8e00ff */
[----:B------:R-:W-:-:S07]  /*02b0*/  MOV R13, UR5 ;  /* 0x00000005000d7c02 */ /* 0x000fce0008000f00 */
[----:B------:R-:W-:Y:S05]  /*02c0*/  CALL.REL.NOINC `($__internal_37_$__cuda_sm20_div_u64) ;  /* 0x0000002400907944 */ /* 0x000fea0003c00000 */
[----:B------:R-:W0:Y:S01]  /*02d0*/  LDCU UR4, c[0x0][0x3b0] ;  /* 0x00007600ff0477ac */ /* 0x000e220008000800 */
[----:B------:R-:W-:Y:S01]  /*02e0*/  IMAD.MOV R3, RZ, RZ, -R12 ;  /* 0x000000ffff037224 */ /* 0x000fe200078e0a0c */
[----:B------:R-:W-:-:S03]  /*02f0*/  MOV R2, R12 ;  /* 0x0000000c00027202 */ /* 0x000fc60000000f00 */
[----:B0-----:R-:W-:Y:S01]  /*0300*/  IMAD R0, R3, UR4, R10 ;  /* 0x0000000403007c24 */ /* 0x001fe2000f8e020a */
[----:B------:R-:W-:-:S07]  /*0310*/  MOV R3, R13 ;  /* 0x0000000d00037202 */ /* 0x000fce0000000f00 */
.L_x_423:
[----:B------:R-:W-:Y:S05]  /*0320*/  BSYNC.RECONVERGENT B0 ;  /* 0x0000000000007941 */ /* 0x000fea0003800200 */
.L_x_421:
        /* <DEDUP_REMOVED lines=28> */
.L_x_425:
[----:B------:R-:W0:Y:S01]  /*04f0*/  LDCU.64 UR4, c[0x0][0x3a8] ;  /* 0x00007500ff0477ac */ /* 0x000e220008000a00 */
[----:B------:R-:W-:Y:S01]  /*0500*/  IMAD.MOV.U32 R14, RZ, RZ, R2 ;  /* 0x000000ffff0e7224 */ /* 0x000fe200078e0002 */
[----:B------:R-:W-:Y:S01]  /*0510*/  MOV R8, 0x560 ;  /* 0x0000056000087802 */ /* 0x000fe20000000f00 */
[----:B------:R-:W-:Y:S01]  /*0520*/  IMAD.MOV.U32 R15, RZ, RZ, R3 ;  /* 0x000000ffff0f7224 */ /* 0x000fe200078e0003 */
[----:B0-----:R-:W-:Y:S02]  /*0530*/  MOV R12, UR4 ;  /* 0x00000004000c7c02 */ /* 0x001fe40008000f00 */
[----:B------:R-:W-:-:S07]  /*0540*/  MOV R13, UR5 ;  /* 0x00000005000d7c02 */ /* 0x000fce0008000f00 */
[----:B------:R-:W-:Y:S05]  /*0550*/  CALL.REL.NOINC `($__internal_37_$__cuda_sm20_div_u64) ;  /* 0x0000002000ec7944 */ /* 0x000fea0003c00000 */
[----:B------:R-:W0:Y:S01]  /*0560*/  LDCU UR4, c[0x0][0x3a8] ;  /* 0x00007500ff0477ac */ /* 0x000e220008000800 */
[----:B------:R-:W-:Y:S01]  /*0570*/  IADD3 R9, PT, PT, -R12, RZ, RZ ;  /* 0x000000ff0c097210 */ /* 0x000fe20007ffe1ff */
[----:B------:R-:W-:Y:S01]  /*0580*/  IMAD.MOV.U32 R5, RZ, RZ, R13 ;  /* 0x000000ffff057224 */ /* 0x000fe200078e000d */
[----:B------:R-:W-:-:S03]  /*0590*/  MOV R4, R12 ;  /* 0x0000000c00047202 */ /* 0x000fc60000000f00 */
[----:B0-----:R-:W-:-:S07]  /*05a0*/  IMAD R9, R9, UR4, R2 ;  /* 0x0000000409097c24 */ /* 0x001fce000f8e0202 */
.L_x_426:
[----:B------:R-:W-:Y:S05]  /*05b0*/  BSYNC.RECONVERGENT B0 ;  /* 0x0000000000007941 */ /* 0x000fea0003800200 */
.L_x_424:
        /* <DEDUP_REMOVED lines=27> */
.L_x_428:
        /* <DEDUP_REMOVED lines=8> */
[----:B------:R-:W-:Y:S02]  /*07f0*/  IADD3 R3, PT, PT, -R12, RZ, RZ ;  /* 0x000000ff0c037210 */ /* 0x000fe40007ffe1ff */
[----:B------:R-:W-:-:S03]  /*0800*/  MOV R2, R12 ;  /* 0x0000000c00027202 */ /* 0x000fc60000000f00 */
[----:B0-----:R-:W-:-:S07]  /*0810*/  IMAD R4, R3, UR4, R4 ;  /* 0x0000000403047c24 */ /* 0x001fce000f8e0204 */
.L_x_429:
[----:B------:R-:W-:Y:S05]  /*0820*/  BSYNC.RECONVERGENT B0 ;  /* 0x0000000000007941 */ /* 0x000fea0003800200 */
.L_x_427:
[----:B------:R-:W0:Y:S01]  /*0830*/  LDCU.64 UR6, c[0x0][0x3b8] ;  /* 0x00007700ff0677ac */ /* 0x000e220008000a00 */
[----:B------:R-:W-:Y:S01]  /*0840*/  VIADD R3, R4, 0x1 ;  /* 0x0000000104037836 */ /* 0x000fe20000000000 */
[----:B------:R-:W-:Y:S01]  /*0850*/  IADD3 R6, PT, PT, R9, 0x1, RZ ;  /* 0x0000000109067810 */ /* 0x000fe20007ffe0ff */
[----:B------:R-:W-:Y:S01]  /*0860*/  BSSY.RECONVERGENT B1, `(.L_x_430) ;  /* 0x0000204000017945 */ /* 0x000fe20003800200 */
[----:B------:R-:W1:Y:S01]  /*0870*/  LDCU UR8, c[0x0][0x390] ;  /* 0x00007200ff0877ac */ /* 0x000e620008000800 */
[----:B------:R-:W-:Y:S01]  /*0880*/  I2FP.F32.S32 R9, R9 ;  /* 0x0000000900097245 */ /* 0x000fe20000201400 */
[----:B------:R-:W-:Y:S01]  /*0890*/  HFMA2 R25, -RZ, RZ, 0, 0 ;  /* 0x00000000ff197431 */ /* 0x000fe200000001ff */
        /* <DEDUP_REMOVED lines=33> */
.L_x_442:
        /* <DEDUP_REMOVED lines=20> */
.L_x_437:
        /* <DEDUP_REMOVED lines=217> */
.L_x_436:
[----:B------:R-:W-:-:S07]  /*1980*/  IADD3 R20, PT, PT, R20, -0x7, RZ ;  /* 0xfffffff914147810 */ /* 0x000fce0007ffe0ff */
.L_x_435:
[----:B------:R-:W-:Y:S05]  /*1990*/  BSYNC.RECONVERGENT B2 ;  /* 0x0000000000027941 */ /* 0x000fea0003800200 */
.L_x_434:
        /* <DEDUP_REMOVED lines=122> */
.L_x_439:
[----:B------:R-:W-:Y:S05]  /*2140*/  BSYNC.RECONVERGENT B2 ;  /* 0x0000000000027941 */ /* 0x000fea0003800200 */
.L_x_438:
[----:B------:R-:W-:Y:S05]  /*2150*/  @!P3 BRA `(.L_x_433) ;  /* 0x0000000400c0b947 */ /* 0x000fea0003800000 */
[----:B------:R-:W-:Y:S01]  /*2160*/  BSSY.RECONVERGENT B2, `(.L_x_440) ;  /* 0x000003e000027945 */ /* 0x000fe20003800200 */
[----:B------:R-:W-:-:S03]  /*2170*/  ISETP.NE.AND P3, PT, R8, RZ, PT ;  /* 0x000000ff0800720c */ /* 0x000fc60003f65270 */
[----:B------:R-:W-:Y:S10]  /*2180*/  @!P2 BRA `(.L_x_441) ;  /* 0x0000000000eca947 */ /* 0x000ff40003800000 */
[----:B------:R-:W0:Y:S01]  /*2190*/  LDCU.64 UR6, c[0x0][0x398] ;  /* 0x00007300ff0677ac */ /* 0x000e220008000a00 */
[----:B------:R-:W-:Y:S01]  /*21a0*/  SHF.R.S32.HI R21, RZ, 0x1f, R20 ;  /* 0x0000001fff157819 */ /* 0x000fe20000011414 */
[--C-:B------:R-:W-:Y:S01]  /*21b0*/  IMAD.MOV.U32 R26, RZ, RZ, R0.reuse ;  /* 0x000000ffff1a7224 */ /* 0x100fe200078e0000 */
[----:B------:R-:W-:Y:S01]  /*21c0*/  IADD3 R14, PT, PT, R20, 0x1, RZ ;  /* 0x00000001140e7810 */ /* 0x000fe20007ffe0ff */
[----:B------:R-:W1:Y:S01]  /*21d0*/  LDCU.64 UR16, c[0x0][0x3b0] ;  /* 0x00007600ff1077ac */ /* 0x000e620008000a00 */
[----:B------:R-:W-:Y:S02]  /*21e0*/  SHF.R.S32.HI R27, RZ, 0x1f, R0 ;  /* 0x0000001fff1b7819 */ /* 0x000fe40000011400 */
        /* <DEDUP_REMOVED lines=13> */
[----:B------:R-:W-:-:S03]  /*22c0*/  IMAD R15, R15, UR16, RZ ;  /* 0x000000100f0f7c24 */ /* 0x000fc6000f8e02ff */
[----:B------:R-:W-:Y:S01]  /*22d0*/  IADD3 R17, PT, PT, R19, R17, RZ ;  /* 0x0000001113117210 */ /* 0x000fe20007ffe0ff */
        /* <DEDUP_REMOVED lines=38> */
.L_x_441:
[----:B------:R-:W-:Y:S05]  /*2540*/  BSYNC.RECONVERGENT B2 ;  /* 0x0000000000027941 */ /* 0x000fea0003800200 */
.L_x_440:
        /* <DEDUP_REMOVED lines=30> */
[----:B------:R-:W-:-:S05]  /*2730*/  @P3 IMAD.WIDE.U32 R12, R12, R16, R20 ;  /* 0x000000100c0c3225 */ /* 0x000fca00078e0014 */
[----:B------:R-:W-:Y:S01]  /*2740*/  @P3 IADD3 R5, PT, PT, R17, R13, RZ ;  /* 0x0000000d11053210 */ /* 0x000fe20007ffe0ff */
        /* <DEDUP_REMOVED lines=17> */
.L_x_433:
[----:B------:R-:W-:Y:S05]  /*2860*/  BSYNC.RECONVERGENT B0 ;  /* 0x0000000000007941 */ /* 0x000fea0003800200 */
.L_x_432:
[----:B------:R-:W-:-:S05]  /*2870*/  VIADD R6, R6, 0x1 ;  /* 0x0000000106067836 */ /* 0x000fca0000000000 */
[----:B------:R-:W-:-:S13]  /*2880*/  ISETP.NE.AND P3, PT, R6, R3, PT ;  /* 0x000000030600720c */ /* 0x000fda0003f65270 */
[----:B------:R-:W-:Y:S05]  /*2890*/  @P3 BRA `(.L_x_442) ;  /* 0xffffffe000843947 */ /* 0x000fea000383ffff */
.L_x_431:
[----:B------:R-:W-:Y:S05]  /*28a0*/  BSYNC.RECONVERGENT B1 ;  /* 0x0000000000017941 */ /* 0x000fea0003800200 */
.L_x_430:
[----:B------:R-:W0:Y:S01]  /*28b0*/  LDCU.64 UR6, c[0x0][0x388] ;  /* 0x00007100ff0677ac */ /* 0x000e220008000a00 */
[----:B------:R-:W-:Y:S02]  /*28c0*/  F2FP.F16.F32.PACK_AB R25, RZ, R25 ;  /* 0x00000019ff19723e */ /* 0x000fe400000000ff */
[----:B0-----:R-:W-:-:S04]  /*28d0*/  LEA R2, P0, R10, UR6, 0x1 ;  /* 0x000000060a027c11 */ /* 0x001fc8000f8008ff */
[----:B------:R-:W-:-:S05]  /*28e0*/  LEA.HI.X R3, R10, UR7, R11, 0x1, P0 ;  /* 0x000000070a037c11 */ /* 0x000fca00080f0c0b */
[----:B------:R-:W-:Y:S01]  /*28f0*/  STG.E.U16 desc[UR4][R2.64], R25 ;  /* 0x0000001902007986 */ /* 0x000fe2000c101504 */
[----:B------:R-:W-:Y:S05]  /*2900*/  EXIT ;  /* 0x000000000000794d */ /* 0x000fea0003800000 */
        .weak           $__internal_37_$__cuda_sm20_div_u64
        .type           $__internal_37_$__cuda_sm20_div_u64,@function
        .size           $__internal_37_$__cuda_sm20_div_u64,(.L_x_689 - $__internal_37_$__cuda_sm20_div_u64)
$__internal_37_$__cuda_sm20_div_u64:
        /* <DEDUP_REMOVED lines=63> */
[----:B------:R-:W-:Y:S02]  /*2d00*/  ISETP.NE.AND.EX P1, PT, R13, RZ, PT, P1 ;  /* 0x000000ff0d00720c */ /* 0x000fe40003f25310 */
[----:B------:R-:W-:Y:S02]  /*2d10*/  SEL R12, R6, R17, P0 ;  /* 0x00000011060c7207 */ /* 0x000fe40000000000 */
[----:B------:R-:W-:Y:S01]  /*2d20*/  SEL R13, R7, R14, P0 ;  /* 0x0000000e070d7207 */ /* 0x000fe20000000000 */
[----:B------:R-:W-:Y:S01]  /*2d30*/  HFMA2 R7, -RZ, RZ, 0, 0 ;  /* 0x00000000ff077431 */ /* 0x000fe200000001ff */
[----:B------:R-:W-:-:S02]  /*2d40*/  MOV R6, R8 ;  /* 0x0000000800067202 */ /* 0x000fc40000000f00 */
[----:B------:R-:W-:Y:S02]  /*2d50*/  SEL R12, R12, 0xffffffff, P1 ;  /* 0xffffffff0c0c7807 */ /* 0x000fe40000800000 */
[----:B------:R-:W-:Y:S01]  /*2d60*/  SEL R13, R13, 0xffffffff, P1 ;  /* 0xffffffff0d0d7807 */ /* 0x000fe20000800000 */
[----:B------:R-:W-:Y:S06]  /*2d70*/  RET.REL.NODEC R6 `(_ZN2at6native53_GLOBAL__N__3bfe7fd5_20_UpSampleNearest2d_cu_198c5ce242upsample_nearest2d_backward_nhwc_out_frameIN3c104HalfEfXadL_ZNS0_40nearest_neighbor_bw_compute_source_indexEfiiEEEEvPKT_PS5_mmmmmffm) ;  /* 0xffffffd006a07950 */ /* 0x000fec0003c3ffff */
.L_x_443:
        /* <DEDUP_REMOVED lines=16> */
.L_x_689:


//--------------------- .text._ZN2at6native53_GLOBAL__N__3bfe7fd5_20_UpSampleNearest2d_cu_198c5ce242upsample_nearest2d_backward_nhwc_out_frameIffXadL_ZNS0_40nearest_neighbor_bw_compute_source_indexEfiiEEEEvPKT_PS3_mmmmmffm --------------------------
	.section	.text._ZN2at6native53_GLOBAL__N__3bfe7fd5_20_UpSampleNearest2d_cu_198c5ce242upsample_nearest2d_backward_nhwc_out_frameIffXadL_ZNS0_40nearest_neighbor_bw_compute_source_indexEfiiEEEEvPKT_PS3_mmmmmffm,"ax",@progbits
	.align	128
.text._ZN2at6native53_GLOBAL__N__3bfe7fd5_20_UpSampleNearest2d_cu_198c5ce242upsample_nearest2d_backward_nhwc_out_frameIffXadL_ZNS0_40nearest_neighbor_bw_compute_source_indexEfiiEEEEvPKT_PS3_mmmmmffm:
        .type           _ZN2at6native53_GLOBAL__N__3bfe7fd5_20_UpSampleNearest2d_cu_198c5ce242upsample_nearest2d_backward_nhwc_out_frameIffXadL_ZNS0_40nearest_neighbor_bw_compute_source_indexEfiiEEEEvPKT_PS3_mmmmmffm,@function
        .size           _ZN2at6native53_GLOBAL__N__3bfe7fd5_20_UpSampleNearest2d_cu_198c5ce242upsample_nearest2d_backward_nhwc_out_frameIffXadL_ZNS0_40nearest_neighbor_bw_compute_source_indexEfiiEEEEvPKT_PS3_mmmmmffm,(.L_x_691 - _ZN2at6native53_GLOBAL__N__3bfe7fd5_20_UpSampleNearest2d_cu_198c5ce242upsample_nearest2d_backward_nhwc_out_frameIffXadL_ZNS0_40nearest_neighbor_bw_compute_source_indexEfiiEEEEvPKT_PS3_mmmmmffm)
        .other          _ZN2at6native53_GLOBAL__N__3bfe7fd5_20_UpSampleNearest2d_cu_198c5ce242upsample_nearest2d_backward_nhwc_out_frameIffXadL_ZNS0_40nearest_neighbor_bw_compute_source_indexEfiiEEEEvPKT_PS3_mmmmmffm,@"STO_CUDA_ENTRY STV_DEFAULT"
_ZN2at6native53_GLOBAL__N__3bfe7fd5_20_UpSampleNearest2d_cu_198c5ce242upsample_nearest2d_backward_nhwc_out_frameIffXadL_ZNS0_40nearest_neighbor_bw_compute_source_indexEfiiEEEEvPKT_PS3_mmmmmffm:
        /* <DEDUP_REMOVED lines=38> */
.L_x_445:
[----:B------:R-:W0:Y:S01]  /*0260*/  LDCU.64 UR4, c[0x0][0x3b0] ;  /* 0x00007600ff0477ac */ /* 0x000e220008000a00 */
[----:B------:R-:W-:Y:S01]  /*0270*/  MOV R14, R10 ;  /* 0x0000000a000e7202 */ /* 0x000fe20000000f00 */
[----:B------:R-:W-:Y:S01]  /*0280*/  IMAD.MOV.U32 R15, RZ, RZ, R11 ;  /* 0x000000ffff0f7224 */ /* 0x000fe200078e000b */
[----:B------:R-:W-:Y:S01]  /*0290*/  MOV R8, 0x2d0 ;  /* 0x000002d000087802 */ /* 0x000fe20000000f00 */
[----:B0-----:R-:W-:Y:S01]  /*02a0*/  IMAD.U32 R12, RZ, RZ, UR4 ;  /* 0x00000004ff0c7e24 */ /* 0x001fe2000f8e00ff */
[----:B------:R-:W-:-:S07]  /*02b0*/  MOV R13, UR5 ;  /* 0x00000005000d7c02 */ /* 0x000fce0008000f00 */
[----:B------:R-:W-:Y:S05]  /*02c0*/  CALL.REL.NOINC `($__internal_38_$__cuda_sm20_div_u64) ;  /* 0x0000002400107944 */ /* 0x000fea0003c00000 */
[----:B------:R-:W0:Y:S01]  /*02d0*/  LDCU UR4, c[0x0][0x3b0] ;  /* 0x00007600ff0477ac */ /* 0x000e220008000800 */
[----:B------:R-:W-:Y:S01]  /*02e0*/  IADD3 R3, PT, PT, -R12, RZ, RZ ;  /* 0x000000ff0c037210 */ /* 0x000fe20007ffe1ff */
[----:B------:R-:W-:-:S04]  /*02f0*/  IMAD.MOV.U32 R2, RZ, RZ, R12 ;  /* 0x000000ffff027224 */ /* 0x000fc800078e000c */
[----:B0-----:R-:W-:Y:S01]  /*0300*/  IMAD R0, R3, UR4, R10 ;  /* 0x0000000403007c24 */ /* 0x001fe2000f8e020a */
[----:B------:R-:W-:-:S07]  /*0310*/  MOV R3, R13 ;  /* 0x0000000d00037202 */ /* 0x000fce0000000f00 */
.L_x_446:
[----:B------:R-:W-:Y:S05]  /*0320*/  BSYNC.RECONVERGENT B0 ;  /* 0x0000000000007941 */ /* 0x000fea0003800200 */
.L_x_444:
        /* <DEDUP_REMOVED lines=28> */
.L_x_448:
        /* <DEDUP_REMOVED lines=9> */
[----:B------:R-:W-:Y:S01]  /*0580*/  IMAD.MOV.U32 R4, RZ, RZ, R12 ;  /* 0x000000ffff047224 */ /* 0x000fe200078e000c */
[----:B------:R-:W-:-:S03]  /*0590*/  MOV R5, R13 ;  /* 0x0000000d00057202 */ /* 0x000fc60000000f00 */
[----:B0-----:R-:W-:-:S07]  /*05a0*/  IMAD R9, R9, UR4, R2 ;  /* 0x0000000409097c24 */ /* 0x001fce000f8e0202 */
.L_x_449:
[----:B------:R-:W-:Y:S05]  /*05b0*/  BSYNC.RECONVERGENT B0 ;  /* 0x0000000000007941 */ /* 0x000fea0003800200 */
.L_x_447:
        /* <DEDUP_REMOVED lines=27> */
.L_x_451:
[----:B------:R-:W0:Y:S01]  /*0770*/  LDCU.64 UR4, c[0x0][0x3a0] ;  /* 0x00007400ff0477ac */ /* 0x000e220008000a00 */
[----:B------:R-:W-:Y:S01]  /*0780*/  IMAD.MOV.U32 R14, RZ, RZ, R4 ;  /* 0x000000ffff0e7224 */ /* 0x000fe200078e0004 */
[----:B------:R-:W-:Y:S02]  /*0790*/  MOV R15, R5 ;  /* 0x00000005000f7202 */ /* 0x000fe40000000f00 */
[----:B------:R-:W-:Y:S02]  /*07a0*/  MOV R8, 0x7e0 ;  /* 0x000007e000087802 */ /* 0x000fe40000000f00 */
[----:B0-----:R-:W-:Y:S01]  /*07b0*/  MOV R12, UR4 ;  /* 0x00000004000c7c02 */ /* 0x001fe20008000f00 */
[----:B------:R-:W-:-:S07]  /*07c0*/  IMAD.U32 R13, RZ, RZ, UR5 ;  /* 0x00000005ff0d7e24 */ /* 0x000fce000f8e00ff */
[----:B------:R-:W-:Y:S05]  /*07d0*/  CALL.REL.NOINC `($__internal_38_$__cuda_sm20_div_u64) ;  /* 0x0000001c00cc7944 */ /* 0x000fea0003c00000 */
[----:B------:R-:W0:Y:S01]  /*07e0*/  LDCU UR4, c[0x0][0x3a0] ;  /* 0x00007400ff0477ac */ /* 0x000e220008000800 */
[----:B------:R-:W-:Y:S01]  /*07f0*/  IMAD.MOV R3, RZ, RZ, -R12 ;  /* 0x000000ffff037224 */ /* 0x000fe200078e0a0c */
[----:B------:R-:W-:-:S03]  /*0800*/  MOV R2, R12 ;  /* 0x0000000c00027202 */ /* 0x000fc60000000f00 */
[----:B0-----:R-:W-:-:S07]  /*0810*/  IMAD R4, R3, UR4, R4 ;  /* 0x0000000403047c24 */ /* 0x001fce000f8e0204 */
.L_x_452:
[----:B------:R-:W-:Y:S05]  /*0820*/  BSYNC.RECONVERGENT B0 ;  /* 0x0000000000007941 */ /* 0x000fea0003800200 */
.L_x_450:
        /* <DEDUP_REMOVED lines=40> */
.L_x_465:
        /* <DEDUP_REMOVED lines=20> */
.L_x_460:
        /* <DEDUP_REMOVED lines=47> */
[----:B------:R-:W-:-:S03]  /*0ee0*/  IADD3 R24, PT, PT, R20, -0x3, RZ ;  /* 0xfffffffd14187810 */ /* 0x000fc60007ffe0ff */
[----:B------:R0:W5:Y:S01]  /*0ef0*/  LDG.E R16, desc[UR4][R18.64] ;  /* 0x0000000412107981 */ /* 0x000162000c1e1900 */
[----:B------:R-:W-:-:S03]  /*0f00*/  SHF.R.S32.HI R25, RZ, 0x1f, R24 ;  /* 0x0000001fff197819 */ /* 0x000fc60000011418 */
[----:B------:R-:W-:-:S05]  /*0f10*/  IMAD.WIDE.U32 R24, R12, UR12, R24 ;  /* 0x0000000c0c187c25 */ /* 0x000fca000f8e0018 */
[----:B------:R-:W-:-:S05]  /*0f20*/  IADD3 R25, PT, PT, R21, R25, RZ ;  /* 0x0000001915197210 */ /* 0x000fca0007ffe0ff */
[----:B------:R-:W-:Y:S02]  /*0f30*/  IMAD R25, R25, UR14, RZ ;  /* 0x0000000e19197c24 */ /* 0x000fe4000f8e02ff */
[----:B--2---:R-:W-:Y:S02]  /*0f40*/  FADD.FTZ R26, R26, R17 ;  /* 0x000000111a1a7221 */ /* 0x004fe40000010000 */
[C---:B------:R-:W-:Y:S02]  /*0f50*/  IMAD R17, R24.reuse, UR15, R25 ;  /* 0x0000000f18117c24 */ /* 0x040fe4000f8e0219 */
[----:B------:R-:W-:-:S04]  /*0f60*/  IMAD.WIDE.U32 R24, R24, UR14, R14 ;  /* 0x0000000e18187c25 */ /* 0x000fc8000f8e000e */
[----:B------:R-:W-:Y:S01]  /*0f70*/  IMAD.IADD R17, R25, 0x1, R17 ;  /* 0x0000000119117824 */ /* 0x000fe200078e0211 */
[----:B0-----:R-:W-:-:S04]  /*0f80*/  LEA R18, P3, R24, UR10, 0x2 ;  /* 0x0000000a18127c11 */ /* 0x001fc8000f8610ff */
[----:B------:R-:W-:-:S05]  /*0f90*/  LEA.HI.X R19, R24, UR11, R17, 0x2, P3 ;  /* 0x0000000b18137c11 */ /* 0x000fca00098f1411 */
[----:B------:R0:W2:Y:S01]  /*0fa0*/  LDG.E R17, desc[UR4][R18.64] ;  /* 0x0000000412117981 */ /* 0x0000a2000c1e1900 */
[----:B------:R-:W-:-:S04]  /*0fb0*/  IADD3 R24, PT, PT, R20, -0x2, RZ ;  /* 0xfffffffe14187810 */ /* 0x000fc80007ffe0ff */
[----:B------:R-:W-:-:S03]  /*0fc0*/  SHF.R.S32.HI R25, RZ, 0x1f, R24 ;  /* 0x0000001fff197819 */ /* 0x000fc60000011418 */
[----:B------:R-:W-:-:S05]  /*0fd0*/  IMAD.WIDE.U32 R24, R12, UR12, R24 ;  /* 0x0000000c0c187c25 */ /* 0x000fca000f8e0018 */
[----:B------:R-:W-:-:S05]  /*0fe0*/  IADD3 R25, PT, PT, R21, R25, RZ ;  /* 0x0000001915197210 */ /* 0x000fca0007ffe0ff */
[----:B------:R-:W-:-:S04]  /*0ff0*/  IMAD R25, R25, UR14, RZ ;  /* 0x0000000e19197c24 */ /* 0x000fc8000f8e02ff */
[C---:B------:R-:W-:Y:S02]  /*1000*/  IMAD R27, R24.reuse, UR15, R25 ;  /* 0x0000000f181b7c24 */ /* 0x040fe4000f8e0219 */
[----:B------:R-:W-:-:S04]  /*1010*/  IMAD.WIDE.U32 R24, R24, UR14, R14 ;  /* 0x0000000e18187c25 */ /* 0x000fc8000f8e000e */
[----:B------:R-:W-:Y:S01]  /*1020*/  IMAD.IADD R25, R25, 0x1, R27 ;  /* 0x0000000119197824 */ /* 0x000fe200078e021b */
[----:B0-----:R-:W-:Y:S01]  /*1030*/  LEA R18, P3, R24, UR10, 0x2 ;  /* 0x0000000a18127c11 */ /* 0x001fe2000f8610ff */
[----:B---3--:R-:W-:Y:S01]  /*1040*/  FADD.FTZ R23, R26, R23 ;  /* 0x000000171a177221 */ /* 0x008fe20000010000 */
[----:B------:R-:W-:Y:S02]  /*1050*/  IADD3 R26, PT, PT, R20, -0x1, RZ ;  /* 0xffffffff141a7810 */ /* 0x000fe40007ffe0ff */
[----:B------:R-:W-:Y:S02]  /*1060*/  LEA.HI.X R19, R24, UR11, R25, 0x2, P3 ;  /* 0x0000000b18137c11 */ /* 0x000fe400098f1419 */
[----:B------:R-:W-:-:S03]  /*1070*/  SHF.R.S32.HI R27, RZ, 0x1f, R26 ;  /* 0x0000001fff1b7819 */ /* 0x000fc6000001141a */
[----:B------:R0:W3:Y:S01]  /*1080*/  LDG.E R25, desc[UR4][R18.64] ;  /* 0x0000000412197981 */ /* 0x0000e2000c1e1900 */
[----:B------:R-:W-:-:S05]  /*1090*/  IMAD.WIDE.U32 R26, R12, UR12, R26 ;  /* 0x0000000c0c1a7c25 */ /* 0x000fca000f8e001a */
[----:B------:R-:W-:-:S05]  /*10a0*/  IADD3 R24, PT, PT, R21, R27, RZ ;  /* 0x0000001b15187210 */ /* 0x000fca0007ffe0ff */
[----:B------:R-:W-:Y:S02]  /*10b0*/  IMAD R27, R24, UR14, RZ ;  /* 0x0000000e181b7c24 */ /* 0x000fe4000f8e02ff */
[----:B----4-:R-:W-:Y:S02]  /*10c0*/  FADD.FTZ R22, R23, R22 ;  /* 0x0000001617167221 */ /* 0x010fe40000010000 */
[C---:B------:R-:W-:Y:S02]  /*10d0*/  IMAD R23, R26.reuse, UR15, R27 ;  /* 0x0000000f1a177c24 */ /* 0x040fe4000f8e021b */
[----:B------:R-:W-:-:S04]  /*10e0*/  IMAD.WIDE.U32 R26, R26, UR14, R14 ;  /* 0x0000000e1a1a7c25 */ /* 0x000fc8000f8e000e */
[----:B------:R-:W-:Y:S01]  /*10f0*/  IMAD.IADD R23, R27, 0x1, R23 ;  /* 0x000000011b177824 */ /* 0x000fe200078e0217 */
[----:B0-----:R-:W-:-:S04]  /*1100*/  LEA R18, P3, R26, UR10, 0x2 ;  /* 0x0000000a1a127c11 */ /* 0x001fc8000f8610ff */
[----:B------:R-:W-:-:S05]  /*1110*/  LEA.HI.X R19, R26, UR11, R23, 0x2, P3 ;  /* 0x0000000b1a137c11 */ /* 0x000fca00098f1417 */
[----:B------:R0:W4:Y:S02]  /*1120*/  LDG.E R24, desc[UR4][R18.64] ;  /* 0x0000000412187981 */ /* 0x000124000c1e1900 */
[----:B0-----:R-:W-:Y:S02]  /*1130*/  SHF.R.S32.HI R19, RZ, 0x1f, R20 ;  /* 0x0000001fff137819 */ /* 0x001fe40000011414 */
[----:B------:R-:W-:-:S05]  /*1140*/  MOV R18, R20 ;  /* 0x0000001400127202 */ /* 0x000fca0000000f00 */
[----:B------:R-:W-:-:S05]  /*1150*/  IMAD.WIDE.U32 R18, R12, UR12, R18 ;  /* 0x0000000c0c127c25 */ /* 0x000fca000f8e0012 */
[----:B------:R-:W-:-:S05]  /*1160*/  IADD3 R23, PT, PT, R21, R19, RZ ;  /* 0x0000001315177210 */ /* 0x000fca0007ffe0ff */
[----:B------:R-:W-:-:S04]  /*1170*/  IMAD R23, R23, UR14, RZ ;  /* 0x0000000e17177c24 */ /* 0x000fc8000f8e02ff */
[C---:B------:R-:W-:Y:S02]  /*1180*/  IMAD R23, R18.reuse, UR15, R23 ;  /* 0x0000000f12177c24 */ /* 0x040fe4000f8e0217 */
[----:B------:R-:W-:-:S04]  /*1190*/  IMAD.WIDE.U32 R18, R18, UR14, R14 ;  /* 0x0000000e12127c25 */ /* 0x000fc8000f8e000e */
[----:B-----5:R-:W-:Y:S01]  /*11a0*/  FADD.FTZ R16, R22, R16 ;  /* 0x0000001016107221 */ /* 0x020fe20000010000 */
[----:B------:R-:W-:Y:S01]  /*11b0*/  IMAD.IADD R23, R19, 0x1, R23 ;  /* 0x0000000113177824 */ /* 0x000fe200078e0217 */
[----:B------:R-:W-:-:S04]  /*11c0*/  LEA R22, P3, R18, UR10, 0x2 ;  /* 0x0000000a12167c11 */ /* 0x000fc8000f8610ff */
[----:B------:R-:W-:Y:S02]  /*11d0*/  LEA.HI.X R23, R18, UR11, R23, 0x2, P3 ;  /* 0x0000000b12177c11 */ /* 0x000fe400098f1417 */
[----:B------:R-:W-:-:S03]  /*11e0*/  IADD3 R18, PT, PT, R20, 0x1, RZ ;  /* 0x0000000114127810 */ /* 0x000fc60007ffe0ff */
[----:B------:R2:W5:Y:S01]  /*11f0*/  LDG.E R22, desc[UR4][R22.64] ;  /* 0x0000000416167981 */ /* 0x000562000c1e1900 */
[----:B------:R-:W-:-:S03]  /*1200*/  SHF.R.S32.HI R19, RZ, 0x1f, R18 ;  /* 0x0000001fff137819 */ /* 0x000fc60000011412 */
[----:B------:R-:W-:-:S05]  /*1210*/  IMAD.WIDE.U32 R18, R12, UR12, R18 ;  /* 0x0000000c0c127c25 */ /* 0x000fca000f8e0012 */
[----:B------:R-:W-:-:S05]  /*1220*/  IADD3 R19, PT, PT, R21, R19, RZ ;  /* 0x0000001315137210 */ /* 0x000fca0007ffe0ff */
[----:B------:R-:W-:Y:S01]  /*1230*/  IMAD R19, R19, UR14, RZ ;  /* 0x0000000e13137c24 */ /* 0x000fe2000f8e02ff */
[----:B------:R-:W-:-:S04]  /*1240*/  IADD3 R28, PT, PT, R20, 0x3, RZ ;  /* 0x00000003141c7810 */ /* 0x000fc80007ffe0ff */
[----:B------:R-:W-:-:S03]  /*1250*/  SHF.R.S32.HI R29, RZ, 0x1f, R28 ;  /* 0x0000001fff1d7819 */ /* 0x000fc6000001141c */
[----:B------:R-:W-:-:S04]  /*1260*/  IMAD.WIDE.U32 R28, R12, UR12, R28 ;  /* 0x0000000c0c1c7c25 */ /* 0x000fc8000f8e001c */
[----:B--2---:R-:W-:Y:S01]  /*1270*/  FADD.FTZ R23, R16, R17 ;  /* 0x0000001110177221 */ /* 0x004fe20000010000 */
[C---:B------:R-:W-:Y:S02]  /*1280*/  IMAD R17, R18.reuse, UR15, R19 ;  /* 0x0000000f12117c24 */ /* 0x040fe4000f8e0213 */
[----:B------:R-:W-:-:S04]  /*1290*/  IMAD.WIDE.U32 R18, R18, UR14, R14 ;  /* 0x0000000e12127c25 */ /* 0x000fc8000f8e000e */
[----:B------:R-:W-:Y:S01]  /*12a0*/  IMAD.IADD R17, R19, 0x1, R17 ;  /* 0x0000000113117824 */ /* 0x000fe200078e0211 */
[----:B------:R-:W-:-:S04]  /*12b0*/  LEA R16, P3, R18, UR10, 0x2 ;  /* 0x0000000a12107c11 */ /* 0x000fc8000f8610ff */
[----:B------:R-:W-:Y:S02]  /*12c0*/  LEA.HI.X R17, R18, UR11, R17, 0x2, P3 ;  /* 0x0000000b12117c11 */ /* 0x000fe400098f1411 */
[----:B------:R-:W-:-:S04]  /*12d0*/  IADD3 R18, PT, PT, R20, 0x2, RZ ;  /* 0x0000000214127810 */ /* 0x000fc80007ffe0ff */
[----:B------:R3:W2:Y:S01]  /*12e0*/  LDG.E R17, desc[UR4][R16.64] ;  /* 0x0000000410117981 */ /* 0x0006a2000c1e1900 */
[----:B------:R-:W-:-:S03]  /*12f0*/  SHF.R.S32.HI R19, RZ, 0x1f, R18 ;  /* 0x0000001fff137819 */ /* 0x000fc60000011412 */
[----:B------:R-:W-:-:S05]  /*1300*/  IMAD.WIDE.U32 R18, R12, UR12, R18 ;  /* 0x0000000c0c127c25 */ /* 0x000fca000f8e0012 */
[----:B------:R-:W-:-:S05]  /*1310*/  IADD3 R19, PT, PT, R21, R19, RZ ;  /* 0x0000001315137210 */ /* 0x000fca0007ffe0ff */
[----:B------:R-:W-:Y:S02]  /*1320*/  IMAD R19, R19, UR14, RZ ;  /* 0x0000000e13137c24 */ /* 0x000fe4000f8e02ff */
[----:B---3--:R-:W-:Y:S02]  /*1330*/  FADD.FTZ R16, R23, R25 ;  /* 0x0000001917107221 */ /* 0x008fe40000010000 */
[C---:B------:R-:W-:Y:S02]  /*1340*/  IMAD R23, R18.reuse, UR15, R19 ;  /* 0x0000000f12177c24 */ /* 0x040fe4000f8e0213 */
[----:B------:R-:W-:-:S04]  /*1350*/  IMAD.WIDE.U32 R18, R18, UR14, R14 ;  /* 0x0000000e12127c25 */ /* 0x000fc8000f8e000e */
[----:B------:R-:W-:Y:S01]  /*1360*/  IMAD.IADD R19, R19, 0x1, R23 ;  /* 0x0000000113137824 */ /* 0x000fe200078e0217 */
[----:B------:R-:W-:-:S04]  /*1370*/  LEA R26, P3, R18, UR10, 0x2 ;  /* 0x0000000a121a7c11 */ /* 0x000fc8000f8610ff */
[----:B------:R-:W-:Y:S02]  /*1380*/  LEA.HI.X R27, R18, UR11, R19, 0x2, P3 ;  /* 0x0000000b121b7c11 */ /* 0x000fe400098f1413 */
[----:B------:R-:W-:-:S03]  /*1390*/  IADD3 R18, PT, PT, R21, R29, RZ ;  /* 0x0000001d15127210 */ /* 0x000fc60007ffe0ff */
[----:B------:R-:W3:Y:S02]  /*13a0*/  LDG.E R26, desc[UR4][R26.64] ;  /* 0x000000041a1a7981 */ /* 0x000ee4000c1e1900 */
[----:B------:R-:W-:-:S04]  /*13b0*/  IMAD R19, R18, UR14, RZ ;  /* 0x0000000e12137c24 */ /* 0x000fc8000f8e02ff */
[C---:B------:R-:W-:Y:S02]  /*13c0*/  IMAD R19, R28.reuse, UR15, R19 ;  /* 0x0000000f1c137c24 */ /* 0x040fe4000f8e0213 */
[----:B------:R-:W-:-:S04]  /*13d0*/  IMAD.WIDE.U32 R28, R28, UR14, R14 ;  /* 0x0000000e1c1c7c25 */ /* 0x000fc8000f8e000e */
[----:B------:R-:W-:Y:S01]  /*13e0*/  IMAD.IADD R19, R29, 0x1, R19 ;  /* 0x000000011d137824 */ /* 0x000fe200078e0213 */
[----:B------:R-:W-:-:S04]  /*13f0*/  LEA R18, P3, R28, UR10, 0x2 ;  /* 0x0000000a1c127c11 */ /* 0x000fc8000f8610ff */
[----:B------:R-:W-:Y:S01]  /*1400*/  LEA.HI.X R19, R28, UR11, R19, 0x2, P3 ;  /* 0x0000000b1c137c11 */ /* 0x000fe200098f1413 */
[----:B----4-:R-:W-:-:S04]  /*1410*/  FADD.FTZ R24, R16, R24 ;  /* 0x0000001810187221 */ /* 0x010fc80000010000 */
[----:B------:R0:W4:Y:S02]  /*1420*/  LDG.E R16, desc[UR4][R18.64] ;  /* 0x0000000412107981 */ /* 0x000124000c1e1900 */
[----:B0-----:R-:W-:-:S04]  /*1430*/  IADD3 R18, PT, PT, R20, 0x4, RZ ;  /* 0x0000000414127810 */ /* 0x001fc80007ffe0ff */
[----:B------:R-:W-:-:S03]  /*1440*/  SHF.R.S32.HI R19, RZ, 0x1f, R18 ;  /* 0x0000001fff137819 */ /* 0x000fc60000011412 */
[----:B------:R-:W-:-:S05]  /*1450*/  IMAD.WIDE.U32 R18, R12, UR12, R18 ;  /* 0x0000000c0c127c25 */ /* 0x000fca000f8e0012 */
[----:B------:R-:W-:-:S05]  /*1460*/  IADD3 R23, PT, PT, R21, R19, RZ ;  /* 0x0000001315177210 */ /* 0x000fca0007ffe0ff */
[----:B------:R-:W-:-:S04]  /*1470*/  IMAD R23, R23, UR14, RZ ;  /* 0x0000000e17177c24 */ /* 0x000fc8000f8e02ff */
[C---:B------:R-:W-:Y:S02]  /*1480*/  IMAD R23, R18.reuse, UR15, R23 ;  /* 0x0000000f12177c24 */ /* 0x040fe4000f8e0217 */
[----:B------:R-:W-:-:S04]  /*1490*/  IMAD.WIDE.U32 R18, R18, UR14, R14 ;  /* 0x0000000e12127c25 */ /* 0x000fc8000f8e000e */
[----:B------:R-:W-:Y:S02]  /*14a0*/  IMAD.IADD R23, R19, 0x1, R23 ;  /* 0x0000000113177824 */ /* 0x000fe400078e0217 */
[----:B-----5:R-:W-:Y:S01]  /*14b0*/  FADD.FTZ R24, R24, R22 ;  /* 0x0000001618187221 */ /* 0x020fe20000010000 */
[----:B------:R-:W-:-:S04]  /*14c0*/  LEA R22, P3, R18, UR10, 0x2 ;  /* 0x0000000a12167c11 */ /* 0x000fc8000f8610ff */
[----:B------:R-:W-:Y:S02]  /*14d0*/  LEA.HI.X R23, R18, UR11, R23, 0x2, P3 ;  /* 0x0000000b12177c11 */ /* 0x000fe400098f1417 */
[----:B------:R-:W-:-:S03]  /*14e0*/  IADD3 R18, PT, PT, R20, 0x5, RZ ;  /* 0x0000000514127810 */ /* 0x000fc60007ffe0ff */
[----:B------:R-:W5:Y:S01]  /*14f0*/  LDG.E R22, desc[UR4][R22.64] ;  /* 0x0000000416167981 */ /* 0x000f62000c1e1900 */
[----:B------:R-:W-:-:S03]  /*1500*/  SHF.R.S32.HI R19, RZ, 0x1f, R18 ;  /* 0x0000001fff137819 */ /* 0x000fc60000011412 */
[----:B------:R-:W-:-:S05]  /*1510*/  IMAD.WIDE.U32 R18, R12, UR12, R18 ;  /* 0x0000000c0c127c25 */ /* 0x000fca000f8e0012 */
[----:B------:R-:W-:-:S05]  /*1520*/  IADD3 R19, PT, PT, R21, R19, RZ ;  /* 0x0000001315137210 */ /* 0x000fca0007ffe0ff */
[----:B------:R-:W-:-:S04]  /*1530*/  IMAD R19, R19, UR14, RZ ;  /* 0x0000000e13137c24 */ /* 0x000fc8000f8e02ff */
[C---:B------:R-:W-:Y:S02]  /*1540*/  IMAD R25, R18.reuse, UR15, R19 ;  /* 0x0000000f12197c24 */ /* 0x040fe4000f8e0213 */
[----:B------:R-:W-:-:S04]  /*1550*/  IMAD.WIDE.U32 R18, R18, UR14, R14 ;  /* 0x0000000e12127c25 */ /* 0x000fc8000f8e000e */
[----:B------:R-:W-:Y:S02]  /*1560*/  IMAD.IADD R19, R19, 0x1, R25 ;  /* 0x0000000113137824 */ /* 0x000fe400078e0219 */
[----:B--2---:R-:W-:Y:S01]  /*1570*/  FADD.FTZ R17, R24, R17 ;  /* 0x0000001118117221 */ /* 0x004fe20000010000 */
[----:B------:R-:W-:-:S04]  /*1580*/  LEA R24, P3, R18, UR10, 0x2 ;  /* 0x0000000a12187c11 */ /* 0x000fc8000f8610ff */
[----:B------:R-:W-:Y:S02]  /*1590*/  LEA.HI.X R25, R18, UR11, R19, 0x2, P3 ;  /* 0x0000000b12197c11 */ /* 0x000fe400098f1413 */
[----:B------:R-:W-:-:S03]  /*15a0*/  IADD3 R18, PT, PT, R20, 0x6, RZ ;  /* 0x0000000614127810 */ /* 0x000fc60007ffe0ff */
[----:B------:R0:W2:Y:S01]  /*15b0*/  LDG.E R23, desc[UR4][R24.64] ;  /* 0x0000000418177981 */ /* 0x0000a2000c1e1900 */
[----:B------:R-:W-:-:S03]  /*15c0*/  SHF.R.S32.HI R19, RZ, 0x1f, R18 ;  /* 0x0000001fff137819 */ /* 0x000fc60000011412 */
[----:B------:R-:W-:-:S05]  /*15d0*/  IMAD.WIDE.U32 R18, R12, UR12, R18 ;  /* 0x0000000c0c127c25 */ /* 0x000fca000f8e0012 */
[----:B------:R-:W-:-:S05]  /*15e0*/  IADD3 R19, PT, PT, R21, R19, RZ ;  /* 0x0000001315137210 */ /* 0x000fca0007ffe0ff */
[----:B------:R-:W-:-:S04]  /*15f0*/  IMAD R19, R19, UR14, RZ ;  /* 0x0000000e13137c24 */ /* 0x000fc8000f8e02ff */
[C---:B------:R-:W-:Y:S02]  /*1600*/  IMAD R27, R18.reuse, UR15, R19 ;  /* 0x0000000f121b7c24 */ /* 0x040fe4000f8e0213 */
[----:B------:R-:W-:-:S04]  /*1610*/  IMAD.WIDE.U32 R18, R18, UR14, R14 ;  /* 0x0000000e12127c25 */ /* 0x000fc8000f8e000e */
[----:B------:R-:W-:Y:S01]  /*1620*/  IMAD.IADD R19, R19, 0x1, R27 ;  /* 0x0000000113137824 */ /* 0x000fe200078e021b */
[----:B0-----:R-:W-:-:S04]  /*1630*/  LEA R24, P3, R18, UR10, 0x2 ;  /* 0x0000000a12187c11 */ /* 0x001fc8000f8610ff */
[----:B------:R-:W-:Y:S02]  /*1640*/  LEA.HI.X R25, R18, UR11, R19, 0x2, P3 ;  /* 0x0000000b12197c11 */ /* 0x000fe400098f1413 */
[----:B------:R-:W-:Y:S01]  /*1650*/  IADD3 R18, PT, PT, R20, 0x7, RZ ;  /* 0x0000000714127810 */ /* 0x000fe20007ffe0ff */
        /* <DEDUP_REMOVED lines=8> */
[----:B------:R-:W-:-:S04]  /*16e0*/  IMAD.WIDE.U32 R18, R18, UR14, R14 ;  /* 0x0000000e12127c25 */ /* 0x000fc8000f8e000e */
[----:B------:R-:W-:Y:S01]  /*16f0*/  IMAD.IADD R17, R19, 0x1, R17 ;  /* 0x0000000113117824 */ /* 0x000fe200078e0211 */
[----:B------:R-:W-:-:S04]  /*1700*/  LEA R16, P3, R18, UR10, 0x2 ;  /* 0x0000000a12107c11 */ /* 0x000fc8000f8610ff */
[----:B------:R-:W-:Y:S02]  /*1710*/  LEA.HI.X R17, R18, UR11, R17, 0x2, P3 ;  /* 0x0000000b12117c11 */ /* 0x000fe400098f1411 */
[----:B------:R-:W-:-:S03]  /*1720*/  IADD3 R18, PT, PT, R20, 0x8, RZ ;  /* 0x0000000814127810 */ /* 0x000fc60007ffe0ff */
[----:B------:R-:W4:Y:S01]  /*1730*/  LDG.E R16, desc[UR4][R16.64] ;  /* 0x0000000410107981 */ /* 0x000f22000c1e1900 */
        /* <DEDUP_REMOVED lines=9> */
[----:B------:R-:W4:Y:S01]  /*17d0*/  LDG.E R18, desc[UR4][R18.64] ;  /* 0x0000000412127981 */ /* 0x000f22000c1e1900 */
[----:B------:R-:W-:Y:S01]  /*17e0*/  IADD3 R9, PT, PT, R9, 0x10, RZ ;  /* 0x0000001009097810 */ /* 0x000fe20007ffe0ff */
        /* <DEDUP_REMOVED lines=9> */
.L_x_459:
[----:B------:R-:W-:-:S07]  /*1880*/  VIADD R20, R20, 0xfffffff9 ;  /* 0xfffffff914147836 */ /* 0x000fce0000000000 */
.L_x_458:
[----:B------:R-:W-:Y:S05]  /*1890*/  BSYNC.RECONVERGENT B2 ;  /* 0x0000000000027941 */ /* 0x000fea0003800200 */
.L_x_457:
        /* <DEDUP_REMOVED lines=12> */
[----:B------:R-:W-:Y:S02]  /*1960*/  SHF.R.S32.HI R21, RZ, 0x1f, R20 ;  /* 0x0000001fff157819 */ /* 0x000fe40000011414 */
        /* <DEDUP_REMOVED lines=8> */
[----:B------:R-:W-:Y:S01]  /*19f0*/  IMAD.IADD R9, R23, 0x1, R25 ;  /* 0x0000000117097824 */ /* 0x000fe200078e0219 */
[----:B--2---:R-:W-:-:S03]  /*1a00*/  LEA R26, P4, R18, UR18, 0x2 ;  /* 0x00000012121a7c11 */ /* 0x004fc6000f8810ff */
[----:B------:R-:W-:-:S04]  /*1a10*/  IMAD R9, R9, UR16, RZ ;  /* 0x0000001009097c24 */ /* 0x000fc8000f8e02ff */
[----:B------:R-:W-:-:S05]  /*1a20*/  IMAD R9, R24, UR17, R9 ;  /* 0x0000001118097c24 */ /* 0x000fca000f8e0209 */
[----:B------:R-:W-:-:S04]  /*1a30*/  IADD3 R9, PT, PT, R19, R9, RZ ;  /* 0x0000000913097210 */ /* 0x000fc80007ffe0ff */
[----:B------:R-:W-:Y:S01]  /*1a40*/  LEA.HI.X R27, R18, UR19, R9, 0x2, P4 ;  /* 0x00000013121b7c11 */ /* 0x000fe2000a0f1409 */
[----:B------:R-:W-:-:S04]  /*1a50*/  VIADD R18, R20, 0x1 ;  /* 0x0000000114127836 */ /* 0x000fc80000000000 */
[----:B------:R-:W2:Y:S01]  /*1a60*/  LDG.E R26, desc[UR4][R26.64] ;  /* 0x000000041a1a7981 */ /* 0x000ea2000c1e1900 */
        /* <DEDUP_REMOVED lines=9> */
[----:B------:R0:W3:Y:S01]  /*1b00*/  LDG.E R16, desc[UR4][R18.64] ;  /* 0x0000000412107981 */ /* 0x0000e2000c1e1900 */
[----:B------:R-:W-:-:S05]  /*1b10*/  VIADD R24, R20, 0x2 ;  /* 0x0000000214187836 */ /* 0x000fca0000000000 */
[--C-:B------:R-:W-:Y:S02]  /*1b20*/  SHF.R.S32.HI R25, RZ, 0x1f, R24.reuse ;  /* 0x0000001fff197819 */ /* 0x100fe40000011418 */
[----:B0-----:R-:W-:Y:S01]  /*1b30*/  IADD3 R18, PT, PT, R20, 0x3, RZ ;  /* 0x0000000314127810 */ /* 0x001fe20007ffe0ff */
[----:B------:R-:W-:-:S03]  /*1b40*/  IMAD.WIDE.U32 R24, R12, UR6, R24 ;  /* 0x000000060c187c25 */ /* 0x000fc6000f8e0018 */
[--C-:B------:R-:W-:Y:S02]  /*1b50*/  SHF.R.S32.HI R19, RZ, 0x1f, R18.reuse ;  /* 0x0000001fff137819 */ /* 0x100fe40000011412 */
[----:B------:R-:W-:Y:S01]  /*1b60*/  IADD3 R9, PT, PT, R23, R25, RZ ;  /* 0x0000001917097210 */ /* 0x000fe20007ffe0ff */
[----:B------:R-:W-:-:S04]  /*1b70*/  IMAD.WIDE.U32 R18, R12, UR6, R18 ;  /* 0x000000060c127c25 */ /* 0x000fc8000f8e0012 */
[----:B------:R-:W-:-:S04]  /*1b80*/  IMAD R9, R9, UR16, RZ ;  /* 0x0000001009097c24 */ /* 0x000fc8000f8e02ff */
[C---:B------:R-:W-:Y:S02]  /*1b90*/  IMAD R9, R24.reuse, UR17, R9 ;  /* 0x0000001118097c24 */ /* 0x040fe4000f8e0209 */
[----:B------:R-:W-:-:S04]  /*1ba0*/  IMAD.WIDE.U32 R24, R24, UR16, R14 ;  /* 0x0000001018187c25 */ /* 0x000fc8000f8e000e */
[----:B------:R-:W-:Y:S01]  /*1bb0*/  IMAD.IADD R21, R25, 0x1, R9 ;  /* 0x0000000119157824 */ /* 0x000fe200078e0209 */
[----:B------:R-:W-:Y:S02]  /*1bc0*/  IADD3 R9, PT, PT, R23, R19, RZ ;  /* 0x0000001317097210 */ /* 0x000fe40007ffe0ff */
[----:B------:R-:W-:-:S03]  /*1bd0*/  LEA R28, P4, R24, UR18, 0x2 ;  /* 0x00000012181c7c11 */ /* 0x000fc6000f8810ff */
[----:B------:R-:W-:Y:S01]  /*1be0*/  IMAD R9, R9, UR16, RZ ;  /* 0x0000001009097c24 */ /* 0x000fe2000f8e02ff */
[----:B------:R-:W-:-:S03]  /*1bf0*/  LEA.HI.X R29, R24, UR19, R21, 0x2, P4 ;  /* 0x00000013181d7c11 */ /* 0x000fc6000a0f1415 */
[C---:B------:R-:W-:Y:S02]  /*1c00*/  IMAD R9, R18.reuse, UR17, R9 ;  /* 0x0000001112097c24 */ /* 0x040fe4000f8e0209 */
[----:B------:R-:W-:-:S05]  /*1c10*/  IMAD.WIDE.U32 R18, R18, UR16, R14 ;  /* 0x0000001012127c25 */ /* 0x000fca000f8e000e */
[----:B------:R-:W-:Y:S02]  /*1c20*/  IADD3 R9, PT, PT, R19, R9, RZ ;  /* 0x0000000913097210 */ /* 0x000fe40007ffe0ff */
[----:B------:R-:W-:-:S04]  /*1c30*/  LEA R24, P4, R18, UR18, 0x2 ;  /* 0x0000001212187c11 */ /* 0x000fc8000f8810ff */
[----:B------:R-:W-:Y:S01]  /*1c40*/  LEA.HI.X R25, R18, UR19, R9, 0x2, P4 ;  /* 0x0000001312197c11 */ /* 0x000fe2000a0f1409 */
[----:B------:R-:W-:Y:S01]  /*1c50*/  VIADD R18, R20, 0x4 ;  /* 0x0000000414127836 */ /* 0x000fe20000000000 */
[----:B------:R-:W4:Y:S04]  /*1c60*/  LDG.E R9, desc[UR4][R28.64] ;  /* 0x000000041c097981 */ /* 0x000f28000c1e1900 */
[--C-:B------:R-:W-:Y:S01]  /*1c70*/  SHF.R.S32.HI R19, RZ, 0x1f, R18.reuse ;  /* 0x0000001fff137819 */ /* 0x100fe20000011412 */
[----:B------:R0:W5:Y:S02]  /*1c80*/  LDG.E R22, desc[UR4][R24.64] ;  /* 0x0000000418167981 */ /* 0x000164000c1e1900 */
        /* <DEDUP_REMOVED lines=8> */
[----:B------:R-:W-:-:S04]  /*1d10*/  VIADD R18, R20, 0x5 ;  /* 0x0000000514127836 */ /* 0x000fc80000000000 */
[----:B------:R0:W5:Y:S01]  /*1d20*/  LDG.E R21, desc[UR4][R24.64] ;  /* 0x0000000418157981 */ /* 0x000162000c1e1900 */
        /* <DEDUP_REMOVED lines=14> */
[----:B------:R-:W-:Y:S02]  /*1e10*/  IMAD R19, R19, UR16, RZ ;  /* 0x0000001013137c24 */ /* 0x000fe4000f8e02ff */
[----:B--2---:R-:W-:-:S04]  /*1e20*/  FADD.FTZ R17, R17, R26 ;  /* 0x0000001a11117221 */ /* 0x004fc80000010000 */
[----:B---3--:R-:W-:Y:S01]  /*1e30*/  FADD.FTZ R25, R17, R16 ;  /* 0x0000001011197221 */ /* 0x008fe20000010000 */
[C---:B------:R-:W-:Y:S02]  /*1e40*/  IMAD R17, R18.reuse, UR17, R19 ;  /* 0x0000001112117c24 */ /* 0x040fe4000f8e0213 */
[----:B------:R-:W-:-:S05]  /*1e50*/  IMAD.WIDE.U32 R18, R18, UR16, R14 ;  /* 0x0000001012127c25 */ /* 0x000fca000f8e000e */
[----:B------:R-:W-:Y:S02]  /*1e60*/  IADD3 R17, PT, PT, R19, R17, RZ ;  /* 0x0000001113117210 */ /* 0x000fe40007ffe0ff */
[----:B------:R-:W-:-:S04]  /*1e70*/  LEA R16, P4, R18, UR18, 0x2 ;  /* 0x0000001212107c11 */ /* 0x000fc8000f8810ff */
        /* <DEDUP_REMOVED lines=12> */
[----:B------:R-:W3:Y:S01]  /*1f40*/  LDG.E R18, desc[UR4][R18.64] ;  /* 0x0000000412127981 */ /* 0x000ee2000c1e1900 */
[----:B----4-:R-:W-:-:S04]  /*1f50*/  FADD.FTZ R9, R25, R9 ;  /* 0x0000000919097221 */ /* 0x010fc80000010000 */
[----:B-----5:R-:W-:Y:S01]  /*1f60*/  FADD.FTZ R22, R9, R22 ;  /* 0x0000001609167221 */ /* 0x020fe20000010000 */
[----:B------:R-:W-:-:S03]  /*1f70*/  VIADD R20, R20, 0x8 ;  /* 0x0000000814147836 */ /* 0x000fc60000000000 */
[----:B------:R-:W-:-:S04]  /*1f80*/  FADD.FTZ R21, R22, R21 ;  /* 0x0000001516157221 */ /* 0x000fc80000010000 */
[----:B------:R-:W-:-:S04]  /*1f90*/  FADD.FTZ R21, R21, R24 ;  /* 0x0000001815157221 */ /* 0x000fc80000010000 */
[----:B--2---:R-:W-:-:S04]  /*1fa0*/  FADD.FTZ R21, R21, R16 ;  /* 0x0000001015157221 */ /* 0x004fc80000010000 */
[----:B---3--:R-:W-:-:S07]  /*1fb0*/  FADD.FTZ R17, R21, R18 ;  /* 0x0000001215117221 */ /* 0x008fce0000010000 */
.L_x_462:
[----:B------:R-:W-:Y:S05]  /*1fc0*/  BSYNC.RECONVERGENT B2 ;  /* 0x0000000000027941 */ /* 0x000fea0003800200 */
.L_x_461:
        /* <DEDUP_REMOVED lines=19> */
[----:B------:R-:W-:Y:S02]  /*2100*/  IMAD R19, R16, UR16, RZ ;  /* 0x0000001010137c24 */ /* 0x000fe4000f8e02ff */
[----:B------:R-:W-:Y:S02]  /*2110*/  IMAD.IADD R15, R9, 0x1, R15 ;  /* 0x00000001090f7824 */ /* 0x000fe400078e020f */
[----:B------:R-:W-:Y:S01]  /*2120*/  IMAD R19, R18, UR17, R19 ;  /* 0x0000001112137c24 */ /* 0x000fe2000f8e0213 */
[----:B------:R-:W-:Y:S01]  /*2130*/  IADD3 R18, PT, PT, R20, 0x2, RZ ;  /* 0x0000000214127810 */ /* 0x000fe20007ffe0ff */
[----:B------:R-:W-:-:S03]  /*2140*/  IMAD R15, R15, UR16, RZ ;  /* 0x000000100f0f7c24 */ /* 0x000fc6000f8e02ff */
[----:B------:R-:W-:Y:S01]  /*2150*/  IADD3 R19, PT, PT, R23, R19, RZ ;  /* 0x0000001317137210 */ /* 0x000fe20007ffe0ff */
[C---:B------:R-:W-:Y:S02]  /*2160*/  IMAD R21, R14.reuse, UR17, R15 ;  /* 0x000000110e157c24 */ /* 0x040fe4000f8e020f */
[----:B------:R-:W-:Y:S01]  /*2170*/  IMAD.WIDE.U32 R14, R14, UR16, R26 ;  /* 0x000000100e0e7c25 */ /* 0x000fe2000f8e001a */
[----:B------:R-:W-:Y:S02]  /*2180*/  LEA.HI.X R25, R22, UR19, R19, 0x2, P4 ;  /* 0x0000001316197c11 */ /* 0x000fe4000a0f1413 */
[--C-:B------:R-:W-:Y:S02]  /*2190*/  SHF.R.S32.HI R19, RZ, 0x1f, R18.reuse ;  /* 0x0000001fff137819 */ /* 0x100fe40000011412 */
[----:B------:R-:W-:Y:S01]  /*21a0*/  IADD3 R21, PT, PT, R15, R21, RZ ;  /* 0x000000150f157210 */ /* 0x000fe20007ffe0ff */
[----:B------:R-:W2:Y:S01]  /*21b0*/  LDG.E R24, desc[UR4][R24.64] ;  /* 0x0000000418187981 */ /* 0x000ea2000c1e1900 */
[----:B------:R-:W-:Y:S01]  /*21c0*/  LEA R22, P4, R14, UR18, 0x2 ;  /* 0x000000120e167c11 */ /* 0x000fe2000f8810ff */
[----:B------:R-:W-:-:S03]  /*21d0*/  IMAD.WIDE.U32 R18, R12, UR6, R18 ;  /* 0x000000060c127c25 */ /* 0x000fc6000f8e0012 */
        /* <DEDUP_REMOVED lines=20> */
[----:B------:R-:W5:Y:S01]  /*2320*/  LDG.E R18, desc[UR4][R18.64] ;  /* 0x0000000412127981 */ /* 0x000f62000c1e1900 */
[----:B------:R-:W-:Y:S01]  /*2330*/  IADD3 R20, PT, PT, R20, 0x4, RZ ;  /* 0x0000000414147810 */ /* 0x000fe20007ffe0ff */
[----:B--2---:R-:W-:-:S04]  /*2340*/  FADD.FTZ R17, R17, R24 ;  /* 0x0000001811117221 */ /* 0x004fc80000010000 */
[----:B---3--:R-:W-:-:S04]  /*2350*/  FADD.FTZ R17, R17, R22 ;  /* 0x0000001611117221 */ /* 0x008fc80000010000 */
[----:B----4-:R-:W-:-:S04]  /*2360*/  FADD.FTZ R17, R17, R14 ;  /* 0x0000000e11117221 */ /* 0x010fc80000010000 */
[----:B-----5:R-:W-:-:S07]  /*2370*/  FADD.FTZ R17, R17, R18 ;  /* 0x0000001211117221 */ /* 0x020fce0000010000 */
.L_x_464:
[----:B------:R-:W-:Y:S05]  /*2380*/  BSYNC.RECONVERGENT B2 ;  /* 0x0000000000027941 */ /* 0x000fea0003800200 */
.L_x_463:
        /* <DEDUP_REMOVED lines=25> */
[----:B------:R-:W-:-:S05]  /*2520*/  @P3 VIADD R20, R20, 0x2 ;  /* 0x0000000214143836 */ /* 0x000fca0000000000 */
[----:B------:R-:W-:-:S03]  /*2530*/  @P3 SHF.R.S32.HI R21, RZ, 0x1f, R20 ;  /* 0x0000001fff153819 */ /* 0x000fc60000011414 */
[----:B------:R-:W-:Y:S01]  /*2540*/  @P3 IMAD.WIDE.U32 R12, R12, R18, R20 ;  /* 0x000000120c0c3225 */ /* 0x000fe200078e0014 */
[----:B------:R-:W-:-:S04]  /*2550*/  IADD3 R21, PT, PT, R19, R27, RZ ;  /* 0x0000001b13157210 */ /* 0x000fc80007ffe0ff */
[----:B------:R-:W-:Y:S01]  /*2560*/  @P3 IADD3 R9, PT, PT, R19, R13, RZ ;  /* 0x0000000d13093210 */ /* 0x000fe20007ffe0ff */
[-C--:B------:R-:W-:Y:S02]  /*2570*/  IMAD R21, R21, R14.reuse, RZ ;  /* 0x0000000e15157224 */ /* 0x080fe400078e02ff */
        /* <DEDUP_REMOVED lines=10> */
[----:B------:R-:W2:Y:S01]  /*2620*/  LDG.E R12, desc[UR4][R12.64] ;  /* 0x000000040c0c7981 */ /* 0x000ea2000c1e1900 */
[----:B------:R-:W-:-:S05]  /*2630*/  @P3 LEA.HI.X R23, R20, R23, R4, 0x2, P5 ;  /* 0x0000001714173211 */ /* 0x000fca00028f1404 */
[----:B------:R-:W3:Y:S01]  /*2640*/  @P3 LDG.E R22, desc[UR4][R22.64] ;  /* 0x0000000416163981 */ /* 0x000ee2000c1e1900 */
[----:B--2---:R-:W-:-:S04]  /*2650*/  FADD.FTZ R17, R17, R12 ;  /* 0x0000000c11117221 */ /* 0x004fc80000010000 */
[----:B---3--:R-:W-:-:S07]  /*2660*/  @P3 FADD.FTZ R17, R17, R22 ;  /* 0x0000001611113221 */ /* 0x008fce0000010000 */
.L_x_456:
[----:B------:R-:W-:Y:S05]  /*2670*/  BSYNC.RECONVERGENT B0 ;  /* 0x0000000000007941 */ /* 0x000fea0003800200 */
.L_x_455:
[----:B------:R-:W-:-:S04]  /*2680*/  IADD3 R7, PT, PT, R7, 0x1, RZ ;  /* 0x0000000107077810 */ /* 0x000fc80007ffe0ff */
[----:B------:R-:W-:-:S13]  /*2690*/  ISETP.NE.AND P3, PT, R7, R3, PT ;  /* 0x000000030700720c */ /* 0x000fda0003f65270 */
[----:B------:R-:W-:Y:S05]  /*26a0*/  @P3 BRA `(.L_x_465) ;  /* 0xffffffe400003947 */ /* 0x000fea000383ffff */
.L_x_454:
[----:B------:R-:W-:Y:S05]  /*26b0*/  BSYNC.RECONVERGENT B1 ;  /* 0x0000000000017941 */ /* 0x000fea0003800200 */
.L_x_453:
[----:B------:R-:W0:Y:S02]  /*26c0*/  LDCU.64 UR6, c[0x0][0x388] ;  /* 0x00007100ff0677ac */ /* 0x000e240008000a00 */
[----:B0-----:R-:W-:-:S04]  /*26d0*/  LEA R2, P0, R10, UR6, 0x2 ;  /* 0x000000060a027c11 */ /* 0x001fc8000f8010ff */
[----:B------:R-:W-:-:S05]  /*26e0*/  LEA.HI.X R3, R10, UR7, R11, 0x2, P0 ;  /* 0x000000070a037c11 */ /* 0x000fca00080f140b */
[----:B------:R-:W-:Y:S01]  /*26f0*/  STG.E desc[UR4][R2.64], R17 ;  /* 0x0000001102007986 */ /* 0x000fe2000c101904 */
[----:B------:R-:W-:Y:S05]  /*2700*/  EXIT ;  /* 0x000000000000794d */ /* 0x000fea0003800000 */
        .weak           $__internal_38_$__cuda_sm20_div_u64
        .type           $__internal_38_$__cuda_sm20_div_u64,@function
        .size           $__internal_38_$__cuda_sm20_div_u64,(.L_x_691 - $__internal_38_$__cuda_sm20_div_u64)
$__internal_38_$__cuda_sm20_div_u64:
        /* <DEDUP_REMOVED lines=70> */
[----:B------:R-:W-:Y:S06]  /*2b70*/  RET.REL.NODEC R6 `(_ZN2at6native53_GLOBAL__N__3bfe7fd5_20_UpSampleNearest2d_cu_198c5ce242upsample_nearest2d_backward_nhwc_out_frameIffXadL_ZNS0_40nearest_neighbor_bw_compute_source_indexEfiiEEEEvPKT_PS3_mmmmmffm) ;  /* 0xffffffd406207950 */ /* 0x000fec0003c3ffff */
.L_x_466:
        /* <DEDUP_REMOVED lines=16> */
.L_x_691:


//--------------------- .text._ZN2at6native53_GLOBAL__N__3bfe7fd5_20_UpSampleNearest2d_cu_198c5ce242upsample_nearest2d_backward_nhwc_out_frameIddXadL_ZNS0_40nearest_neighbor_bw_compute_source_indexEfiiEEEEvPKT_PS3_mmmmmffm --------------------------
	.section	.text._ZN2at6native53_GLOBAL__N__3bfe7fd5_20_UpSampleNearest2d_cu_198c5ce242upsample_nearest2d_backward_nhwc_out_frameIddXadL_ZNS0_40nearest_neighbor_bw_compute_source_indexEfiiEEEEvPKT_PS3_mmmmmffm,"ax",@progbits
	.align	128
.text._ZN2at6native53_GLOBAL__N__3bfe7fd5_20_UpSampleNearest2d_cu_198c5ce242upsample_nearest2d_backward_nhwc_out_frameIddXadL_ZNS0_40nearest_neighbor_bw_compute_source_indexEfiiEEEEvPKT_PS3_mmmmmffm:
        .type           _ZN2at6native53_GLOBAL__N__3bfe7fd5_20_UpSampleNearest2d_cu_198c5ce242upsample_nearest2d_backward_nhwc_out_frameIddXadL_ZNS0_40nearest_neighbor_bw_compute_source_indexEfiiEEEEvPKT_PS3_mmmmmffm,@function
        .size           _ZN2at6native53_GLOBAL__N__3bfe7fd5_20_UpSampleNearest2d_cu_198c5ce242upsample_nearest2d_backward_nhwc_out_frameIddXadL_ZNS0_40nearest_neighbor_bw_compute_source_indexEfiiEEEEvPKT_PS3_mmmmmffm,(.L_x_693 - _ZN2at6native53_GLOBAL__N__3bfe7fd5_20_UpSampleNearest2d_cu_198c5ce242upsample_nearest2d_backward_nhwc_out_frameIddXadL_ZNS0_40nearest_neighbor_bw_compute_source_indexEfiiEEEEvPKT_PS3_mmmmmffm)
        .other          _ZN2at6native53_GLOBAL__N__3bfe7fd5_20_UpSampleNearest2d_cu_198c5ce242upsample_nearest2d_backward_nhwc_out_frameIddXadL_ZNS0_40nearest_neighbor_bw_compute_source_indexEfiiEEEEvPKT_PS3_mmmmmffm,@"STO_CUDA_ENTRY STV_DEFAULT"
_ZN2at6native53_GLOBAL__N__3bfe7fd5_20_UpSampleNearest2d_cu_198c5ce242upsample_nearest2d_backward_nhwc_out_frameIddXadL_ZNS0_40nearest_neighbor_bw_compute_source_indexEfiiEEEEvPKT_PS3_mmmmmffm:
        /* <DEDUP_REMOVED lines=39> */
.L_x_468:
[----:B------:R-:W0:Y:S01]  /*0270*/  LDCU.64 UR4, c[0x0][0x3b0] ;  /* 0x00007600ff0477ac */ /* 0x000e220008000a00 */
[----:B------:R-:W-:Y:S01]  /*0280*/  IMAD.MOV.U32 R10, RZ, RZ, R24 ;  /* 0x000000ffff0a7224 */ /* 0x000fe200078e0018 */
[----:B------:R-:W-:Y:S02]  /*0290*/  MOV R11, R25 ;  /* 0x00000019000b7202 */ /* 0x000fe40000000f00 */
[----:B------:R-:W-:Y:S02]  /*02a0*/  MOV R6, 0x2e0 ;  /* 0x000002e000067802 */ /* 0x000fe40000000f00 */
[----:B0-----:R-:W-:Y:S01]  /*02b0*/  MOV R8, UR4 ;  /* 0x0000000400087c02 */ /* 0x001fe20008000f00 */
[----:B------:R-:W-:-:S07]  /*02c0*/  IMAD.U32 R9, RZ, RZ, UR5 ;  /* 0x00000005ff097e24 */ /* 0x000fce000f8e00ff */
[----:B------:R-:W-:Y:S05]  /*02d0*/  CALL.REL.NOINC `($__internal_39_$__cuda_sm20_div_u64) ;  /* 0x0000002400f87944 */ /* 0x000fea0003c00000 */
[----:B------:R-:W0:Y:S01]  /*02e0*/  LDCU UR4, c[0x0][0x3b0] ;  /* 0x00007600ff0477ac */ /* 0x000e220008000800 */
[----:B------:R-:W-:Y:S01]  /*02f0*/  IMAD.MOV R3, RZ, RZ, -R22 ;  /* 0x000000ffff037224 */ /* 0x000fe200078e0a16 */
[----:B------:R-:W-:-:S03]  /*0300*/  MOV R2, R22 ;  /* 0x0000001600027202 */ /* 0x000fc60000000f00 */
[----:B0-----:R-:W-:Y:S02]  /*0310*/  IMAD R0, R3, UR4, R24 ;  /* 0x0000000403007c24 */ /* 0x001fe4000f8e0218 */
[----:B------:R-:W-:-:S07]  /*0320*/  IMAD.MOV.U32 R3, RZ, RZ, R23 ;  /* 0x000000ffff037224 */ /* 0x000fce00078e0017 */
.L_x_469:
[----:B------:R-:W-:Y:S05]  /*0330*/  BSYNC.RECONVERGENT B0 ;  /* 0x0000000000007941 */ /* 0x000fea0003800200 */
.L_x_467:
        /* <DEDUP_REMOVED lines=9> */
[----:B0-----:R-:W-:Y:S01]  /*03d0*/  IADD3 R4, PT, PT, R3, 0xffffffe, RZ ;  /* 0x0ffffffe03047810 */ /* 0x001fe20007ffe0ff */
[----:B------:R-:W-:-:S05]  /*03e0*/  IMAD.MOV.U32 R3, RZ, RZ, RZ ;  /* 0x000000ffff037224 */ /* 0x000fca00078e00ff */
        /* <DEDUP_REMOVED lines=17> */
[----:B------:R-:W-:Y:S06]  /*0500*/  BRA `(.L_x_472) ;  /* 0x0000000000307947 */ /* 0x000fec0003800000 */
.L_x_471:
[----:B------:R-:W0:Y:S01]  /*0510*/  LDCU.64 UR4, c[0x0][0x3a8] ;  /* 0x00007500ff0477ac */ /* 0x000e220008000a00 */
[----:B------:R-:W-:Y:S01]  /*0520*/  MOV R10, R2 ;  /* 0x00000002000a7202 */ /* 0x000fe20000000f00 */
[----:B------:R-:W-:Y:S01]  /*0530*/  IMAD.MOV.U32 R11, RZ, RZ, R3 ;  /* 0x000000ffff0b7224 */ /* 0x000fe200078e0003 */
[----:B------:R-:W-:Y:S01]  /*0540*/  MOV R6, 0x580 ;  /* 0x0000058000067802 */ /* 0x000fe20000000f00 */
[----:B0-----:R-:W-:Y:S01]  /*0550*/  IMAD.U32 R8, RZ, RZ, UR4 ;  /* 0x00000004ff087e24 */ /* 0x001fe2000f8e00ff */
[----:B------:R-:W-:-:S07]  /*0560*/  MOV R9, UR5 ;  /* 0x0000000500097c02 */ /* 0x000fce0008000f00 */
[----:B------:R-:W-:Y:S05]  /*0570*/  CALL.REL.NOINC `($__internal_39_$__cuda_sm20_div_u64) ;  /* 0x0000002400507944 */ /* 0x000fea0003c00000 */
[----:B------:R-:W0:Y:S01]  /*0580*/  LDCU UR4, c[0x0][0x3a8] ;  /* 0x00007500ff0477ac */ /* 0x000e220008000800 */
[----:B------:R-:W-:Y:S02]  /*0590*/  IADD3 R7, PT, PT, -R22, RZ, RZ ;  /* 0x000000ff16077210 */ /* 0x000fe40007ffe1ff */
[----:B------:R-:W-:-:S03]  /*05a0*/  MOV R3, R23 ;  /* 0x0000001700037202 */ /* 0x000fc60000000f00 */
[----:B0-----:R-:W-:Y:S02]  /*05b0*/  IMAD R7, R7, UR4, R2 ;  /* 0x0000000407077c24 */ /* 0x001fe4000f8e0202 */
[----:B------:R-:W-:-:S07]  /*05c0*/  IMAD.MOV.U32 R2, RZ, RZ, R22 ;  /* 0x000000ffff027224 */ /* 0x000fce00078e0016 */
.L_x_472:
[----:B------:R-:W-:Y:S05]  /*05d0*/  BSYNC.RECONVERGENT B0 ;  /* 0x0000000000007941 */ /* 0x000fea0003800200 */
.L_x_470:
        /* <DEDUP_REMOVED lines=27> */
.L_x_474:
        /* <DEDUP_REMOVED lines=8> */
[----:B------:R-:W-:-:S04]  /*0810*/  IMAD.MOV R3, RZ, RZ, -R22 ;  /* 0x000000ffff037224 */ /* 0x000fc800078e0a16 */
[----:B0-----:R-:W-:-:S07]  /*0820*/  IMAD R4, R3, UR4, R2 ;  /* 0x0000000403047c24 */ /* 0x001fce000f8e0202 */
.L_x_475:
[----:B------:R-:W-:Y:S05]  /*0830*/  BSYNC.RECONVERGENT B0 ;  /* 0x0000000000007941 */ /* 0x000fea0003800200 */
.L_x_473:
[----:B------:R-:W0:Y:S01]  /*0840*/  LDCU.64 UR6, c[0x0][0x3b8] ;  /* 0x00007700ff0677ac */ /* 0x000e220008000a00 */
[----:B------:R-:W-:Y:S01]  /*0850*/  IADD3 R2, PT, PT, R4, 0x1, RZ ;  /* 0x0000000104027810 */ /* 0x000fe20007ffe0ff */
[----:B------:R-:W-:Y:S01]  /*0860*/  BSSY.RECONVERGENT B1, `(.L_x_476) ;  /* 0x0000220000017945 */ /* 0x000fe20003800200 */
[----:B------:R-:W-:Y:S01]  /*0870*/  CS2R R16, SRZ ;  /* 0x0000000000107805 */ /* 0x000fe2000001ff00 */
[----:B------:R-:W1:Y:S01]  /*0880*/  LDCU UR8, c[0x0][0x390] ;  /* 0x00007200ff0877ac */ /* 0x000e620008000800 */
[----:B------:R-:W-:Y:S01]  /*0890*/  I2FP.F32.S32 R2, R2 ;  /* 0x0000000200027245 */ /* 0x000fe20000201400 */
[----:B------:R-:W2:Y:S01]  /*08a0*/  LDCU UR9, c[0x0][0x398] ;  /* 0x00007300ff0977ac */ /* 0x000ea20008000800 */
[----:B------:R-:W3:Y:S01]  /*08b0*/  LDCU.64 UR4, c[0x0][0x358] ;  /* 0x00006b00ff0477ac */ /* 0x000ee20008000a00 */
[----:B------:R-:W4:Y:S02]  /*08c0*/  LDCU.64 UR12, c[0x0][0x398] ;  /* 0x00007300ff0c77ac */ /* 0x000f240008000a00 */
[----:B0-----:R-:W-:Y:S01]  /*08d0*/  FMUL.FTZ R3, R2, UR6 ;  /* 0x0000000602037c20 */ /* 0x001fe20008410000 */
[----:B------:R-:W-:Y:S01]  /*08e0*/  I2FP.F32.S32 R2, R4 ;  /* 0x0000000400027245 */ /* 0x000fe20000201400 */
[----:B------:R-:W-:Y:S01]  /*08f0*/  VIADD R4, R7, 0x1 ;  /* 0x0000000107047836 */ /* 0x000fe20000000000 */
[----:B------:R-:W-:Y:S01]  /*0900*/  I2FP.F32.S32 R7, R7 ;  /* 0x0000000700077245 */ /* 0x000fe20000201400 */
[----:B------:R-:W0:Y:S02]  /*0910*/  LDCU.64 UR14, c[0x0][0x3b0] ;  /* 0x00007600ff0e77ac */ /* 0x000e240008000a00 */
[----:B------:R-:W-:Y:S01]  /*0920*/  FMUL.FTZ R2, R2, UR6 ;  /* 0x0000000602027c20 */ /* 0x000fe20008410000 */
[----:B------:R-:W1:Y:S01]  /*0930*/  F2I.FTZ.CEIL.NTZ R3, R3 ;  /* 0x0000000300037305 */ /* 0x000e62000021b100 */
[----:B------:R-:W-:Y:S01]  /*0940*/  I2FP.F32.S32 R4, R4 ;  /* 0x0000000400047245 */ /* 0x000fe20000201400 */
[----:B------:R-:W0:Y:S01]  /*0950*/  LDCU.64 UR10, c[0x0][0x380] ;  /* 0x00007000ff0a77ac */ /* 0x000e220008000a00 */
[----:B------:R-:W-:-:S03]  /*0960*/  FMUL.FTZ R7, R7, UR7 ;  /* 0x0000000707077c20 */ /* 0x000fc60008410000 */
[----:B------:R-:W-:Y:S02]  /*0970*/  FMUL.FTZ R4, R4, UR7 ;  /* 0x0000000704047c20 */ /* 0x000fe40008410000 */
        /* <DEDUP_REMOVED lines=8> */
[----:B------:R-:W-:Y:S02]  /*0a00*/  CS2R R16, SRZ ;  /* 0x0000000000107805 */ /* 0x000fe4000001ff00 */
[----:B0-----:R-:W-:-:S04]  /*0a10*/  VIMNMX R26, PT, PT, R28, UR9, PT ;  /* 0x000000091c1a7c48 */ /* 0x001fc8000bfe0100 */
[C---:B------:R-:W-:Y:S01]  /*0a20*/  IADD3 R5, PT, PT, -R26.reuse, R23, RZ ;  /* 0x000000171a057210 */ /* 0x040fe20007ffe1ff */
[----:B------:R-:W-:-:S03]  /*0a30*/  IMAD.IADD R6, R26, 0x1, -R23 ;  /* 0x000000011a067824 */ /* 0x000fc600078e0a17 */
[C---:B------:R-:W-:Y:S02]  /*0a40*/  LOP3.LUT R27, R5.reuse, 0xf, RZ, 0xc0, !PT ;  /* 0x0000000f051b7812 */ /* 0x040fe400078ec0ff */
[----:B------:R-:W-:Y:S02]  /*0a50*/  LOP3.LUT R4, R5, 0x7, RZ, 0xc0, !PT ;  /* 0x0000000705047812 */ /* 0x000fe400078ec0ff */
[----:B------:R-:W-:Y:S02]  /*0a60*/  IADD3 R2, PT, PT, R27, -0x1, RZ ;  /* 0xffffffff1b027810 */ /* 0x000fe40007ffe0ff */
[----:B------:R-:W-:Y:S01]  /*0a70*/  ISETP.GT.U32.AND P0, PT, R6, -0x10, PT ;  /* 0xfffffff00600780c */ /* 0x000fe20003f04070 */
[----:B------:R0:W-:Y:S01]  /*0a80*/  STL [R1], R4 ;  /* 0x0000000401007387 */ /* 0x0001e20000100800 */
[----:B------:R-:W-:Y:S02]  /*0a90*/  SHF.R.S32.HI R6, RZ, 0x1f, R22 ;  /* 0x0000001fff067819 */ /* 0x000fe40000011416 */
[----:B------:R-:W-:-:S02]  /*0aa0*/  ISETP.GE.U32.AND P1, PT, R2, 0x7, PT ;  /* 0x000000070200780c */ /* 0x000fc40003f26070 */
        /* <DEDUP_REMOVED lines=10> */
.L_x_488:
        /* <DEDUP_REMOVED lines=17> */
.L_x_483:
        /* <DEDUP_REMOVED lines=223> */
.L_x_482:
[----:B------:R-:W-:-:S07]  /*1a50*/  VIADD R2, R7, 0xfffffff9 ;  /* 0xfffffff907027836 */ /* 0x000fce0000000000 */
.L_x_481:
[----:B------:R-:W-:Y:S05]  /*1a60*/  BSYNC.RECONVERGENT B2 ;  /* 0x0000000000027941 */ /* 0x000fea0003800200 */
.L_x_480:
        /* <DEDUP_REMOVED lines=126> */
.L_x_485:
[----:B------:R-:W-:Y:S05]  /*2250*/  BSYNC.RECONVERGENT B2 ;  /* 0x0000000000027941 */ /* 0x000fea0003800200 */
.L_x_484:
        /* <DEDUP_REMOVED lines=55> */
[----:B------:R-:W-:Y:S01]  /*25d0*/  IADD3 R2, PT, PT, R2, 0x4, RZ ;  /* 0x0000000402027810 */ /* 0x000fe20007ffe0ff */
        /* <DEDUP_REMOVED lines=16> */
.L_x_487:
[----:B------:R-:W-:Y:S05]  /*26e0*/  BSYNC.RECONVERGENT B2 ;  /* 0x0000000000027941 */ /* 0x000fea0003800200 */
.L_x_486:
[----:B------:R-:W-:Y:S05]  /*26f0*/  @!P3 BRA `(.L_x_479) ;  /* 0x0000000000c8b947 */ /* 0x000fea0003800000 */
[----:B---3--:R-:W3:Y:S01]  /*2700*/  LDC.64 R8, c[0x0][0x398] ;  /* 0x0000e600ff087b82 */ /* 0x008ee20000000a00 */
[--C-:B------:R-:W-:Y:S01]  /*2710*/  SHF.R.S32.HI R15, RZ, 0x1f, R2.reuse ;  /* 0x0000001fff0f7819 */ /* 0x100fe20000011402 */
[----:B------:R-:W-:-:S06]  /*2720*/  IMAD.MOV.U32 R14, RZ, RZ, R2 ;  /* 0x000000ffff0e7224 */ /* 0x000fcc00078e0002 */
[----:B------:R-:W5:Y:S01]  /*2730*/  LDC.64 R12, c[0x0][0x3b0] ;  /* 0x0000ec00ff0c7b82 */ /* 0x000f620000000a00 */
[-C--:B---3--:R-:W-:Y:S02]  /*2740*/  IMAD R6, R6, R8.reuse, RZ ;  /* 0x0000000806067224 */ /* 0x088fe400078e02ff */
[----:B------:R-:W-:-:S04]  /*2750*/  IMAD.WIDE.U32 R18, R10, R8, R14 ;  /* 0x000000080a127225 */ /* 0x000fc800078e000e */
[----:B------:R-:W-:Y:S02]  /*2760*/  IMAD R9, R10, R9, R6 ;  /* 0x000000090a097224 */ /* 0x000fe400078e0206 */
[----:B------:R-:W3:Y:S01]  /*2770*/  LDC.64 R6, c[0x0][0x380] ;  /* 0x0000e000ff067b82 */ /* 0x000ee20000000a00 */
[----:B------:R-:W-:Y:S02]  /*2780*/  IMAD.MOV.U32 R15, RZ, RZ, R4 ;  /* 0x000000ffff0f7224 */ /* 0x000fe400078e0004 */
[----:B------:R-:W-:-:S05]  /*2790*/  IADD3 R14, PT, PT, R9, R19, RZ ;  /* 0x00000013090e7210 */ /* 0x000fca0007ffe0ff */
[----:B-----5:R-:W-:-:S04]  /*27a0*/  IMAD R14, R14, R12, RZ ;  /* 0x0000000c0e0e7224 */ /* 0x020fc800078e02ff */
[----:B-1----:R-:W-:Y:S01]  /*27b0*/  IMAD R20, R18, R13, R14 ;  /* 0x0000000d12147224 */ /* 0x002fe200078e020e */
[----:B------:R-:W-:-:S05]  /*27c0*/  MOV R14, R0 ;  /* 0x00000000000e7202 */ /* 0x000fca0000000f00 */
[----:B------:R-:W-:-:S05]  /*27d0*/  IMAD.WIDE.U32 R18, R18, R12, R14 ;  /* 0x0000000c12127225 */ /* 0x000fca00078e000e */
[----:B------:R-:W-:Y:S02]  /*27e0*/  IADD3 R19, PT, PT, R19, R20, RZ ;  /* 0x0000001413137210 */ /* 0x000fe40007ffe0ff */
        /* <DEDUP_REMOVED lines=14> */
[----:B------:R-:W-:-:S04]  /*28d0*/  @P3 IMAD.WIDE.U32 R10, R10, R8, R20 ;  /* 0x000000080a0a3225 */ /* 0x000fc800078e0014 */
[C---:B------:R-:W-:Y:S01]  /*28e0*/  IMAD R2, R18.reuse, R13, R2 ;  /* 0x0000000d12027224 */ /* 0x040fe200078e0202 */
[----:B------:R-:W-:Y:S01]  /*28f0*/  @P3 IADD3 R11, PT, PT, R9, R11, RZ ;  /* 0x0000000b090b3210 */ /* 0x000fe20007ffe0ff */
[----:B------:R-:W-:-:S04]  /*2900*/  IMAD.WIDE.U32 R18, R18, R12, R14 ;  /* 0x0000000c12127225 */ /* 0x000fc800078e000e */
[-C--:B------:R-:W-:Y:S02]  /*2910*/  @P3 IMAD R11, R11, R12.reuse, RZ ;  /* 0x0000000c0b0b3224 */ /* 0x080fe400078e02ff */
[----:B------:R-:W-:-:S04]  /*2920*/  @P3 IMAD.WIDE.U32 R8, R10, R12, R14 ;  /* 0x0000000c0a083225 */ /* 0x000fc800078e000e */
[----:B------:R-:W-:Y:S01]  /*2930*/  @P3 IMAD R11, R10, R13, R11 ;  /* 0x0000000d0a0b3224 */ /* 0x000fe200078e020b */
[-C--:B------:R-:W-:Y:S01]  /*2940*/  LEA R10, P4, R18, R6.reuse, 0x3 ;  /* 0x00000006120a7211 */ /* 0x080fe200078818ff */
[----:B------:R-:W-:Y:S01]  /*2950*/  IMAD.IADD R2, R19, 0x1, R2 ;  /* 0x0000000113027824 */ /* 0x000fe200078e0202 */
[----:B------:R-:W-:Y:S02]  /*2960*/  @P3 LEA R6, P5, R8, R6, 0x3 ;  /* 0x0000000608063211 */ /* 0x000fe400078a18ff */
[----:B------:R-:W-:Y:S02]  /*2970*/  @P3 IADD3 R9, PT, PT, R9, R11, RZ ;  /* 0x0000000b09093210 */ /* 0x000fe40007ffe0ff */
[-C--:B------:R-:W-:Y:S02]  /*2980*/  LEA.HI.X R11, R18, R7.reuse, R2, 0x3, P4 ;  /* 0x00000007120b7211 */ /* 0x080fe400020f1c02 */
[----:B------:R-:W-:-:S04]  /*2990*/  @P3 LEA.HI.X R7, R8, R7, R9, 0x3, P5 ;  /* 0x0000000708073211 */ /* 0x000fc800028f1c09 */
        /* <DEDUP_REMOVED lines=8> */
.L_x_479:
[----:B------:R-:W-:Y:S05]  /*2a20*/  BSYNC.RECONVERGENT B0 ;  /* 0x0000000000007941 */ /* 0x000fea0003800200 */
.L_x_478:
[----:B------:R-:W-:-:S04]  /*2a30*/  IADD3 R3, PT, PT, R3, 0x1, RZ ;  /* 0x0000000103037810 */ /* 0x000fc80007ffe0ff */
[----:B------:R-:W-:-:S13]  /*2a40*/  ISETP.NE.AND P3, PT, R3, R29, PT ;  /* 0x0000001d0300720c */ /* 0x000fda0003f65270 */
[----:B------:R-:W-:Y:S05]  /*2a50*/  @P3 BRA `(.L_x_488) ;  /* 0xffffffe0003c3947 */ /* 0x000fea000383ffff */
.L_x_477:
[----:B------:R-:W-:Y:S05]  /*2a60*/  BSYNC.RECONVERGENT B1 ;  /* 0x0000000000017941 */ /* 0x000fea0003800200 */
.L_x_476:
[----:B------:R-:W0:Y:S02]  /*2a70*/  LDCU.64 UR6, c[0x0][0x388] ;  /* 0x00007100ff0677ac */ /* 0x000e240008000a00 */
[----:B0-----:R-:W-:-:S04]  /*2a80*/  LEA R2, P0, R24, UR6, 0x3 ;  /* 0x0000000618027c11 */ /* 0x001fc8000f8018ff */
[----:B------:R-:W-:-:S05]  /*2a90*/  LEA.HI.X R3, R24, UR7, R25, 0x3, P0 ;  /* 0x0000000718037c11 */ /* 0x000fca00080f1c19 */
[----:B--2-4-:R-:W-:Y:S01]  /*2aa0*/  STG.E.64 desc[UR4][R2.64], R16 ;  /* 0x0000001002007986 */ /* 0x014fe2000c101b04 */
[----:B------:R-:W-:Y:S05]  /*2ab0*/  EXIT ;  /* 0x000000000000794d */ /* 0x000fea0003800000 */
        .weak           $__internal_39_$__cuda_sm20_div_u64
        .type           $__internal_39_$__cuda_sm20_div_u64,@function
        .size           $__internal_39_$__cuda_sm20_div_u64,(.L_x_693 - $__internal_39_$__cuda_sm20_div_u64)
$__internal_39_$__cuda_sm20_div_u64:
        /* <DEDUP_REMOVED lines=61> */
[----:B------:R-:W-:Y:S01]  /*2e90*/  ISETP.NE.U32.AND P1, PT, R8, RZ, PT ;  /* 0x000000ff0800720c */ /* 0x000fe20003f25070 */
[----:B------:R-:W-:Y:S01]  /*2ea0*/  HFMA2 R5, -RZ, RZ, 0, 0 ;  /* 0x00000000ff057431 */ /* 0x000fe200000001ff */
[----:B------:R-:W-:-:S02]  /*2eb0*/  ISETP.GE.U32.AND.EX P0, PT, R12, R9, PT, P0 ;  /* 0x000000090c00720c */ /* 0x000fc40003f06100 */
[----:B------:R-:W-:Y:S02]  /*2ec0*/  ISETP.NE.AND.EX P1, PT, R9, RZ, PT, P1 ;  /* 0x000000ff0900720c */ /* 0x000fe40003f25310 */
[----:B------:R-:W-:Y:S02]  /*2ed0*/  SEL R23, R23, R4, P0 ;  /* 0x0000000417177207 */ /* 0x000fe40000000000 */
[----:B------:R-:W-:Y:S02]  /*2ee0*/  MOV R4, R6 ;  /* 0x0000000600047202 */ /* 0x000fe40000000f00 */
[----:B------:R-:W-:Y:S02]  /*2ef0*/  SEL R22, R22, R13, P0 ;  /* 0x0000000d16167207 */ /* 0x000fe40000000000 */
[----:B------:R-:W-:Y:S02]  /*2f00*/  SEL R23, R23, 0xffffffff, P1 ;  /* 0xffffffff17177807 */ /* 0x000fe40000800000 */
[----:B------:R-:W-:Y:S01]  /*2f10*/  SEL R22, R22, 0xffffffff, P1 ;  /* 0xffffffff16167807 */ /* 0x000fe20000800000 */
[----:B------:R-:W-:Y:S06]  /*2f20*/  RET.REL.NODEC R4 `(_ZN2at6native53_GLOBAL__N__3bfe7fd5_20_UpSampleNearest2d_cu_198c5ce242upsample_nearest2d_backward_nhwc_out_frameIddXadL_ZNS0_40nearest_neighbor_bw_compute_source_indexEfiiEEEEvPKT_PS3_mmmmmffm) ;  /* 0xffffffd004347950 */ /* 0x000fec0003c3ffff */
.L_x_489:
        /* <DEDUP_REMOVED lines=13> */
.L_x_693:


//--------------------- .text._ZN2at6native53_GLOBAL__N__3bfe7fd5_20_UpSampleNearest2d_cu_198c5ce228upsample_nearest2d_out_frameIhXadL_ZNS0_43nearest_neighbor_exact_compute_source_indexEfiiEEEEvPKT_PS3_mmmmmff --------------------------
	.section	.text._ZN2at6native53_GLOBAL__N__3bfe7fd5_20_UpSampleNearest2d_cu_198c5ce228upsample_nearest2d_out_frameIhXadL_ZNS0_43nearest_neighbor_exact_compute_source_indexEfiiEEEEvPKT_PS3_mmmmmff,"ax",@progbits
	.align	128
.text._ZN2at6native53_GLOBAL__N__3bfe7fd5_20_UpSampleNearest2d_cu_198c5ce228upsample_nearest2d_out_frameIhXadL_ZNS0_43nearest_neighbor_exact_compute_source_indexEfiiEEEEvPKT_PS3_mmmmmff:
        .type           _ZN2at6native53_GLOBAL__N__3bfe7fd5_20_UpSampleNearest2d_cu_198c5ce228upsample_nearest2d_out_frameIhXadL_ZNS0_43nearest_neighbor_exact_compute_source_indexEfiiEEEEvPKT_PS3_mmmmmff,@function
        .size           _ZN2at6native53_GLOBAL__N__3bfe7fd5_20_UpSampleNearest2d_cu_198c5ce228upsample_nearest2d_out_frameIhXadL_ZNS0_43nearest_neighbor_exact_compute_source_indexEfiiEEEEvPKT_PS3_mmmmmff,(.L_x_695 - _ZN2at6native53_GLOBAL__N__3bfe7fd5_20_UpSampleNearest2d_cu_198c5ce228upsample_nearest2d_out_frameIhXadL_ZNS0_43nearest_neighbor_exact_compute_source_indexEfiiEEEEvPKT_PS3_mmmmmff)
        .other          _ZN2at6native53_GLOBAL__N__3bfe7fd5_20_UpSampleNearest2d_cu_198c5ce228upsample_nearest2d_out_frameIhXadL_ZNS0_43nearest_neighbor_exact_compute_source_indexEfiiEEEEvPKT_PS3_mmmmmff,@"STO_CUDA_ENTRY STV_DEFAULT"
_ZN2at6native53_GLOBAL__N__3bfe7fd5_20_UpSampleNearest2d_cu_198c5ce228upsample_nearest2d_out_frameIhXadL_ZNS0_43nearest_neighbor_exact_compute_source_indexEfiiEEEEvPKT_PS3_mmmmmff:
[----:B------:R-:W-:Y:S01]  /*0000*/  LDC R1, c[0x0][0x37c] ;  /* 0x0000df00ff017b82 */ /* 0x000fe20000000800 */
[----:B------:R-:W0:Y:S07]  /*0010*/  S2R R12, SR_TID.Y ;  /* 0x00000000000c7919 */ /* 0x000e2e0000002200 */
[----:B------:R-:W1:Y:S01]  /*0020*/  LDC R0, c[0x0][0x368] ;  /* 0x0000da00ff007b82 */ /* 0x000e620000000800 */
[----:B------:R-:W2:Y:S01]  /*0030*/  LDCU.64 UR8, c[0x0][0x3a8] ;  /* 0x00007500ff0877ac */ /* 0x000ea20008000a00 */
[----:B------:R-:W3:Y:S01]  /*0040*/  S2R R10, SR_TID.X ;  /* 0x00000000000a7919 */ /* 0x000ee20000002100 */
[----:B------:R-:W4:Y:S01]  /*0050*/  LDCU.64 UR10, c[0x0][0x3b0] ;  /* 0x00007600ff0a77ac */ /* 0x000f220008000a00 */
[----:B------:R-:W1:Y:S04]  /*0060*/  S2R R9, SR_TID.Z ;  /* 0x0000000000097919 */ /* 0x000e680000002300 */
[----:B------:R-:W5:Y:S08]  /*0070*/  LDC R2, c[0x0][0x360] ;  /* 0x0000d800ff027b82 */ /* 0x000f700000000800 */
[----:B------:R-:W5:Y:S08]  /*0080*/  S2UR UR5, SR_CTAID.X ;  /* 0x00000000000579c3 */ /* 0x000f700000002500 */
[----:B------:R-:W0:Y:S08]  /*0090*/  S2UR UR6, SR_CTAID.Y ;  /* 0x00000000000679c3 */ /* 0x000e300000002600 */
[----:B------:R-:W0:Y:S01]  /*00a0*/  LDC R13, c[0x0][0x364] ;  /* 0x0000d900ff0d7b82 */ /* 0x000e220000000800 */
[----:B-----5:R-:W-:-:S07]  /*00b0*/  IMAD R11, R2, UR5, RZ ;  /* 0x00000005020b7c24 */ /* 0x020fce000f8e02ff */
[----:B------:R-:W1:Y:S01]  /*00c0*/  S2UR UR4, SR_CTAID.Z ;  /* 0x00000000000479c3 */ /* 0x000e620000002700 */
[----:B---3--:R-:W-:-:S04]  /*00d0*/  IADD3 R10, P2, PT, R11, R10, RZ ;  /* 0x0000000a0b0a7210 */ /* 0x008fc80007f5e0ff */
[----:B----4-:R-:W-:Y:S02]  /*00e0*/  ISETP.GE.U32.AND P0, PT, R10, UR10, PT ;  /* 0x0000000a0a007c0c */ /* 0x010fe4000bf06070 */
[----:B------:R-:W-:Y:S01]  /*00f0*/  IADD3.X R11, PT, PT, RZ, RZ, RZ, P2, !PT ;  /* 0x000000ffff0b7210 */ /* 0x000fe200017fe4ff */
[----:B0-----:R-:W-:-:S05]  /*0100*/  IMAD R12, R13, UR6, R12 ;  /* 0x000000060d0c7c24 */ /* 0x001fca000f8e020c */
[----:B--2---:R-:W-:-:S04]  /*0110*/  ISETP.GE.U32.AND P1, PT, R12, UR8, PT ;  /* 0x000000080c007c0c */ /* 0x004fc8000bf26070 */
[----:B------:R-:W-:Y:S01]  /*0120*/  ISETP.GE.U32.AND.EX P1, PT, RZ, UR9, PT, P1 ;  /* 0x00000009ff007c0c */ /* 0x000fe2000bf26110 */
[----:B-1----:R-:W-:-:S03]  /*0130*/  IMAD R9, R0, UR4, R9 ;  /* 0x0000000400097c24 */ /* 0x002fc6000f8e0209 */
[----:B------:R-:W-:-:S13]  /*0140*/  ISETP.GE.U32.OR.EX P0, PT, R11, UR11, P1, P0 ;  /* 0x0000000b0b007c0c */ /* 0x000fda0008f06500 */
[----:B------:R-:W-:Y:S05]  /*0150*/  @P0 EXIT ;  /* 0x000000000000094d */ /* 0x000fea0003800000 */
[----:B------:R-:W0:Y:S01]  /*0160*/  LDC.64 R6, c[0x0][0x398] ;  /* 0x0000e600ff067b82 */ /* 0x000e220000000a00 */
[----:B------:R-:W1:Y:S01]  /*0170*/  LDCU UR4, c[0x0][0x378] ;  /* 0x00006f00ff0477ac */ /* 0x000e620008000800 */
[----:B------:R-:W-:Y:S02]  /*0180*/  HFMA2 R13, -RZ, RZ, 0, 0 ;  /* 0x00000000ff0d7431 */ /* 0x000fe400000001ff */
[----:B------:R-:W-:Y:S02]  /*0190*/  IMAD.MOV.U32 R5, RZ, RZ, RZ ;  /* 0x000000ffff057224 */ /* 0x000fe400078e00ff */
[----:B------:R-:W-:Y:S01]  /*01a0*/  IMAD.MOV.U32 R14, RZ, RZ, R12 ;  /* 0x000000ffff0e7224 */ /* 0x000fe200078e000c */
[----:B------:R-:W-:Y:S01]  /*01b0*/  MOV R15, R13 ;  /* 0x0000000d000f7202 */ /* 0x000fe20000000f00 */
[----:B------:R-:W2:Y:S01]  /*01c0*/  LDC.64 R2, c[0x0][0x3a0] ;  /* 0x0000e800ff027b82 */ /* 0x000ea20000000a00 */
[----:B-1----:R-:W-:Y:S01]  /*01d0*/  IMAD R0, R0, UR4, RZ ;  /* 0x0000000400007c24 */ /* 0x002fe2000f8e02ff */
[----:B0-----:R-:W-:-:S04]  /*01e0*/  ISETP.NE.U32.AND P0, PT, R6, UR8, PT ;  /* 0x0000000806007c0c */ /* 0x001fc8000bf05070 */
[----:B------:R-:W-:Y:S02]  /*01f0*/  ISETP.NE.AND.EX P0, PT, R7, UR9, PT, P0 ;  /* 0x0000000907007c0c */ /* 0x000fe4000bf05300 */
[----:B--2---:R-:W-:-:S04]  /*0200*/  ISETP.NE.U32.AND P1, PT, R2, UR10, PT ;  /* 0x0000000a02007c0c */ /* 0x004fc8000bf25070 */
[----:B------:R-:W-:-:S07]  /*0210*/  ISETP.NE.AND.EX P1, PT, R3, UR11, PT, P1 ;  /* 0x0000000b03007c0c */ /* 0x000fce000bf25310 */
[----:B------:R-:W-:Y:S06]  /*0220*/  @!P0 BRA `(.L_x_490) ;  /* 0x00000000001c8947 */ /* 0x000fec0003800000 */
[----:B------:R-:W0:Y:S01]  /*0230*/  LDCU UR4, c[0x0][0x3b8] ;  /* 0x00007700ff0477ac */ /* 0x000e220008000800 */
[----:B------:R-:W-:-:S05]  /*0240*/  I2FP.F32.U32 R4, R12 ;  /* 0x0000000c00047245 */ /* 0x000fca0000201000 */
[----:B------:R-:W-:-:S04]  /*0250*/  FADD.FTZ R4, R4, 0.5 ;  /* 0x3f00000004047421 */ /* 0x000fc80000010000 */
[----:B0-----:R-:W-:-:S04]  /*0260*/  FMUL.FTZ R4, R4, UR4 ;  /* 0x0000000404047c20 */ /* 0x001fc80008410000 */
[----:B------:R-:W0:Y:S02]  /*0270*/  F2I.FTZ.FLOOR.NTZ R15, R4 ;  /* 0x00000004000f7305 */ /* 0x000e240000217100 */
[----:B0-----:R-:W-:-:S04]  /*0280*/  VIADDMNMX R14, R6, 0xffffffff, R15, PT ;  /* 0xffffffff060e7846 */ /* 0x001fc8000380010f */
[----:B------:R-:W-:-:S07]  /*0290*/  SHF.R.S32.HI R15, RZ, 0x1f, R14 ;  /* 0x0000001fff0f7819 */ /* 0x000fce000001140e */
.L_x_490:
[----:B------:R-:W-:Y:S01]  /*02a0*/  IMAD.MOV.U32 R4, RZ, RZ, R10 ;  /* 0x000000ffff047224 */ /* 0x000fe200078e000a */
[----:B------:R-:W-:Y:S01]  /*02b0*/  MOV R17, R11 ;  /* 0x0000000b00117202 */ /* 0x000fe20000000f00 */
[----:B------:R-:W-:Y:S06]  /*02c0*/  @!P1 BRA `(.L_x_491) ;  /* 0x00000000001c9947 */ /* 0x000fec0003800000 */
[----:B------:R-:W0:Y:S01]  /*02d0*/  LDCU UR4, c[0x0][0x3bc] ;  /* 0x00007780ff0477ac */ /* 0x000e220008000800 */
[----:B------:R-:W-:-:S05]  /*02e0*/  I2FP.F32.S32 R4, R10 ;  /* 0x0000000a00047245 */ /* 0x000fca0000201400 */
[----:B------:R-:W-:-:S04]  /*02f0*/  FADD.FTZ R4, R4, 0.5 ;  /* 0x3f00000004047421 */ /* 0x000fc80000010000 */
[----:B0-----:R-:W-:-:S04]  /*0300*/  FMUL.FTZ R8, R4, UR4 ;  /* 0x0000000404087c20 */ /* 0x001fc80008410000 */
[----:B------:R-:W0:Y:S02]  /*0310*/  F2I.FTZ.FLOOR.NTZ R17, R8 ;  /* 0x0000000800117305 */ /* 0x000e240000217100 */
[----:B0-----:R-:W-:-:S04]  /*0320*/  VIADDMNMX R4, R2, 0xffffffff, R17, PT ;  /* 0xffffffff02047846 */ /* 0x001fc80003800111 */
[----:B------:R-:W-:-:S07]  /*0330*/  SHF.R.S32.HI R17, RZ, 0x1f, R4 ;  /* 0x0000001fff117819 */ /* 0x000fce0000011404 */
.L_x_491:
[----:B------:R-:W0:Y:S01]  /*0340*/  LDCU.64 UR4, c[0x0][0x390] ;  /* 0x00007200ff0477ac */ /* 0x000e220008000a00 */
[----:B------:R-:W-:Y:S02]  /*0350*/  IMAD R8, R5, UR8, RZ ;  /* 0x0000000805087c24 */ /* 0x000fe4000f8e02ff */
[C---:B------:R-:W-:Y:S01]  /*0360*/  IMAD.WIDE.U32 R18, R9.reuse, UR8, R12 ;  /* 0x0000000809127c25 */ /* 0x040fe2000f8e000c */
[----:B------:R-:W1:Y:S03]  /*0370*/  LDCU.128 UR12, c[0x0][0x380] ;  /* 0x00007000ff0c77ac */ /* 0x000e660008000c00 */
[----:B------:R-:W-:Y:S02]  /*0380*/  IMAD R13, R9, UR9, R8 ;  /* 0x00000009090d7c24 */ /* 0x000fe4000f8e0208 */
[----:B------:R-:W-:Y:S02]  /*0390*/  IMAD R12, R5, R6, RZ ;  /* 0x00000006050c7224 */ /* 0x000fe400078e02ff */
[----:B------:R-:W-:Y:S01]  /*03a0*/  IMAD.IADD R8, R19, 0x1, R13 ;  /* 0x0000000113087824 */ /* 0x000fe200078e020d */
[----:B------:R-:W-:Y:S01]  /*03b0*/  MOV R13, R15 ;  /* 0x0000000f000d7202 */ /* 0x000fe20000000f00 */
[----:B------:R-:W-:Y:S01]  /*03c0*/  IMAD R21, R9, R7, R12 ;  /* 0x0000000709157224 */ /* 0x000fe200078e020c */
[----:B------:R-:W-:Y:S01]  /*03d0*/  MOV R12, R14 ;  /* 0x0000000e000c7202 */ /* 0x000fe20000000f00 */
[----:B------:R-:W-:-:S02]  /*03e0*/  IMAD R19, R8, UR10, RZ ;  /* 0x0000000a08137c24 */ /* 0x000fc4000f8e02ff */
[----:B------:R-:W-:Y:S01]  /*03f0*/  IMAD.WIDE.U32 R10, R18, UR10, R10 ;  /* 0x0000000a120a7c25 */ /* 0x000fe2000f8e000a */
[----:B0-----:R-:W-:-:S03]  /*0400*/  ISETP.GE.U32.AND P0, PT, R9, UR4, PT ;  /* 0x0000000409007c0c */ /* 0x001fc6000bf06070 */
[----:B------:R-:W-:Y:S01]  /*0410*/  IMAD.WIDE.U32 R12, R9, R6, R12 ;  /* 0x00000006090c7225 */ /* 0x000fe200078e000c */
[----:B------:R-:W-:-:S03]  /*0420*/  ISETP.GE.U32.AND.EX P0, PT, R5, UR5, PT, P0 ;  /* 0x0000000505007c0c */ /* 0x000fc6000bf06100 */
[----:B------:R-:W-:Y:S02]  /*0430*/  IMAD R19, R18, UR11, R19 ;  /* 0x0000000b12137c24 */ /* 0x000fe4000f8e0213 */
[----:B------:R-:W-:-:S08]  /*0440*/  IMAD.IADD R15, R13, 0x1, R21 ;  /* 0x000000010d0f7824 */ /* 0x000fd000078e0215 */
[----:B-1----:R-:W-:Y:S05]  /*0450*/  @P0 EXIT ;  /* 0x000000000000094d */ /* 0x002fea0003800000 */
[----:B------:R-:W0:Y:S01]  /*0460*/  LDC.64 R20, c[0x0][0x358] ;  /* 0x0000d600ff147b82 */ /* 0x000e220000000a00 */
[----:B------:R-:W-:Y:S01]  /*0470*/  MOV R16, R4 ;  /* 0x0000000400107202 */ /* 0x000fe20000000f00 */
[----:B------:R-:W-:Y:S01]  /*0480*/  IMAD R8, R15, R2, RZ ;  /* 0x000000020f087224 */ /* 0x000fe200078e02ff */
[----:B------:R-:W-:Y:S02]  /*0490*/  IADD3 R19, PT, PT, R11, R19, RZ ;  /* 0x000000130b137210 */ /* 0x000fe40007ffe0ff */
[----:B------:R-:W-:Y:S01]  /*04a0*/  MOV R18, R10 ;  /* 0x0000000a00127202 */ /* 0x000fe20000000f00 */
[----:B------:R-:W-:-:S04]  /*04b0*/  IMAD.WIDE.U32 R14, R12, R2, R16 ;  /* 0x000000020c0e7225 */ /* 0x000fc800078e0010 */
[----:B------:R-:W-:Y:S02]  /*04c0*/  IMAD R13, R12, R3, R8 ;  /* 0x000000030c0d7224 */ /* 0x000fe400078e0208 */
[----:B------:R-:W-:-:S03]  /*04d0*/  IMAD.MOV.U32 R16, RZ, RZ, R14 ;  /* 0x000000ffff107224 */ /* 0x000fc600078e000e */
[----:B------:R-:W-:Y:S01]  /*04e0*/  IADD3 R17, PT, PT, R15, R13, RZ ;  /* 0x0000000d0f117210 */ /* 0x000fe20007ffe0ff */
[----:B------:R-:W-:-:S04]  /*04f0*/  IMAD.WIDE.U32 R12, R0, R6, RZ ;  /* 0x00000006000c7225 */ /* 0x000fc800078e00ff */
[----:B------:R-:W-:-:S04]  /*0500*/  IMAD.WIDE.U32 R14, R0, UR8, RZ ;  /* 0x00000008000e7c25 */ /* 0x000fc8000f8e00ff */
[C---:B------:R-:W-:Y:S02]  /*0510*/  IMAD R11, R0.reuse, R7, R13 ;  /* 0x00000007000b7224 */ /* 0x040fe400078e020d */
[----:B------:R-:W-:-:S07]  /*0520*/  IMAD R4, R0, UR9, R15 ;  /* 0x0000000900047c24 */ /* 0x000fce000f8e020f */
.L_x_492:
[----:B0-----:R-:W-:Y:S02]  /*0530*/  R2UR UR6, R20 ;  /* 0x00000000140672ca */ /* 0x001fe400000e0000 */
[----:B------:R-:W-:Y:S02]  /*0540*/  R2UR UR7, R21 ;  /* 0x00000000150772ca */ /* 0x000fe400000e0000 */
[----:B------:R-:W-:-:S04]  /*0550*/  IADD3 R22, P0, PT, R16, UR12, RZ ;  /* 0x0000000c10167c10 */ /* 0x000fc8000ff1e0ff */
[----:B-1----:R-:W-:-:S07]  /*0560*/  IADD3.X R23, PT, PT, R17, UR13, RZ, P0, !PT ;  /* 0x0000000d11177c10 */ /* 0x002fce00087fe4ff */
[----:B------:R-:W2:Y:S01]  /*0570*/  LDG.E.U8 R23, desc[UR6][R22.64] ;  /* 0x0000000616177981 */ /* 0x000ea2000c1e1100 */
[----:B------:R-:W-:Y:S01]  /*0580*/  IADD3 R6, P0, PT, R18, UR14, RZ ;  /* 0x0000000e12067c10 */ /* 0x000fe2000ff1e0ff */
[----:B------:R-:W-:Y:S02]  /*0590*/  IMAD R25, R4, UR10, RZ ;  /* 0x0000000a04197c24 */ /* 0x000fe4000f8e02ff */
[----:B------:R-:W-:Y:S01]  /*05a0*/  IMAD R8, R11, R2, RZ ;  /* 0x000000020b087224 */ /* 0x000fe200078e02ff */
[----:B------:R-:W-:Y:S01]  /*05b0*/  IADD3.X R7, PT, PT, R19, UR15, RZ, P0, !PT ;  /* 0x0000000f13077c10 */ /* 0x000fe200087fe4ff */
[----:B------:R-:W-:Y:S01]  /*05c0*/  IMAD.WIDE.U32 R18, R14, UR10, R18 ;  /* 0x0000000a0e127c25 */ /* 0x000fe2000f8e0012 */
[----:B------:R-:W-:-:S03]  /*05d0*/  IADD3 R9, P0, PT, R0, R9, RZ ;  /* 0x0000000900097210 */ /* 0x000fc60007f1e0ff */
[----:B------:R-:W-:-:S04]  /*05e0*/  IMAD.WIDE.U32 R16, R12, R2, R16 ;  /* 0x000000020c107225 */ /* 0x000fc800078e0010 */
[----:B------:R-:W-:Y:S01]  /*05f0*/  IMAD.X R5, RZ, RZ, R5, P0 ;  /* 0x000000ffff057224 */ /* 0x000fe200000e0605 */
[----:B------:R-:W-:Y:S01]  /*0600*/  ISETP.GE.U32.AND P0, PT, R9, UR4, PT ;  /* 0x0000000409007c0c */ /* 0x000fe2000bf06070 */
[----:B------:R-:W-:Y:S02]  /*0610*/  IMAD R25, R14, UR11, R25 ;  /* 0x0000000b0e197c24 */ /* 0x000fe4000f8e0219 */
[----:B------:R-:W-:Y:S01]  /*0620*/  IMAD R27, R12, R3, R8 ;  /* 0x000000030c1b7224 */ /* 0x000fe200078e0208 */
[----:B------:R-:W-:Y:S02]  /*0630*/  ISETP.GE.U32.AND.EX P0, PT, R5, UR5, PT, P0 ;  /* 0x0000000505007c0c */ /* 0x000fe4000bf06100 */
[----:B------:R-:W-:Y:S02]  /*0640*/  IADD3 R19, PT, PT, R19, R25, RZ ;  /* 0x0000001913137210 */ /* 0x000fe40007ffe0ff */
[----:B------:R-:W-:Y:S01]  /*0650*/  IADD3 R17, PT, PT, R17, R27, RZ ;  /* 0x0000001b11117210 */ /* 0x000fe20007ffe0ff */
[----:B--2---:R1:W-:Y:S08]  /*0660*/  STG.E.U8 desc[UR6][R6.64], R23 ;  /* 0x0000001706007986 */ /* 0x0043f0000c101106 */
[----:B------:R-:W-:Y:S05]  /*0670*/  @!P0 BRA `(.L_x_492) ;  /* 0xfffffffc00ac8947 */ /* 0x000fea000383ffff */
[----:B------:R-:W-:Y:S05]  /*0680*/  EXIT ;  /* 0x000000000000794d */ /* 0x000fea0003800000 */
.L_x_493:
        /* <DEDUP_REMOVED lines=15> */
.L_x_695:


//--------------------- .text._ZN2at6native53_GLOBAL__N__3bfe7fd5_20_UpSampleNearest2d_cu_198c5ce228upsample_nearest2d_out_frameIN3c108BFloat16EXadL_ZNS0_43nearest_neighbor_exact_compute_source_indexEfiiEEEEvPKT_PS5_mmmmmff --------------------------
	.section	.text._ZN2at6native53_GLOBAL__N__3bfe7fd5_20_UpSampleNearest2d_cu_198c5ce228upsample_nearest2d_out_frameIN3c108BFloat16EXadL_ZNS0_43nearest_neighbor_exact_compute_source_indexEfiiEEEEvPKT_PS5_mmmmmff,"ax",@progbits
	.align	128
.text._ZN2at6native53_GLOBAL__N__3bfe7fd5_20_UpSampleNearest2d_cu_198c5ce228upsample_nearest2d_out_frameIN3c108BFloat16EXadL_ZNS0_43nearest_neighbor_exact_compute_source_indexEfiiEEEEvPKT_PS5_mmmmmff:
        .type           _ZN2at6native53_GLOBAL__N__3bfe7fd5_20_UpSampleNearest2d_cu_198c5ce228upsample_nearest2d_out_frameIN3c108BFloat16EXadL_ZNS0_43nearest_neighbor_exact_compute_source_indexEfiiEEEEvPKT_PS5_mmmmmff,@function
        .size           _ZN2at6native53_GLOBAL__N__3bfe7fd5_20_UpSampleNearest2d_cu_198c5ce228upsample_nearest2d_out_frameIN3c108BFloat16EXadL_ZNS0_43nearest_neighbor_exact_compute_source_indexEfiiEEEEvPKT_PS5_mmmmmff,(.L_x_696 - _ZN2at6native53_GLOBAL__N__3bfe7fd5_20_UpSampleNearest2d_cu_198c5ce228upsample_nearest2d_out_frameIN3c108BFloat16EXadL_ZNS0_43nearest_neighbor_exact_compute_source_indexEfiiEEEEvPKT_PS5_mmmmmff)
        .other          _ZN2at6native53_GLOBAL__N__3bfe7fd5_20_UpSampleNearest2d_cu_198c5ce228upsample_nearest2d_out_frameIN3c108BFloat16EXadL_ZNS0_43nearest_neighbor_exact_compute_source_indexEfiiEEEEvPKT_PS5_mmmmmff,@"STO_CUDA_ENTRY STV_DEFAULT"
_ZN2at6native53_GLOBAL__N__3bfe7fd5_20_UpSampleNearest2d_cu_198c5ce228upsample_nearest2d_out_frameIN3c108BFloat16EXadL_ZNS0_43nearest_neighbor_exact_compute_source_indexEfiiEEEEvPKT_PS5_mmmmmff:
        /* <DEDUP_REMOVED lines=42> */
.L_x_494:
        /* <DEDUP_REMOVED lines=10> */
.L_x_495:
        /* <DEDUP_REMOVED lines=31> */
.L_x_496:
[----:B0-----:R-:W-:Y:S02]  /*0530*/  R2UR UR6, R20 ;  /* 0x00000000140672ca */ /* 0x001fe400000e0000 */
[----:B------:R-:W-:Y:S02]  /*0540*/  R2UR UR7, R21 ;  /* 0x00000000150772ca */ /* 0x000fe400000e0000 */
[----:B------:R-:W-:-:S04]  /*0550*/  LEA R22, P0, R16, UR12, 0x1 ;  /* 0x0000000c10167c11 */ /* 0x000fc8000f8008ff */
[----:B-1----:R-:W-:-:S07]  /*0560*/  LEA.HI.X R23, R16, UR13, R17, 0x1, P0 ;  /* 0x0000000d10177c11 */ /* 0x002fce00080f0c11 */
[----:B------:R-:W2:Y:S01]  /*0570*/  LDG.E.U16 R23, desc[UR6][R22.64] ;  /* 0x0000000616177981 */ /* 0x000ea2000c1e1500 */
[----:B------:R-:W-:Y:S01]  /*0580*/  LEA R6, P0, R18, UR14, 0x1 ;  /* 0x0000000e12067c11 */ /* 0x000fe2000f8008ff */
[----:B------:R-:W-:Y:S02]  /*0590*/  IMAD R25, R4, UR10, RZ ;  /* 0x0000000a04197c24 */ /* 0x000fe4000f8e02ff */
[----:B------:R-:W-:Y:S01]  /*05a0*/  IMAD R8, R11, R2, RZ ;  /* 0x000000020b087224 */ /* 0x000fe200078e02ff */
[--C-:B------:R-:W-:Y:S01]  /*05b0*/  LEA.HI.X R7, R18, UR15, R19.reuse, 0x1, P0 ;  /* 0x0000000f12077c11 */ /* 0x100fe200080f0c13 */
        /* <DEDUP_REMOVED lines=10> */
[----:B--2---:R1:W-:Y:S08]  /*0660*/  STG.E.U16 desc[UR6][R6.64], R23 ;  /* 0x0000001706007986 */ /* 0x0043f0000c101506 */
[----:B------:R-:W-:Y:S05]  /*0670*/  @!P0 BRA `(.L_x_496) ;  /* 0xfffffffc00ac8947 */ /* 0x000fea000383ffff */
[----:B------:R-:W-:Y:S05]  /*0680*/  EXIT ;  /* 0x000000000000794d */ /* 0x000fea0003800000 */
.L_x_497:
        /* <DEDUP_REMOVED lines=15> */
.L_x_696:


//--------------------- .text._ZN2at6native53_GLOBAL__N__3bfe7fd5_20_UpSampleNearest2d_cu_198c5ce228upsample_nearest2d_out_frameIN3c104HalfEXadL_ZNS0_43nearest_neighbor_exact_compute_source_indexEfiiEEEEvPKT_PS5_mmmmmff --------------------------
	.section	.text._ZN2at6native53_GLOBAL__N__3bfe7fd5_20_UpSampleNearest2d_cu_198c5ce228upsample_nearest2d_out_frameIN3c104HalfEXadL_ZNS0_43nearest_neighbor_exact_compute_source_indexEfiiEEEEvPKT_PS5_mmmmmff,"ax",@progbits
	.align	128
.text._ZN2at6native53_GLOBAL__N__3bfe7fd5_20_UpSampleNearest2d_cu_198c5ce228upsample_nearest2d_out_frameIN3c104HalfEXadL_ZNS0_43nearest_neighbor_exact_compute_source_indexEfiiEEEEvPKT_PS5_mmmmmff:
        .type           _ZN2at6native53_GLOBAL__N__3bfe7fd5_20_UpSampleNearest2d_cu_198c5ce228upsample_nearest2d_out_frameIN3c104HalfEXadL_ZNS0_43nearest_neighbor_exact_compute_source_indexEfiiEEEEvPKT_PS5_mmmmmff,@function
        .size           _ZN2at6native53_GLOBAL__N__3bfe7fd5_20_UpSampleNearest2d_cu_198c5ce228upsample_nearest2d_out_frameIN3c104HalfEXadL_ZNS0_43nearest_neighbor_exact_compute_source_indexEfiiEEEEvPKT_PS5_mmmmmff,(.L_x_697 - _ZN2at6native53_GLOBAL__N__3bfe7fd5_20_UpSampleNearest2d_cu_198c5ce228upsample_nearest2d_out_frameIN3c104HalfEXadL_ZNS0_43nearest_neighbor_exact_compute_source_indexEfiiEEEEvPKT_PS5_mmmmmff)
        .other          _ZN2at6native53_GLOBAL__N__3bfe7fd5_20_UpSampleNearest2d_cu_198c5ce228upsample_nearest2d_out_frameIN3c104HalfEXadL_ZNS0_43nearest_neighbor_exact_compute_source_indexEfiiEEEEvPKT_PS5_mmmmmff,@"STO_CUDA_ENTRY STV_DEFAULT"
_ZN2at6native53_GLOBAL__N__3bfe7fd5_20_UpSampleNearest2d_cu_198c5ce228upsample_nearest2d_out_frameIN3c104HalfEXadL_ZNS0_43nearest_neighbor_exact_compute_source_indexEfiiEEEEvPKT_PS5_mmmmmff:
        /* <DEDUP_REMOVED lines=42> */
.L_x_498:
        /* <DEDUP_REMOVED lines=10> */
.L_x_499:
        /* <DEDUP_REMOVED lines=31> */
.L_x_500:
        /* <DEDUP_REMOVED lines=22> */
.L_x_501:
        /* <DEDUP_REMOVED lines=15> */
.L_x_697:


//--------------------- .text._ZN2at6native53_GLOBAL__N__3bfe7fd5_20_UpSampleNearest2d_cu_198c5ce228upsample_nearest2d_out_frameIfXadL_ZNS0_43nearest_neighbor_exact_compute_source_indexEfiiEEEEvPKT_PS3_mmmmmff --------------------------
	.section	.text._ZN2at6native53_GLOBAL__N__3bfe7fd5_20_UpSampleNearest2d_cu_198c5ce228upsample_nearest2d_out_frameIfXadL_ZNS0_43nearest_neighbor_exact_compute_source_indexEfiiEEEEvPKT_PS3_mmmmmff,"ax",@progbits
	.align	128
.text._ZN2at6native53_GLOBAL__N__3bfe7fd5_20_UpSampleNearest2d_cu_198c5ce228upsample_nearest2d_out_frameIfXadL_ZNS0_43nearest_neighbor_exact_compute_source_indexEfiiEEEEvPKT_PS3_mmmmmff:
        .type           _ZN2at6native53_GLOBAL__N__3bfe7fd5_20_UpSampleNearest2d_cu_198c5ce228upsample_nearest2d_out_frameIfXadL_ZNS0_43nearest_neighbor_exact_compute_source_indexEfiiEEEEvPKT_PS3_mmmmmff,@function
        .size           _ZN2at6native53_GLOBAL__N__3bfe7fd5_20_UpSampleNearest2d_cu_198c5ce228upsample_nearest2d_out_frameIfXadL_ZNS0_43nearest_neighbor_exact_compute_source_indexEfiiEEEEvPKT_PS3_mmmmmff,(.L_x_698 - _ZN2at6native53_GLOBAL__N__3bfe7fd5_20_UpSampleNearest2d_cu_198c5ce228upsample_nearest2d_out_frameIfXadL_ZNS0_43nearest_neighbor_exact_compute_source_indexEfiiEEEEvPKT_PS3_mmmmmff)
        .other          _ZN2at6native53_GLOBAL__N__3bfe7fd5_20_UpSampleNearest2d_cu_198c5ce228upsample_nearest2d_out_frameIfXadL_ZNS0_43nearest_neighbor_exact_compute_source_indexEfiiEEEEvPKT_PS3_mmmmmff,@"STO_CUDA_ENTRY STV_DEFAULT"
_ZN2at6native53_GLOBAL__N__3bfe7fd5_20_UpSampleNearest2d_cu_198c5ce228upsample_nearest2d_out_frameIfXadL_ZNS0_43nearest_neighbor_exact_compute_source_indexEfiiEEEEvPKT_PS3_mmmmmff:
        /* <DEDUP_REMOVED lines=42> */
.L_x_502:
        /* <DEDUP_REMOVED lines=10> */
.L_x_503:
        /* <DEDUP_REMOVED lines=31> */
.L_x_504:
[----:B0-----:R-:W-:Y:S02]  /*0530*/  R2UR UR6, R20 ;  /* 0x00000000140672ca */ /* 0x001fe400000e0000 */
[----:B------:R-:W-:Y:S02]  /*0540*/  R2UR UR7, R21 ;  /* 0x00000000150772ca */ /* 0x000fe400000e0000 */
[----:B------:R-:W-:-:S04]  /*0550*/  LEA R22, P0, R16, UR12, 0x2 ;  /* 0x0000000c10167c11 */ /* 0x000fc8000f8010ff */
[----:B-1----:R-:W-:-:S07]  /*0560*/  LEA.HI.X R23, R16, UR13, R17, 0x2, P0 ;  /* 0x0000000d10177c11 */ /* 0x002fce00080f1411 */
[----:B------:R-:W2:Y:S01]  /*0570*/  LDG.E R23, desc[UR6][R22.64] ;  /* 0x0000000616177981 */ /* 0x000ea2000c1e1900 */
        /* <DEDUP_REMOVED lines=14> */
[----:B--2---:R1:W-:Y:S08]  /*0660*/  STG.E desc[UR6][R6.64], R23 ;  /* 0x0000001706007986 */ /* 0x0043f0000c101906 */
[----:B------:R-:W-:Y:S05]  /*0670*/  @!P0 BRA `(.L_x_504) ;  /* 0xfffffffc00ac8947 */ /* 0x000fea000383ffff */
[----:B------:R-:W-:Y:S05]  /*0680*/  EXIT ;  /* 0x000000000000794d */ /* 0x000fea0003800000 */
.L_x_505:
        /* <DEDUP_REMOVED lines=15> */
.L_x_698:


//--------------------- .text._ZN2at6native53_GLOBAL__N__3bfe7fd5_20_UpSampleNearest2d_cu_198c5ce228upsample_nearest2d_out_frameIdXadL_ZNS0_43nearest_neighbor_exact_compute_source_indexEfiiEEEEvPKT_PS3_mmmmmff --------------------------
	.section	.text._ZN2at6native53_GLOBAL__N__3bfe7fd5_20_UpSampleNearest2d_cu_198c5ce228upsample_nearest2d_out_frameIdXadL_ZNS0_43nearest_neighbor_exact_compute_source_indexEfiiEEEEvPKT_PS3_mmmmmff,"ax",@progbits
	.align	128
.text._ZN2at6native53_GLOBAL__N__3bfe7fd5_20_UpSampleNearest2d_cu_198c5ce228upsample_nearest2d_out_frameIdXadL_ZNS0_43nearest_neighbor_exact_compute_source_indexEfiiEEEEvPKT_PS3_mmmmmff:
        .type           _ZN2at6native53_GLOBAL__N__3bfe7fd5_20_UpSampleNearest2d_cu_198c5ce228upsample_nearest2d_out_frameIdXadL_ZNS0_43nearest_neighbor_exact_compute_source_indexEfiiEEEEvPKT_PS3_mmmmmff,@function
        .size           _ZN2at6native53_GLOBAL__N__3bfe7fd5_20_UpSampleNearest2d_cu_198c5ce228upsample_nearest2d_out_frameIdXadL_ZNS0_43nearest_neighbor_exact_compute_source_indexEfiiEEEEvPKT_PS3_mmmmmff,(.L_x_699 - _ZN2at6native53_GLOBAL__N__3bfe7fd5_20_UpSampleNearest2d_cu_198c5ce228upsample_nearest2d_out_frameIdXadL_ZNS0_43nearest_neighbor_exact_compute_source_indexEfiiEEEEvPKT_PS3_mmmmmff)
        .other          _ZN2at6native53_GLOBAL__N__3bfe7fd5_20_UpSampleNearest2d_cu_198c5ce228upsample_nearest2d_out_frameIdXadL_ZNS0_43nearest_neighbor_exact_compute_source_indexEfiiEEEEvPKT_PS3_mmmmmff,@"STO_CUDA_ENTRY STV_DEFAULT"
_ZN2at6native53_GLOBAL__N__3bfe7fd5_20_UpSampleNearest2d_cu_198c5ce228upsample_nearest2d_out_frameIdXadL_ZNS0_43nearest_neighbor_exact_compute_source_indexEfiiEEEEvPKT_PS3_mmmmmff:
        /* <DEDUP_REMOVED lines=42> */
.L_x_506:
        /* <DEDUP_REMOVED lines=10> */
.L_x_507:
[----:B------:R-:W0:Y:S01]  /*0340*/  LDCU.64 UR4, c[0x0][0x390] ;  /* 0x00007200ff0477ac */ /* 0x000e220008000a00 */
[----:B------:R-:W-:Y:S02]  /*0350*/  IMAD R6, R5, UR8, RZ ;  /* 0x0000000805067c24 */ /* 0x000fe4000f8e02ff */
[----:B------:R-:W-:Y:S01]  /*0360*/  IMAD.WIDE.U32 R18, R7, UR8, R8 ;  /* 0x0000000807127c25 */ /* 0x000fe2000f8e0008 */
[----:B------:R-:W1:Y:S03]  /*0370*/  LDCU.128 UR12, c[0x0][0x380] ;  /* 0x00007000ff0c77ac */ /* 0x000e660008000c00 */
[----:B------:R-:W-:Y:S02]  /*0380*/  IMAD R8, R5, R12, RZ ;  /* 0x0000000c05087224 */ /* 0x000fe400078e02ff */
[C---:B------:R-:W-:Y:S02]  /*0390*/  IMAD R9, R7.reuse, UR9, R6 ;  /* 0x0000000907097c24 */ /* 0x040fe4000f8e0206 */
[----:B------:R-:W-:Y:S01]  /*03a0*/  IMAD R21, R7, R13, R8 ;  /* 0x0000000d07157224 */ /* 0x000fe200078e0208 */
[----:B------:R-:W-:Y:S01]  /*03b0*/  MOV R8, R14 ;  /* 0x0000000e00087202 */ /* 0x000fe20000000f00 */
[----:B------:R-:W-:-:S02]  /*03c0*/  IMAD.IADD R6, R19, 0x1, R9 ;  /* 0x0000000113067824 */ /* 0x000fc400078e0209 */
[----:B------:R-:W-:Y:S02]  /*03d0*/  IMAD.MOV.U32 R9, RZ, RZ, R15 ;  /* 0x000000ffff097224 */ /* 0x000fe400078e000f */
[----:B------:R-:W-:Y:S01]  /*03e0*/  IMAD R19, R6, UR10, RZ ;  /* 0x0000000a06137c24 */ /* 0x000fe2000f8e02ff */
[C---:B0-----:R-:W-:Y:S01]  /*03f0*/  ISETP.GE.U32.AND P0, PT, R7.reuse, UR4, PT ;  /* 0x0000000407007c0c */ /* 0x041fe2000bf06070 */
[----:B------:R-:W-:-:S03]  /*0400*/  IMAD.WIDE.U32 R8, R7, R12, R8 ;  /* 0x0000000c07087225 */ /* 0x000fc600078e0008 */
[----:B------:R-:W-:Y:S01]  /*0410*/  ISETP.GE.U32.AND.EX P0, PT, R5, UR5, PT, P0 ;  /* 0x0000000505007c0c */ /* 0x000fe2000bf06100 */
[----:B------:R-:W-:Y:S01]  /*0420*/  IMAD.WIDE.U32 R14, R18, UR10, R10 ;  /* 0x0000000a120e7c25 */ /* 0x000fe2000f8e000a */
[----:B------:R-:W-:-:S03]  /*0430*/  IADD3 R11, PT, PT, R9, R21, RZ ;  /* 0x00000015090b7210 */ /* 0x000fc60007ffe0ff */
[----:B------:R-:W-:-:S08]  /*0440*/  IMAD R19, R18, UR11, R19 ;  /* 0x0000000b12137c24 */ /* 0x000fd0000f8e0213 */
        /* <DEDUP_REMOVED lines=8> */
[----:B------:R-:W-:-:S04]  /*04d0*/  IMAD.WIDE.U32 R8, R0, UR8, RZ ;  /* 0x0000000800087c25 */ /* 0x000fc8000f8e00ff */
[----:B------:R-:W-:Y:S02]  /*04e0*/  IMAD.IADD R17, R17, 0x1, R11 ;  /* 0x0000000111117824 */ /* 0x000fe400078e020b */
[----:B------:R-:W-:-:S04]  /*04f0*/  IMAD.WIDE.U32 R10, R0, R12, RZ ;  /* 0x0000000c000a7225 */ /* 0x000fc800078e00ff */
[C---:B------:R-:W-:Y:S02]  /*0500*/  IMAD R23, R0.reuse, R13, R11 ;  /* 0x0000000d00177224 */ /* 0x040fe400078e020b */
[----:B------:R-:W-:-:S07]  /*0510*/  IMAD R4, R0, UR9, R9 ;  /* 0x0000000900047c24 */ /* 0x000fce000f8e0209 */
.L_x_508:
[----:B0-----:R-:W-:Y:S02]  /*0520*/  R2UR UR6, R20 ;  /* 0x00000000140672ca */ /* 0x001fe400000e0000 */
[----:B------:R-:W-:Y:S02]  /*0530*/  R2UR UR7, R21 ;  /* 0x00000000150772ca */ /* 0x000fe400000e0000 */
[----:B-1----:R-:W-:-:S04]  /*0540*/  LEA R12, P0, R16, UR12, 0x3 ;  /* 0x0000000c100c7c11 */ /* 0x002fc8000f8018ff */
[----:B------:R-:W-:-:S07]  /*0550*/  LEA.HI.X R13, R16, UR13, R17, 0x3, P0 ;  /* 0x0000000d100d7c11 */ /* 0x000fce00080f1c11 */
[----:B------:R-:W2:Y:S01]  /*0560*/  LDG.E.64 R12, desc[UR6][R12.64] ;  /* 0x000000060c0c7981 */ /* 0x000ea2000c1e1b00 */
        /* <DEDUP_REMOVED lines=14> */
[----:B--2---:R1:W-:Y:S08]  /*0650*/  STG.E.64 desc[UR6][R14.64], R12 ;  /* 0x0000000c0e007986 */ /* 0x0043f0000c101b06 */
[----:B------:R-:W-:Y:S05]  /*0660*/  @!P0 BRA `(.L_x_508) ;  /* 0xfffffffc00ac8947 */ /* 0x000fea000383ffff */
[----:B------:R-:W-:Y:S05]  /*0670*/  EXIT ;  /* 0x000000000000794d */ /* 0x000fea0003800000 */
.L_x_509:
        /* <DEDUP_REMOVED lines=16> */
.L_x_699:


//--------------------- .text._ZN2at6native53_GLOBAL__N__3bfe7fd5_20_UpSampleNearest2d_cu_198c5ce233upsample_nearest2d_nhwc_out_frameIhXadL_ZNS0_43nearest_neighbor_exact_compute_source_indexEfiiEEEEvPKT_PS3_mmmmmffm --------------------------
	.section	.text._ZN2at6native53_GLOBAL__N__3bfe7fd5_20_UpSampleNearest2d_cu_198c5ce233upsample_nearest2d_nhwc_out_frameIhXadL_ZNS0_43nearest_neighbor_exact_compute_source_indexEfiiEEEEvPKT_PS3_mmmmmffm,"ax",@progbits
	.align	128
.text._ZN2at6native53_GLOBAL__N__3bfe7fd5_20_UpSampleNearest2d_cu_198c5ce233upsample_nearest2d_nhwc_out_frameIhXadL_ZNS0_43nearest_neighbor_exact_compute_source_indexEfiiEEEEvPKT_PS3_mmmmmffm:
        .type           _ZN2at6native53_GLOBAL__N__3bfe7fd5_20_UpSampleNearest2d_cu_198c5ce233upsample_nearest2d_nhwc_out_frameIhXadL_ZNS0_43nearest_neighbor_exact_compute_source_indexEfiiEEEEvPKT_PS3_mmmmmffm,@function
        .size           _ZN2at6native53_GLOBAL__N__3bfe7fd5_20_UpSampleNearest2d_cu_198c5ce233upsample_nearest2d_nhwc_out_frameIhXadL_ZNS0_43nearest_neighbor_exact_compute_source_indexEfiiEEEEvPKT_PS3_mmmmmffm,(.L_x_700 - _ZN2at6native53_GLOBAL__N__3bfe7fd5_20_UpSampleNearest2d_cu_198c5ce233upsample_nearest2d_nhwc_out_frameIhXadL_ZNS0_43nearest_neighbor_exact_compute_source_indexEfiiEEEEvPKT_PS3_mmmmmffm)
        .other          _ZN2at6native53_GLOBAL__N__3bfe7fd5_20_UpSampleNearest2d_cu_198c5ce233upsample_nearest2d_nhwc_out_frameIhXadL_ZNS0_43nearest_neighbor_exact_compute_source_indexEfiiEEEEvPKT_PS3_mmmmmffm,@"STO_CUDA_ENTRY STV_DEFAULT"
_ZN2at6native53_GLOBAL__N__3bfe7fd5_20_UpSampleNearest2d_cu_198c5ce233upsample_nearest2d_nhwc_out_frameIhXadL_ZNS0_43nearest_neighbor_exact_compute_source_indexEfiiEEEEvPKT_PS3_mmmmmffm:
        /* <DEDUP_REMOVED lines=37> */
[----:B------:R-:W-:Y:S01]  /*0250*/  HFMA2 R5, -RZ, RZ, 0, 0 ;  /* 0x00000000ff057431 */ /* 0x000fe200000001ff */
[----:B------:R-:W-:Y:S06]  /*0260*/  BRA `(.L_x_512) ;  /* 0x0000000000407947 */ /* 0x000fec0003800000 */
.L_x_511:
[----:B------:R-:W0:Y:S01]  /*0270*/  LDCU.64 UR4, c[0x0][0x390] ;  /* 0x00007200ff0477ac */ /* 0x000e220008000a00 */
[----:B------:R-:W-:Y:S01]  /*0280*/  IMAD.MOV.U32 R14, RZ, RZ, R2 ;  /* 0x000000ffff0e7224 */ /* 0x000fe200078e0002 */
[----:B------:R-:W-:Y:S02]  /*0290*/  MOV R15, R3 ;  /* 0x00000003000f7202 */ /* 0x000fe40000000f00 */
[----:B------:R-:W-:Y:S02]  /*02a0*/  MOV R0, 0x2e0 ;  /* 0x000002e000007802 */ /* 0x000fe40000000f00 */
[----:B0-----:R-:W-:Y:S01]  /*02b0*/  MOV R12, UR4 ;  /* 0x00000004000c7c02 */ /* 0x001fe20008000f00 */
[----:B------:R-:W-:-:S07]  /*02c0*/  IMAD.U32 R13, RZ, RZ, UR5 ;  /* 0x00000005ff0d7e24 */ /* 0x000fce000f8e00ff */
[----:B------:R-:W-:Y:S05]  /*02d0*/  CALL.REL.NOINC `($__internal_40_$__cuda_sm20_div_u64) ;  /* 0x0000000800547944 */ /* 0x000fea0003c00000 */
[----:B------:R-:W0:Y:S01]  /*02e0*/  LDCU.64 UR4, c[0x0][0x390] ;  /* 0x00007200ff0477ac */ /* 0x000e220008000a00 */
[----:B------:R-:W-:Y:S01]  /*02f0*/  IADD3 R5, P0, PT, RZ, -R12, RZ ;  /* 0x8000000cff057210 */ /* 0x000fe20007f1e0ff */
[----:B------:R-:W-:-:S04]  /*0300*/  IMAD.MOV.U32 R4, RZ, RZ, R12 ;  /* 0x000000ffff047224 */ /* 0x000fc800078e000c */
[----:B------:R-:W-:-:S04]  /*0310*/  IMAD.X R0, RZ, RZ, ~R13, P0 ;  /* 0x000000ffff007224 */ /* 0x000fc800000e0e0d */
[----:B0-----:R-:W-:Y:S02]  /*0320*/  IMAD R0, R0, UR4, RZ ;  /* 0x0000000400007c24 */ /* 0x001fe4000f8e02ff */
[----:B------:R-:W-:-:S04]  /*0330*/  IMAD.WIDE.U32 R6, R5, UR4, R2 ;  /* 0x0000000405067c25 */ /* 0x000fc8000f8e0002 */
[----:B------:R-:W-:-:S05]  /*0340*/  IMAD R5, R5, UR5, R0 ;  /* 0x0000000505057c24 */ /* 0x000fca000f8e0200 */
[----:B------:R-:W-:Y:S02]  /*0350*/  IADD3 R7, PT, PT, R7, R5, RZ ;  /* 0x0000000507077210 */ /* 0x000fe40007ffe0ff */
[----:B------:R-:W-:-:S07]  /*0360*/  MOV R5, R13 ;  /* 0x0000000d00057202 */ /* 0x000fce0000000f00 */
.L_x_512:
[----:B------:R-:W-:Y:S05]  /*0370*/  BSYNC.RECONVERGENT B0 ;  /* 0x0000000000007941 */ /* 0x000fea0003800200 */
.L_x_510:
        /* <DEDUP_REMOVED lines=16> */
[----:B------:R-:W-:Y:S01]  /*0480*/  IMAD.MOV.U32 R9, RZ, RZ, RZ ;  /* 0x000000ffff097224 */ /* 0x000fe200078e00ff */
        /* <DEDUP_REMOVED lines=12> */
.L_x_514:
        /* <DEDUP_REMOVED lines=16> */
.L_x_515:
[----:B------:R-:W-:Y:S05]  /*0650*/  BSYNC.RECONVERGENT B0 ;  /* 0x0000000000007941 */ /* 0x000fea0003800200 */
.L_x_513:
[----:B------:R-:W0:Y:S01]  /*0660*/  LDCU UR4, c[0x0][0x3ac] ;  /* 0x00007580ff0477ac */ /* 0x000e220008000800 */
[----:B------:R-:W-:Y:S01]  /*0670*/  BSSY.RECONVERGENT B0, `(.L_x_516) ;  /* 0x000002e000007945 */ /* 0x000fe20003800200 */
[----:B0-----:R-:W-:-:S05]  /*0680*/  IMAD.U32 R0, RZ, RZ, UR4 ;  /* 0x00000004ff007e24 */ /* 0x001fca000f8e00ff */
[----:B------:R-:W-:-:S04]  /*0690*/  LOP3.LUT R10, R9, R0, RZ, 0xfc, !PT ;  /* 0x00000000090a7212 */ /* 0x000fc800078efcff */
[----:B------:R-:W-:-:S13]  /*06a0*/  ISETP.NE.U32.AND P0, PT, R10, RZ, PT ;  /* 0x000000ff0a00720c */ /* 0x000fda0003f05070 */
[----:B------:R-:W-:Y:S05]  /*06b0*/  @P0 BRA `(.L_x_517) ;  /* 0x0000000000640947 */ /* 0x000fea0003800000 */
[----:B------:R-:W0:Y:S02]  /*06c0*/  LDCU UR4, c[0x0][0x3a8] ;  /* 0x00007500ff0477ac */ /* 0x000e240008000800 */
[----:B0-----:R-:W-:-:S04]  /*06d0*/  MOV R11, UR4 ;  /* 0x00000004000b7c02 */ /* 0x001fc80008000f00 */
[----:B------:R-:W0:Y:S01]  /*06e0*/  I2F.U32.RP R9, R11 ;  /* 0x0000000b00097306 */ /* 0x000e220000209000 */
[----:B------:R-:W-:-:S07]  /*06f0*/  ISETP.NE.U32.AND P2, PT, R11, RZ, PT ;  /* 0x000000ff0b00720c */ /* 0x000fce0003f45070 */
[----:B0-----:R-:W0:Y:S02]  /*0700*/  MUFU.RCP R9, R9 ;  /* 0x0000000900097308 */ /* 0x001e240000001000 */
[----:B0-----:R-:W-:-:S06]  /*0710*/  VIADD R12, R9, 0xffffffe ;  /* 0x0ffffffe090c7836 */ /* 0x001fcc0000000000 */
[----:B------:R0:W1:Y:S02]  /*0720*/  F2I.FTZ.U32.TRUNC.NTZ R13, R12 ;  /* 0x0000000c000d7305 */ /* 0x000064000021f000 */
[----:B0-----:R-:W-:Y:S02]  /*0730*/  IMAD.MOV.U32 R12, RZ, RZ, RZ ;  /* 0x000000ffff0c7224 */ /* 0x001fe400078e00ff */
[----:B-1----:R-:W-:-:S05]  /*0740*/  IMAD R10, R13, R11, RZ ;  /* 0x0000000b0d0a7224 */ /* 0x002fca00078e02ff */
[----:B------:R-:W-:-:S05]  /*0750*/  IADD3 R15, PT, PT, -R10, RZ, RZ ;  /* 0x000000ff0a0f7210 */ /* 0x000fca0007ffe1ff */
[----:B------:R-:W-:-:S06]  /*0760*/  IMAD.HI.U32 R13, R13, R15, R12 ;  /* 0x0000000f0d0d7227 */ /* 0x000fcc00078e000c */
[----:B------:R-:W-:-:S04]  /*0770*/  IMAD.HI.U32 R12, R13, R8, RZ ;  /* 0x000000080d0c7227 */ /* 0x000fc800078e00ff */
[----:B------:R-:W-:Y:S01]  /*0780*/  IMAD.MOV.U32 R13, RZ, RZ, RZ ;  /* 0x000000ffff0d7224 */ /* 0x000fe200078e00ff */
[----:B------:R-:W-:-:S05]  /*0790*/  IADD3 R10, PT, PT, -R12, RZ, RZ ;  /* 0x000000ff0c0a7210 */ /* 0x000fca0007ffe1ff */
[----:B------:R-:W-:-:S05]  /*07a0*/  IMAD R10, R11, R10, R8 ;  /* 0x0000000a0b0a7224 */ /* 0x000fca00078e0208 */
[----:B------:R-:W-:-:S13]  /*07b0*/  ISETP.GE.U32.AND P0, PT, R10, R11, PT ;  /* 0x0000000b0a00720c */ /* 0x000fda0003f06070 */
[----:B------:R-:W-:Y:S01]  /*07c0*/  @P0 IMAD.IADD R10, R10, 0x1, -R11 ;  /* 0x000000010a0a0824 */ /* 0x000fe200078e0a0b */
[----:B------:R-:W-:-:S04]  /*07d0*/  @P0 IADD3 R12, PT, PT, R12, 0x1, RZ ;  /* 0x000000010c0c0810 */ /* 0x000fc80007ffe0ff */
[----:B------:R-:W-:-:S13]  /*07e0*/  ISETP.GE.U32.AND P1, PT, R10, R11, PT ;  /* 0x0000000b0a00720c */ /* 0x000fda0003f26070 */
[----:B------:R-:W-:Y:S01]  /*07f0*/  @P1 VIADD R12, R12, 0x1 ;  /* 0x000000010c0c1836 */ /* 0x000fe20000000000 */
[----:B------:R-:W-:-:S04]  /*0800*/  @!P2 LOP3.LUT R12, RZ, R11, RZ, 0x33, !PT ;  /* 0x0000000bff0ca212 */ /* 0x000fc800078e33ff */
[----:B------:R-:W-:-:S05]  /*0810*/  IADD3 R9, PT, PT, -R12, RZ, RZ ;  /* 0x000000ff0c097210 */ /* 0x000fca0007ffe1ff */
[----:B------:R-:W-:Y:S02]  /*0820*/  IMAD R8, R11, R9, R8 ;  /* 0x000000090b087224 */ /* 0x000fe400078e0208 */
[----:B------:R-:W-:Y:S01]  /*0830*/  HFMA2 R9, -RZ, RZ, 0, 0 ;  /* 0x00000000ff097431 */ /* 0x000fe200000001ff */
[----:B------:R-:W-:Y:S06]  /*0840*/  BRA `(.L_x_518) ;  /* 0x0000000000407947 */ /* 0x000fec0003800000 */
.L_x_517:
        /* <DEDUP_REMOVED lines=8> */
[----:B------:R-:W-:-:S04]  /*08d0*/  IADD3 R10, P0, PT, RZ, -R12, RZ ;  /* 0x8000000cff0a7210 */ /* 0x000fc80007f1e0ff */
[----:B------:R-:W-:Y:S01]  /*08e0*/  IADD3.X R14, PT, PT, RZ, ~R13, RZ, P0, !PT ;  /* 0x8000000dff0e7210 */ /* 0x000fe200007fe4ff */
[----:B0-----:R-:W-:Y:S02]  /*08f0*/  IMAD.U32 R11, RZ, RZ, UR4 ;  /* 0x00000004ff0b7e24 */ /* 0x001fe4000f8e00ff */
[----:B------:R-:W-:Y:S02]  /*0900*/  IMAD.U32 R0, RZ, RZ, UR5 ;  /* 0x00000005ff007e24 */ /* 0x000fe4000f8e00ff */
[-C--:B------:R-:W-:Y:S02]  /*0910*/  IMAD R15, R14, R11.reuse, RZ ;  /* 0x0000000b0e0f7224 */ /* 0x080fe400078e02ff */
[----:B------:R-:W-:-:S04]  /*0920*/  IMAD.WIDE.U32 R8, R10, R11, R8 ;  /* 0x0000000b0a087225 */ /* 0x000fc800078e0008 */
[----:B------:R-:W-:-:S05]  /*0930*/  IMAD R15, R10, R0, R15 ;  /* 0x000000000a0f7224 */ /* 0x000fca00078e020f */
[----:B------:R-:W-:-:S07]  /*0940*/  IADD3 R9, PT, PT, R9, R15, RZ ;  /* 0x0000000f09097210 */ /* 0x000fce0007ffe0ff */
.L_x_518:
[----:B------:R-:W-:Y:S05]  /*0950*/  BSYNC.RECONVERGENT B0 ;  /* 0x0000000000007941 */ /* 0x000fea0003800200 */
.L_x_516:
[----:B------:R-:W0:Y:S01]  /*0960*/  LDC.64 R14, c[0x0][0x398] ;  /* 0x0000e600ff0e7b82 */ /* 0x000e220000000a00 */
[----:B------:R-:W1:Y:S01]  /*0970*/  LDCU.64 UR4, c[0x0][0x3b0] ;  /* 0x00007600ff0477ac */ /* 0x000e620008000a00 */
[----:B0-----:R-:W-:Y:S01]  /*0980*/  ISETP.NE.U32.AND P0, PT, R14, R11, PT ;  /* 0x0000000b0e00720c */ /* 0x001fe20003f05070 */
[----:B------:R-:W-:-:S05]  /*0990*/  IMAD R13, R13, R14, RZ ;  /* 0x0000000e0d0d7224 */ /* 0x000fca00078e02ff */
[----:B------:R-:W1:Y:S01]  /*09a0*/  LDC.64 R10, c[0x0][0x3a0] ;  /* 0x0000e800ff0a7b82 */ /* 0x000e620000000a00 */
[----:B------:R-:W-:Y:S01]  /*09b0*/  ISETP.NE.AND.EX P0, PT, R15, R0, PT, P0 ;  /* 0x000000000f00720c */ /* 0x000fe20003f05300 */
[----:B------:R-:W-:-:S12]  /*09c0*/  IMAD R15, R12, R15, R13 ;  /* 0x0000000f0c0f7224 */ /* 0x000fd800078e020d */
[----:B------:R-:W0:Y:S01]  /*09d0*/  @P0 LDC R17, c[0x0][0x3b8] ;  /* 0x0000ee00ff110b82 */ /* 0x000e220000000800 */
[----:B------:R-:W-:-:S05]  /*09e0*/  @P0 I2FP.F32.S32 R0, R8 ;  /* 0x0000000800000245 */ /* 0x000fca0000201400 */
[----:B------:R-:W-:Y:S01]  /*09f0*/  @P0 FADD.FTZ R0, R0, 0.5 ;  /* 0x3f00000000000421 */ /* 0x000fe20000010000 */
[----:B-1----:R-:W-:-:S04]  /*0a00*/  ISETP.NE.U32.AND P1, PT, R10, UR4, PT ;  /* 0x000000040a007c0c */ /* 0x002fc8000bf25070 */
[----:B------:R-:W-:Y:S01]  /*0a10*/  ISETP.NE.AND.EX P1, PT, R11, UR5, PT, P1 ;  /* 0x000000050b007c0c */ /* 0x000fe2000bf25310 */
[----:B------:R-:W1:Y:S01]  /*0a20*/  LDCU.64 UR4, c[0x0][0x358] ;  /* 0x00006b00ff0477ac */ /* 0x000e620008000a00 */
[----:B0-----:R-:W-:-:S04]  /*0a30*/  @P0 FMUL.FTZ R0, R0, R17 ;  /* 0x0000001100000220 */ /* 0x001fc80000410000 */
[----:B------:R-:W0:Y:S02]  /*0a40*/  @P0 F2I.FTZ.FLOOR.NTZ R17, R0 ;  /* 0x0000000000110305 */ /* 0x000e240000217100 */
[----:B0-----:R-:W-:-:S04]  /*0a50*/  @P0 VIADDMNMX R17, R14, 0xffffffff, R17, PT ;  /* 0xffffffff0e110846 */ /* 0x001fc80003800111 */
[--C-:B------:R-:W-:Y:S01]  /*0a60*/  @P0 SHF.R.S32.HI R16, RZ, 0x1f, R17.reuse ;  /* 0x0000001fff100819 */ /* 0x100fe20000011411 */
[----:B------:R-:W-:-:S03]  /*0a70*/  @P0 IMAD.MOV.U32 R8, RZ, RZ, R17 ;  /* 0x000000ffff080224 */ /* 0x000fc600078e0011 */
[----:B------:R-:W-:-:S03]  /*0a80*/  @P0 MOV R9, R16 ;  /* 0x0000001000090202 */ /* 0x000fc60000000f00 */
[----:B------:R-:W-:Y:S01]  /*0a90*/  IMAD.WIDE.U32 R12, R12, R14, R8 ;  /* 0x0000000e0c0c7225 */ /* 0x000fe200078e0008 */
[----:B-1----:R-:W-:Y:S06]  /*0aa0*/  @!P1 BRA `(.L_x_519) ;  /* 0x00000000001c9947 */ /* 0x002fec0003800000 */
[----:B------:R-:W0:Y:S01]  /*0ab0*/  LDCU UR6, c[0x0][0x3bc] ;  /* 0x00007780ff0677ac */ /* 0x000e220008000800 */
[----:B------:R-:W-:-:S05]  /*0ac0*/  I2FP.F32.S32 R4, R4 ;  /* 0x0000000400047245 */ /* 0x000fca0000201400 */
[----:B------:R-:W-:-:S04]  /*0ad0*/  FADD.FTZ R4, R4, 0.5 ;  /* 0x3f00000004047421 */ /* 0x000fc80000010000 */
[----:B0-----:R-:W-:-:S04]  /*0ae0*/  FMUL.FTZ R4, R4, UR6 ;  /* 0x0000000604047c20 */ /* 0x001fc80008410000 */
[----:B------:R-:W0:Y:S02]  /*0af0*/  F2I.FTZ.FLOOR.NTZ R5, R4 ;  /* 0x0000000400057305 */ /* 0x000e240000217100 */
[----:B0-----:R-:W-:-:S04]  /*0b00*/  VIADDMNMX R4, R10, 0xffffffff, R5, PT ;  /* 0xffffffff0a047846 */ /* 0x001fc80003800105 */
[----:B------:R-:W-:-:S07]  /*0b10*/  SHF.R.S32.HI R5, RZ, 0x1f, R4 ;  /* 0x0000001fff057819 */ /* 0x000fce0000011404 */
.L_x_519:
[----:B------:R-:W0:Y:S01]  /*0b20*/  LDCU.64 UR6, c[0x0][0x390] ;  /* 0x00007200ff0677ac */ /* 0x000e220008000a00 */
[----:B------:R-:W-:Y:S02]  /*0b30*/  IMAD.IADD R9, R13, 0x1, R15 ;  /* 0x000000010d097824 */ /* 0x000fe400078e020f */
[-C--:B------:R-:W-:Y:S01]  /*0b40*/  IMAD.WIDE.U32 R4, R12, R10.reuse, R4 ;  /* 0x0000000a0c047225 */ /* 0x080fe200078e0004 */
[----:B------:R-:W1:Y:S03]  /*0b50*/  LDCU.128 UR8, c[0x0][0x380] ;  /* 0x00007000ff0877ac */ /* 0x000e660008000c00 */
[----:B------:R-:W-:-:S04]  /*0b60*/  IMAD R9, R9, R10, RZ ;  /* 0x0000000a09097224 */ /* 0x000fc800078e02ff */
[----:B------:R-:W-:-:S05]  /*0b70*/  IMAD R9, R12, R11, R9 ;  /* 0x0000000b0c097224 */ /* 0x000fca00078e0209 */
[----:B------:R-:W-:Y:S01]  /*0b80*/  IADD3 R0, PT, PT, R5, R9, RZ ;  /* 0x0000000905007210 */ /* 0x000fe20007ffe0ff */
[----:B0-----:R-:W-:-:S04]  /*0b90*/  IMAD.WIDE.U32 R6, R4, UR6, R6 ;  /* 0x0000000604067c25 */ /* 0x001fc8000f8e0006 */
[----:B------:R-:W-:-:S04]  /*0ba0*/  IMAD R5, R0, UR6, RZ ;  /* 0x0000000600057c24 */ /* 0x000fc8000f8e02ff */
[----:B------:R-:W-:Y:S01]  /*0bb0*/  IMAD R5, R4, UR7, R5 ;  /* 0x0000000704057c24 */ /* 0x000fe2000f8e0205 */
[----:B-1----:R-:W-:-:S04]  /*0bc0*/  IADD3 R4, P0, PT, R6, UR8, RZ ;  /* 0x0000000806047c10 */ /* 0x002fc8000ff1e0ff */
[----:B------:R-:W-:-:S06]  /*0bd0*/  IADD3.X R5, PT, PT, R7, UR9, R5, P0, !PT ;  /* 0x0000000907057c10 */ /* 0x000fcc00087fe405 */
[----:B------:R-:W2:Y:S01]  /*0be0*/  LDG.E.U8 R5, desc[UR4][R4.64] ;  /* 0x0000000404057981 */ /* 0x000ea2000c1e1100 */
[----:B------:R-:W-:-:S04]  /*0bf0*/  IADD3 R2, P0, PT, R2, UR10, RZ ;  /* 0x0000000a02027c10 */ /* 0x000fc8000ff1e0ff */
[----:B------:R-:W-:-:S05]  /*0c00*/  IADD3.X R3, PT, PT, R3, UR11, RZ, P0, !PT ;  /* 0x0000000b03037c10 */ /* 0x000fca00087fe4ff */
[----:B--2---:R-:W-:Y:S01]  /*0c10*/  STG.E.U8 desc[UR4][R2.64], R5 ;  /* 0x0000000502007986 */ /* 0x004fe2000c101104 */
[----:B------:R-:W-:Y:S05]  /*0c20*/  EXIT ;  /* 0x000000000000794d */ /* 0x000fea0003800000 */
        .weak           $__internal_40_$__cuda_sm20_div_u64
        .type           $__internal_40_$__cuda_sm20_div_u64,@function
        .size           $__internal_40_$__cuda_sm20_div_u64,(.L_x_700 - $__internal_40_$__cuda_sm20_div_u64)
$__internal_40_$__cuda_sm20_div_u64:
        /* <DEDUP_REMOVED lines=48> */
[----:B------:R-:W-:-:S04]  /*0f30*/  IADD3 R11, P2, PT, -R12, R21, RZ ;  /* 0x000000150c0b7210 */ /* 0x000fc80007f5e1ff */
[----:B------:R-:W-:Y:S02]  /*0f40*/  IADD3.X R18, PT, PT, ~R10, R15, RZ, P1, !PT ;  /* 0x0000000f0a127210 */ /* 0x000fe40000ffe5ff */
[----:B------:R-:W-:Y:S02]  /*0f50*/  IADD3 R10, P1, PT, R19, 0x1, RZ ;  /* 0x00000001130a7810 */ /* 0x000fe40007f3e0ff */
[C---:B------:R-:W-:Y:S01]  /*0f60*/  ISETP.GE.U32.AND.EX P0, PT, R18.reuse, R13, PT, P0 ;  /* 0x0000000d1200720c */ /* 0x040fe20003f06100 */
[----:B------:R-:W-:Y:S01]  /*0f70*/  IMAD.X R16, R18, 0x1, ~R13, P2 ;  /* 0x0000000112107824 */ /* 0x000fe200010e0e0d */
[----:B------:R-:W-:Y:S02]  /*0f80*/  IADD3.X R14, PT, PT, RZ, R17, RZ, P1, !PT ;  /* 0x00000011ff0e7210 */ /* 0x000fe40000ffe4ff */
[----:B------:R-:W-:Y:S02]  /*0f90*/  SEL R19, R10, R19, P0 ;  /* 0x000000130a137207 */ /* 0x000fe40000000000 */
[----:B------:R-:W-:-:S02]  /*0fa0*/  SEL R11, R11, R21, P0 ;  /* 0x000000150b0b7207 */ /* 0x000fc40000000000 */
[----:B------:R-:W-:Y:S02]  /*0fb0*/  SEL R14, R14, R17, P0 ;  /* 0x000000110e0e7207 */ /* 0x000fe40000000000 */
[----:B------:R-:W-:Y:S02]  /*0fc0*/  IADD3 R10, P2, PT, R19, 0x1, RZ ;  /* 0x00000001130a7810 */ /* 0x000fe40007f5e0ff */
[----:B------:R-:W-:Y:S02]  /*0fd0*/  SEL R16, R16, R18, P0 ;  /* 0x0000001210107207 */ /* 0x000fe40000000000 */
[----:B------:R-:W-:Y:S01]  /*0fe0*/  ISETP.GE.U32.AND P0, PT, R11, R12, PT ;  /* 0x0000000c0b00720c */ /* 0x000fe20003f06070 */
[----:B------:R-:W-:Y:S01]  /*0ff0*/  IMAD.X R11, RZ, RZ, R14, P2 ;  /* 0x000000ffff0b7224 */ /* 0x000fe200010e060e */
[----:B------:R-:W-:Y:S02]  /*1000*/  ISETP.NE.U32.AND P1, PT, R12, RZ, PT ;  /* 0x000000ff0c00720c */ /* 0x000fe40003f25070 */
[----:B------:R-:W-:-:S02]  /*1010*/  ISETP.GE.U32.AND.EX P0, PT, R16, R13, PT, P0 ;  /* 0x0000000d1000720c */ /* 0x000fc40003f06100 */
[----:B------:R-:W-:Y:S02]  /*1020*/  ISETP.NE.AND.EX P1, PT, R13, RZ, PT, P1 ;  /* 0x000000ff0d00720c */ /* 0x000fe40003f25310 */
[----:B------:R-:W-:Y:S02]  /*1030*/  SEL R12, R10, R19, P0 ;  /* 0x000000130a0c7207 */ /* 0x000fe40000000000 */
[----:B------:R-:W-:Y:S01]  /*1040*/  SEL R13, R11, R14, P0 ;  /* 0x0000000e0b0d7207 */ /* 0x000fe20000000000 */
[----:B------:R-:W-:Y:S01]  /*1050*/  IMAD.MOV.U32 R11, RZ, RZ, 0x0 ;  /* 0x00000000ff0b7424 */ /* 0x000fe200078e00ff */
[----:B------:R-:W-:Y:S02]  /*1060*/  MOV R10, R0 ;  /* 0x00000000000a7202 */ /* 0x000fe40000000f00 */
[----:B------:R-:W-:Y:S02]  /*1070*/  SEL R12, R12, 0xffffffff, P1 ;  /* 0xffffffff0c0c7807 */ /* 0x000fe40000800000 */
[----:B------:R-:W-:Y:S01]  /*1080*/  SEL R13, R13, 0xffffffff, P1 ;  /* 0xffffffff0d0d7807 */ /* 0x000fe20000800000 */
[----:B------:R-:W-:Y:S06]  /*1090*/  RET.REL.NODEC R10 `(_ZN2at6native53_GLOBAL__N__3bfe7fd5_20_UpSampleNearest2d_cu_198c5ce233upsample_nearest2d_nhwc_out_frameIhXadL_ZNS0_43nearest_neighbor_exact_compute_source_indexEfiiEEEEvPKT_PS3_mmmmmffm) ;  /* 0xffffffec0ad87950 */ /* 0x000fec0003c3ffff */
.L_x_520:
        /* <DEDUP_REMOVED lines=14> */
.L_x_700:


//--------------------- .text._ZN2at6native53_GLOBAL__N__3bfe7fd5_20_UpSampleNearest2d_cu_198c5ce233upsample_nearest2d_nhwc_out_frameIN3c108BFloat16EXadL_ZNS0_43nearest_neighbor_exact_compute_source_indexEfiiEEEEvPKT_PS5_mmmmmffm --------------------------
	.section	.text._ZN2at6native53_GLOBAL__N__3bfe7fd5_20_UpSampleNearest2d_cu_198c5ce233upsample_nearest2d_nhwc_out_frameIN3c108BFloat16EXadL_ZNS0_43nearest_neighbor_exact_compute_source_indexEfiiEEEEvPKT_PS5_mmmmmffm,"ax",@progbits
	.align	128
.text._ZN2at6native53_GLOBAL__N__3bfe7fd5_20_UpSampleNearest2d_cu_198c5ce233upsample_nearest2d_nhwc_out_frameIN3c108BFloat16EXadL_ZNS0_43nearest_neighbor_exact_compute_source_indexEfiiEEEEvPKT_PS5_mmmmmffm:
        .type           _ZN2at6native53_GLOBAL__N__3bfe7fd5_20_UpSampleNearest2d_cu_198c5ce233upsample_nearest2d_nhwc_out_frameIN3c108BFloat16EXadL_ZNS0_43nearest_neighbor_exact_compute_source_indexEfiiEEEEvPKT_PS5_mmmmmffm,@function
        .size           _ZN2at6native53_GLOBAL__N__3bfe7fd5_20_UpSampleNearest2d_cu_198c5ce233upsample_nearest2d_nhwc_out_frameIN3c108BFloat16EXadL_ZNS0_43nearest_neighbor_exact_compute_source_indexEfiiEEEEvPKT_PS5_mmmmmffm,(.L_x_702 - _ZN2at6native53_GLOBAL__N__3bfe7fd5_20_UpSampleNearest2d_cu_198c5ce233upsample_nearest2d_nhwc_out_frameIN3c108BFloat16EXadL_ZNS0_43nearest_neighbor_exact_compute_source_indexEfiiEEEEvPKT_PS5_mmmmmffm)
        .other          _ZN2at6native53_GLOBAL__N__3bfe7fd5_20_UpSampleNearest2d_cu_198c5ce233upsample_nearest2d_nhwc_out_frameIN3c108BFloat16EXadL_ZNS0_43nearest_neighbor_exact_compute_source_indexEfiiEEEEvPKT_PS5_mmmmmffm,@"STO_CUDA_ENTRY STV_DEFAULT"
_ZN2at6native53_GLOBAL__N__3bfe7fd5_20_UpSampleNearest2d_cu_198c5ce233upsample_nearest2d_nhwc_out_frameIN3c108BFloat16EXadL_ZNS0_43nearest_neighbor_exact_compute_source_indexEfiiEEEEvPKT_PS5_mmmmmffm:
        /* <DEDUP_REMOVED lines=39> */
.L_x_522:
[----:B------:R-:W0:Y:S01]  /*0270*/  LDCU.64 UR4, c[0x0][0x390] ;  /* 0x00007200ff0477ac */ /* 0x000e220008000a00 */
[----:B------:R-:W-:Y:S01]  /*0280*/  IMAD.MOV.U32 R14, RZ, RZ, R2 ;  /* 0x000000ffff0e7224 */ /* 0x000fe200078e0002 */
[----:B------:R-:W-:Y:S02]  /*0290*/  MOV R15, R3 ;  /* 0x00000003000f7202 */ /* 0x000fe40000000f00 */
[----:B------:R-:W-:Y:S02]  /*02a0*/  MOV R0, 0x2e0 ;  /* 0x000002e000007802 */ /* 0x000fe40000000f00 */
[----:B0-----:R-:W-:Y:S01]  /*02b0*/  MOV R12, UR4 ;  /* 0x00000004000c7c02 */ /* 0x001fe20008000f00 */
[----:B------:R-:W-:-:S07]  /*02c0*/  IMAD.U32 R13, RZ, RZ, UR5 ;  /* 0x00000005ff0d7e24 */ /* 0x000fce000f8e00ff */
[----:B------:R-:W-:Y:S05]  /*02d0*/  CALL.REL.NOINC `($__internal_41_$__cuda_sm20_div_u64) ;  /* 0x0000000800587944 */ /* 0x000fea0003c00000 */
        /* <DEDUP_REMOVED lines=9> */
.L_x_523:
[----:B------:R-:W-:Y:S05]  /*0370*/  BSYNC.RECONVERGENT B0 ;  /* 0x0000000000007941 */ /* 0x000fea0003800200 */
.L_x_521:
        /* <DEDUP_REMOVED lines=29> */
.L_x_525:
        /* <DEDUP_REMOVED lines=16> */
.L_x_526:
[----:B------:R-:W-:Y:S05]  /*0650*/  BSYNC.RECONVERGENT B0 ;  /* 0x0000000000007941 */ /* 0x000fea0003800200 */
.L_x_524:
        /* <DEDUP_REMOVED lines=31> */
.L_x_528:
        /* <DEDUP_REMOVED lines=16> */
.L_x_529:
[----:B------:R-:W-:Y:S05]  /*0950*/  BSYNC.RECONVERGENT B0 ;  /* 0x0000000000007941 */ /* 0x000fea0003800200 */
.L_x_527:
        /* <DEDUP_REMOVED lines=19> */
[----:B------:R-:W-:-:S04]  /*0a90*/  IMAD.WIDE.U32 R12, R12, R14, R8 ;  /* 0x0000000e0c0c7225 */ /* 0x000fc800078e0008 */
[----:B------:R-:W-:Y:S01]  /*0aa0*/  IMAD.IADD R9, R13, 0x1, R15 ;  /* 0x000000010d097824 */ /* 0x000fe200078e020f */
        /* <DEDUP_REMOVED lines=8> */
.L_x_530:
[----:B------:R-:W0:Y:S01]  /*0b30*/  LDCU.64 UR6, c[0x0][0x390] ;  /* 0x00007200ff0677ac */ /* 0x000e220008000a00 */
[-C--:B------:R-:W-:Y:S02]  /*0b40*/  IMAD R9, R9, R10.reuse, RZ ;  /* 0x0000000a09097224 */ /* 0x080fe400078e02ff */
[C---:B------:R-:W-:Y:S01]  /*0b50*/  IMAD.WIDE.U32 R4, R12.reuse, R10, R4 ;  /* 0x0000000a0c047225 */ /* 0x040fe200078e0004 */
[----:B------:R-:W1:Y:S03]  /*0b60*/  LDCU.128 UR8, c[0x0][0x380] ;  /* 0x00007000ff0877ac */ /* 0x000e660008000c00 */
[----:B------:R-:W-:-:S05]  /*0b70*/  IMAD R9, R12, R11, R9 ;  /* 0x0000000b0c097224 */ /* 0x000fca00078e0209 */
[----:B------:R-:W-:-:S05]  /*0b80*/  IADD3 R0, PT, PT, R5, R9, RZ ;  /* 0x0000000905007210 */ /* 0x000fca0007ffe0ff */
[----:B0-----:R-:W-:Y:S02]  /*0b90*/  IMAD R5, R0, UR6, RZ ;  /* 0x0000000600057c24 */ /* 0x001fe4000f8e02ff */
[----:B------:R-:W-:-:S04]  /*0ba0*/  IMAD.WIDE.U32 R6, R4, UR6, R6 ;  /* 0x0000000604067c25 */ /* 0x000fc8000f8e0006 */
[----:B------:R-:W-:Y:S01]  /*0bb0*/  IMAD R5, R4, UR7, R5 ;  /* 0x0000000704057c24 */ /* 0x000fe2000f8e0205 */
[----:B-1----:R-:W-:-:S03]  /*0bc0*/  LEA R4, P0, R6, UR8, 0x1 ;  /* 0x0000000806047c11 */ /* 0x002fc6000f8008ff */
[----:B------:R-:W-:-:S05]  /*0bd0*/  IMAD.IADD R5, R7, 0x1, R5 ;  /* 0x0000000107057824 */ /* 0x000fca00078e0205 */
[----:B------:R-:W-:-:S06]  /*0be0*/  LEA.HI.X R5, R6, UR9, R5, 0x1, P0 ;  /* 0x0000000906057c11 */ /* 0x000fcc00080f0c05 */
[----:B------:R-:W2:Y:S01]  /*0bf0*/  LDG.E.U16 R5, desc[UR4][R4.64] ;  /* 0x0000000404057981 */ /* 0x000ea2000c1e1500 */
[----:B------:R-:W-:-:S04]  /*0c00*/  LEA R6, P0, R2, UR10, 0x1 ;  /* 0x0000000a02067c11 */ /* 0x000fc8000f8008ff */
[----:B------:R-:W-:-:S05]  /*0c10*/  LEA.HI.X R7, R2, UR11, R3, 0x1, P0 ;  /* 0x0000000b02077c11 */ /* 0x000fca00080f0c03 */
[----:B--2---:R-:W-:Y:S01]  /*0c20*/  STG.E.U16 desc[UR4][R6.64], R5 ;  /* 0x0000000506007986 */ /* 0x004fe2000c101504 */
[----:B------:R-:W-:Y:S05]  /*0c30*/  EXIT ;  /* 0x000000000000794d */ /* 0x000fea0003800000 */
        .weak           $__internal_41_$__cuda_sm20_div_u64
        .type           $__internal_41_$__cuda_sm20_div_u64,@function
        .size           $__internal_41_$__cuda_sm20_div_u64,(.L_x_702 - $__internal_41_$__cuda_sm20_div_u64)
$__internal_41_$__cuda_sm20_div_u64:
        /* <DEDUP_REMOVED lines=48> */
[----:B------:R-:W-:Y:S01]  /*0f40*/  IADD3 R11, P2, PT, -R12, R21, RZ ;  /* 0x000000150c0b7210 */ /* 0x000fe20007f5e1ff */
[----:B------:R-:W-:Y:S01]  /*0f50*/  IMAD.X R18, R15, 0x1, ~R10, P1 ;  /* 0x000000010f127824 */ /* 0x000fe200008e0e0a */
[----:B------:R-:W-:-:S04]  /*0f60*/  IADD3 R10, P1, PT, R19, 0x1, RZ ;  /* 0x00000001130a7810 */ /* 0x000fc80007f3e0ff */
[----:B------:R-:W-:Y:S01]  /*0f70*/  ISETP.GE.U32.AND.EX P0, PT, R18, R13, PT, P0 ;  /* 0x0000000d1200720c */ /* 0x000fe20003f06100 */
[----:B------:R-:W-:Y:S01]  /*0f80*/  IMAD.X R14, RZ, RZ, R17, P1 ;  /* 0x000000ffff0e7224 */ /* 0x000fe200008e0611 */
[-C--:B------:R-:W-:Y:S02]  /*0f90*/  IADD3.X R16, PT, PT, ~R13, R18.reuse, RZ, P2, !PT ;  /* 0x000000120d107210 */ /* 0x080fe400017fe5ff */
        /* <DEDUP_REMOVED lines=11> */
[----:B------:R-:W-:Y:S01]  /*1050*/  IMAD.MOV.U32 R10, RZ, RZ, R0 ;  /* 0x000000ffff0a7224 */ /* 0x000fe200078e0000 */
[----:B------:R-:W-:Y:S02]  /*1060*/  SEL R13, R11, R14, P0 ;  /* 0x0000000e0b0d7207 */ /* 0x000fe40000000000 */
[----:B------:R-:W-:Y:S02]  /*1070*/  MOV R11, 0x0 ;  /* 0x00000000000b7802 */ /* 0x000fe40000000f00 */
[----:B------:R-:W-:Y:S02]  /*1080*/  SEL R12, R12, 0xffffffff, P1 ;  /* 0xffffffff0c0c7807 */ /* 0x000fe40000800000 */
[----:B------:R-:W-:Y:S01]  /*1090*/  SEL R13, R13, 0xffffffff, P1 ;  /* 0xffffffff0d0d7807 */ /* 0x000fe20000800000 */
[----:B------:R-:W-:Y:S06]  /*10a0*/  RET.REL.NODEC R10 `(_ZN2at6native53_GLOBAL__N__3bfe7fd5_20_UpSampleNearest2d_cu_198c5ce233upsample_nearest2d_nhwc_out_frameIN3c108BFloat16EXadL_ZNS0_43nearest_neighbor_exact_compute_source_indexEfiiEEEEvPKT_PS5_mmmmmffm) ;  /* 0xffffffec0ad47950 */ /* 0x000fec0003c3ffff */
.L_x_531:
        /* <DEDUP_REMOVED lines=13> */
.L_x_702:


//--------------------- .text._ZN2at6native53_GLOBAL__N__3bfe7fd5_20_UpSampleNearest2d_cu_198c5ce233upsample_nearest2d_nhwc_out_frameIN3c104HalfEXadL_ZNS0_43nearest_neighbor_exact_compute_source_indexEfiiEEEEvPKT_PS5_mmmmmffm --------------------------
	.section	.text._ZN2at6native53_GLOBAL__N__3bfe7fd5_20_UpSampleNearest2d_cu_198c5ce233upsample_nearest2d_nhwc_out_frameIN3c104HalfEXadL_ZNS0_43nearest_neighbor_exact_compute_source_indexEfiiEEEEvPKT_PS5_mmmmmffm,"ax",@progbits
	.align	128
.text._ZN2at6native53_GLOBAL__N__3bfe7fd5_20_UpSampleNearest2d_cu_198c5ce233upsample_nearest2d_nhwc_out_frameIN3c104HalfEXadL_ZNS0_43nearest_neighbor_exact_compute_source_indexEfiiEEEEvPKT_PS5_mmmmmffm:
        .type           _ZN2at6native53_GLOBAL__N__3bfe7fd5_20_UpSampleNearest2d_cu_198c5ce233upsample_nearest2d_nhwc_out_frameIN3c104HalfEXadL_ZNS0_43nearest_neighbor_exact_compute_source_indexEfiiEEEEvPKT_PS5_mmmmmffm,@function
        .size           _ZN2at6native53_GLOBAL__N__3bfe7fd5_20_UpSampleNearest2d_cu_198c5ce233upsample_nearest2d_nhwc_out_frameIN3c104HalfEXadL_ZNS0_43nearest_neighbor_exact_compute_source_indexEfiiEEEEvPKT_PS5_mmmmmffm,(.L_x_704 - _ZN2at6native53_GLOBAL__N__3bfe7fd5_20_UpSampleNearest2d_cu_198c5ce233upsample_nearest2d_nhwc_out_frameIN3c104HalfEXadL_ZNS0_43nearest_neighbor_exact_compute_source_indexEfiiEEEEvPKT_PS5_mmmmmffm)
        .other          _ZN2at6native53_GLOBAL__N__3bfe7fd5_20_UpSampleNearest2d_cu_198c5ce233upsample_nearest2d_nhwc_out_frameIN3c104HalfEXadL_ZNS0_43nearest_neighbor_exact_compute_source_indexEfiiEEEEvPKT_PS5_mmmmmffm,@"STO_CUDA_ENTRY STV_DEFAULT"
_ZN2at6native53_GLOBAL__N__3bfe7fd5_20_UpSampleNearest2d_cu_198c5ce233upsample_nearest2d_nhwc_out_frameIN3c104HalfEXadL_ZNS0_43nearest_neighbor_exact_compute_source_indexEfiiEEEEvPKT_PS5_mmmmmffm:
        /* <DEDUP_REMOVED lines=39> */
.L_x_533:
[----:B------:R-:W0:Y:S01]  /*0270*/  LDCU.64 UR4, c[0x0][0x390] ;  /* 0x00007200ff0477ac */ /* 0x000e220008000a00 */
[----:B------:R-:W-:Y:S01]  /*0280*/  IMAD.MOV.U32 R14, RZ, RZ, R2 ;  /* 0x000000ffff0e7224 */ /* 0x000fe200078e0002 */
[----:B------:R-:W-:Y:S02]  /*0290*/  MOV R15, R3 ;  /* 0x00000003000f7202 */ /* 0x000fe40000000f00 */
[----:B------:R-:W-:Y:S02]  /*02a0*/  MOV R0, 0x2e0 ;  /* 0x000002e000007802 */ /* 0x000fe40000000f00 */
[----:B0-----:R-:W-:Y:S01]  /*02b0*/  MOV R12, UR4 ;  /* 0x00000004000c7c02 */ /* 0x001fe20008000f00 */
[----:B------:R-:W-:-:S07]  /*02c0*/  IMAD.U32 R13, RZ, RZ, UR5 ;  /* 0x00000005ff0d7e24 */ /* 0x000fce000f8e00ff */
[----:B------:R-:W-:Y:S05]  /*02d0*/  CALL.REL.NOINC `($__internal_42_$__cuda_sm20_div_u64) ;  /* 0x0000000800587944 */ /* 0x000fea0003c00000 */
        /* <DEDUP_REMOVED lines=9> */
.L_x_534:
[----:B------:R-:W-:Y:S05]  /*0370*/  BSYNC.RECONVERGENT B0 ;  /* 0x0000000000007941 */ /* 0x000fea0003800200 */
.L_x_532:
        /* <DEDUP_REMOVED lines=29> */
.L_x_536:
        /* <DEDUP_REMOVED lines=16> */
.L_x_537:
[----:B------:R-:W-:Y:S05]  /*0650*/  BSYNC.RECONVERGENT B0 ;  /* 0x0000000000007941 */ /* 0x000fea0003800200 */
.L_x_535:
        /* <DEDUP_REMOVED lines=31> */
.L_x_539:
        /* <DEDUP_REMOVED lines=16> */
.L_x_540:
[----:B------:R-:W-:Y:S05]  /*0950*/  BSYNC.RECONVERGENT B0 ;  /* 0x0000000000007941 */ /* 0x000fea0003800200 */
.L_x_538:
        /* <DEDUP_REMOVED lines=29> */
.L_x_541:
        /* <DEDUP_REMOVED lines=17> */
        .weak           $__internal_42_$__cuda_sm20_div_u64
        .type           $__internal_42_$__cuda_sm20_div_u64,@function
        .size           $__internal_42_$__cuda_sm20_div_u64,(.L_x_704 - $__internal_42_$__cuda_sm20_div_u64)
$__internal_42_$__cuda_sm20_div_u64:
        /* <DEDUP_REMOVED lines=70> */
[----:B------:R-:W-:Y:S06]  /*10a0*/  RET.REL.NODEC R10 `(_ZN2at6native53_GLOBAL__N__3bfe7fd5_20_UpSampleNearest2d_cu_198c5ce233upsample_nearest2d_nhwc_out_frameIN3c104HalfEXadL_ZNS0_43nearest_neighbor_exact_compute_source_indexEfiiEEEEvPKT_PS5_mmmmmffm) ;  /* 0xffffffec0ad47950 */ /* 0x000fec0003c3ffff */
.L_x_542:
        /* <DEDUP_REMOVED lines=13> */
.L_x_704:


//--------------------- .text._ZN2at6native53_GLOBAL__N__3bfe7fd5_20_UpSampleNearest2d_cu_198c5ce233upsample_nearest2d_nhwc_out_frameIfXadL_ZNS0_43nearest_neighbor_exact_compute_source_indexEfiiEEEEvPKT_PS3_mmmmmffm --------------------------
	.section	.text._ZN2at6native53_GLOBAL__N__3bfe7fd5_20_UpSampleNearest2d_cu_198c5ce233upsample_nearest2d_nhwc_out_frameIfXadL_ZNS0_43nearest_neighbor_exact_compute_source_indexEfiiEEEEvPKT_PS3_mmmmmffm,"ax",@progbits
	.align	128
.text._ZN2at6native53_GLOBAL__N__3bfe7fd5_20_UpSampleNearest2d_cu_198c5ce233upsample_nearest2d_nhwc_out_frameIfXadL_ZNS0_43nearest_neighbor_exact_compute_source_indexEfiiEEEEvPKT_PS3_mmmmmffm:
        .type           _ZN2at6native53_GLOBAL__N__3bfe7fd5_20_UpSampleNearest2d_cu_198c5ce233upsample_nearest2d_nhwc_out_frameIfXadL_ZNS0_43nearest_neighbor_exact_compute_source_indexEfiiEEEEvPKT_PS3_mmmmmffm,@function
        .size           _ZN2at6native53_GLOBAL__N__3bfe7fd5_20_UpSampleNearest2d_cu_198c5ce233upsample_nearest2d_nhwc_out_frameIfXadL_ZNS0_43nearest_neighbor_exact_compute_source_indexEfiiEEEEvPKT_PS3_mmmmmffm,(.L_x_706 - _ZN2at6native53_GLOBAL__N__3bfe7fd5_20_UpSampleNearest2d_cu_198c5ce233upsample_nearest2d_nhwc_out_frameIfXadL_ZNS0_43nearest_neighbor_exact_compute_source_indexEfiiEEEEvPKT_PS3_mmmmmffm)
        .other          _ZN2at6native53_GLOBAL__N__3bfe7fd5_20_UpSampleNearest2d_cu_198c5ce233upsample_nearest2d_nhwc_out_frameIfXadL_ZNS0_43nearest_neighbor_exact_compute_source_indexEfiiEEEEvPKT_PS3_mmmmmffm,@"STO_CUDA_ENTRY STV_DEFAULT"
_ZN2at6native53_GLOBAL__N__3bfe7fd5_20_UpSampleNearest2d_cu_198c5ce233upsample_nearest2d_nhwc_out_frameIfXadL_ZNS0_43nearest_neighbor_exact_compute_source_indexEfiiEEEEvPKT_PS3_mmmmmffm:
        /* <DEDUP_REMOVED lines=39> */
.L_x_544:
[----:B------:R-:W0:Y:S01]  /*0270*/  LDCU.64 UR4, c[0x0][0x390] ;  /* 0x00007200ff0477ac */ /* 0x000e220008000a00 */
[----:B------:R-:W-:Y:S01]  /*0280*/  IMAD.MOV.U32 R14, RZ, RZ, R2 ;  /* 0x000000ffff0e7224 */ /* 0x000fe200078e0002 */
[----:B------:R-:W-:Y:S02]  /*0290*/  MOV R15, R3 ;  /* 0x00000003000f7202 */ /* 0x000fe40000000f00 */
[----:B------:R-:W-:Y:S02]  /*02a0*/  MOV R0, 0x2e0 ;  /* 0x000002e000007802 */ /* 0x000fe40000000f00 */
[----:B0-----:R-:W-:Y:S01]  /*02b0*/  MOV R12, UR4 ;  /* 0x00000004000c7c02 */ /* 0x001fe20008000f00 */
[----:B------:R-:W-:-:S07]  /*02c0*/  IMAD.U32 R13, RZ, RZ, UR5 ;  /* 0x00000005ff0d7e24 */ /* 0x000fce000f8e00ff */
[----:B------:R-:W-:Y:S05]  /*02d0*/  CALL.REL.NOINC `($__internal_43_$__cuda_sm20_div_u64) ;  /* 0x0000000800587944 */ /* 0x000fea0003c00000 */
        /* <DEDUP_REMOVED lines=9> */
.L_x_545:
[----:B------:R-:W-:Y:S05]  /*0370*/  BSYNC.RECONVERGENT B0 ;  /* 0x0000000000007941 */ /* 0x000fea0003800200 */
.L_x_543:
        /* <DEDUP_REMOVED lines=29> */
.L_x_547:
        /* <DEDUP_REMOVED lines=16> */
.L_x_548:
[----:B------:R-:W-:Y:S05]  /*0650*/  BSYNC.RECONVERGENT B0 ;  /* 0x0000000000007941 */ /* 0x000fea0003800200 */
.L_x_546:
        /* <DEDUP_REMOVED lines=31> */
.L_x_550:
        /* <DEDUP_REMOVED lines=16> */
.L_x_551:
[----:B------:R-:W-:Y:S05]  /*0950*/  BSYNC.RECONVERGENT B0 ;  /* 0x0000000000007941 */ /* 0x000fea0003800200 */
.L_x_549:
        /* <DEDUP_REMOVED lines=29> */
.L_x_552:
        /* <DEDUP_REMOVED lines=12> */
[----:B------:R-:W2:Y:S01]  /*0bf0*/  LDG.E R5, desc[UR4][R4.64] ;  /* 0x0000000404057981 */ /* 0x000ea2000c1e1900 */
[----:B------:R-:W-:-:S04]  /*0c00*/  LEA R6, P0, R2, UR10, 0x2 ;  /* 0x0000000a02067c11 */ /* 0x000fc8000f8010ff */
[----:B------:R-:W-:-:S05]  /*0c10*/  LEA.HI.X R7, R2, UR11, R3, 0x2, P0 ;  /* 0x0000000b02077c11 */ /* 0x000fca00080f1403 */
[----:B--2---:R-:W-:Y:S01]  /*0c20*/  STG.E desc[UR4][R6.64], R5 ;  /* 0x0000000506007986 */ /* 0x004fe2000c101904 */
[----:B------:R-:W-:Y:S05]  /*0c30*/  EXIT ;  /* 0x000000000000794d */ /* 0x000fea0003800000 */
        .weak           $__internal_43_$__cuda_sm20_div_u64
        .type           $__internal_43_$__cuda_sm20_div_u64,@function
        .size           $__internal_43_$__cuda_sm20_div_u64,(.L_x_706 - $__internal_43_$__cuda_sm20_div_u64)
$__internal_43_$__cuda_sm20_div_u64:
        /* <DEDUP_REMOVED lines=70> */
[----:B------:R-:W-:Y:S06]  /*10a0*/  RET.REL.NODEC R10 `(_ZN2at6native53_GLOBAL__N__3bfe7fd5_20_UpSampleNearest2d_cu_198c5ce233upsample_nearest2d_nhwc_out_frameIfXadL_ZNS0_43nearest_neighbor_exact_compute_source_indexEfiiEEEEvPKT_PS3_mmmmmffm) ;  /* 0xffffffec0ad47950 */ /* 0x000fec0003c3ffff */
.L_x_553:
        /* <DEDUP_REMOVED lines=13> */
.L_x_706:


//--------------------- .text._ZN2at6native53_GLOBAL__N__3bfe7fd5_20_UpSampleNearest2d_cu_198c5ce233upsample_nearest2d_nhwc_out_frameIdXadL_ZNS0_43nearest_neighbor_exact_compute_source_indexEfiiEEEEvPKT_PS3_mmmmmffm --------------------------
	.section	.text._ZN2at6native53_GLOBAL__N__3bfe7fd5_20_UpSampleNearest2d_cu_198c5ce233upsample_nearest2d_nhwc_out_frameIdXadL_ZNS0_43nearest_neighbor_exact_compute_source_indexEfiiEEEEvPKT_PS3_mmmmmffm,"ax",@progbits
	.align	128
.text._ZN2at6native53_GLOBAL__N__3bfe7fd5_20_UpSampleNearest2d_cu_198c5ce233upsample_nearest2d_nhwc_out_frameIdXadL_ZNS0_43nearest_neighbor_exact_compute_source_indexEfiiEEEEvPKT_PS3_mmmmmffm:
        .type           _ZN2at6native53_GLOBAL__N__3bfe7fd5_20_UpSampleNearest2d_cu_198c5ce233upsample_nearest2d_nhwc_out_frameIdXadL_ZNS0_43nearest_neighbor_exact_compute_source_indexEfiiEEEEvPKT_PS3_mmmmmffm,@function
        .size           _ZN2at6native53_GLOBAL__N__3bfe7fd5_20_UpSampleNearest2d_cu_198c5ce233upsample_nearest2d_nhwc_out_frameIdXadL_ZNS0_43nearest_neighbor_exact_compute_source_indexEfiiEEEEvPKT_PS3_mmmmmffm,(.L_x_708 - _ZN2at6native53_GLOBAL__N__3bfe7fd5_20_UpSampleNearest2d_cu_198c5ce233upsample_nearest2d_nhwc_out_frameIdXadL_ZNS0_43nearest_neighbor_exact_compute_source_indexEfiiEEEEvPKT_PS3_mmmmmffm)
        .other          _ZN2at6native53_GLOBAL__N__3bfe7fd5_20_UpSampleNearest2d_cu_198c5ce233upsample_nearest2d_nhwc_out_frameIdXadL_ZNS0_43nearest_neighbor_exact_compute_source_indexEfiiEEEEvPKT_PS3_mmmmmffm,@"STO_CUDA_ENTRY STV_DEFAULT"
_ZN2at6native53_GLOBAL__N__3bfe7fd5_20_UpSampleNearest2d_cu_198c5ce233upsample_nearest2d_nhwc_out_frameIdXadL_ZNS0_43nearest_neighbor_exact_compute_source_indexEfiiEEEEvPKT_PS3_mmmmmffm:
        /* <DEDUP_REMOVED lines=39> */
.L_x_555:
[----:B------:R-:W0:Y:S01]  /*0270*/  LDCU.64 UR4, c[0x0][0x390] ;  /* 0x00007200ff0477ac */ /* 0x000e220008000a00 */
[----:B------:R-:W-:Y:S01]  /*0280*/  IMAD.MOV.U32 R14, RZ, RZ, R2 ;  /* 0x000000ffff0e7224 */ /* 0x000fe200078e0002 */
[----:B------:R-:W-:Y:S02]  /*0290*/  MOV R15, R3 ;  /* 0x00000003000f7202 */ /* 0x000fe40000000f00 */
[----:B------:R-:W-:Y:S02]  /*02a0*/  MOV R0, 0x2e0 ;  /* 0x000002e000007802 */ /* 0x000fe40000000f00 */
[----:B0-----:R-:W-:Y:S01]  /*02b0*/  MOV R12, UR4 ;  /* 0x00000004000c7c02 */ /* 0x001fe20008000f00 */
[----:B------:R-:W-:-:S07]  /*02c0*/  IMAD.U32 R13, RZ, RZ, UR5 ;  /* 0x00000005ff0d7e24 */ /* 0x000fce000f8e00ff */
[----:B------:R-:W-:Y:S05]  /*02d0*/  CALL.REL.NOINC `($__internal_44_$__cuda_sm20_div_u64) ;  /* 0x0000000800587944 */ /* 0x000fea0003c00000 */
        /* <DEDUP_REMOVED lines=9> */
.L_x_556:
[----:B------:R-:W-:Y:S05]  /*0370*/  BSYNC.RECONVERGENT B0 ;  /* 0x0000000000007941 */ /* 0x000fea0003800200 */
.L_x_554:
        /* <DEDUP_REMOVED lines=29> */
.L_x_558:
        /* <DEDUP_REMOVED lines=16> */
.L_x_559:
[----:B------:R-:W-:Y:S05]  /*0650*/  BSYNC.RECONVERGENT B0 ;  /* 0x0000000000007941 */ /* 0x000fea0003800200 */
.L_x_557:
        /* <DEDUP_REMOVED lines=31> */
.L_x_561:
        /* <DEDUP_REMOVED lines=16> */
.L_x_562:
[----:B------:R-:W-:Y:S05]  /*0950*/  BSYNC.RECONVERGENT B0 ;  /* 0x0000000000007941 */ /* 0x000fea0003800200 */
.L_x_560:
        /* <DEDUP_REMOVED lines=29> */
.L_x_563:
        /* <DEDUP_REMOVED lines=12> */
[----:B------:R-:W2:Y:S01]  /*0bf0*/  LDG.E.64 R4, desc[UR4][R4.64] ;  /* 0x0000000404047981 */ /* 0x000ea2000c1e1b00 */
[----:B------:R-:W-:-:S04]  /*0c00*/  LEA R6, P0, R2, UR10, 0x3 ;  /* 0x0000000a02067c11 */ /* 0x000fc8000f8018ff */
[----:B------:R-:W-:-:S05]  /*0c10*/  LEA.HI.X R7, R2, UR11, R3, 0x3, P0 ;  /* 0x0000000b02077c11 */ /* 0x000fca00080f1c03 */
[----:B--2---:R-:W-:Y:S01]  /*0c20*/  STG.E.64 desc[UR4][R6.64], R4 ;  /* 0x0000000406007986 */ /* 0x004fe2000c101b04 */
[----:B------:R-:W-:Y:S05]  /*0c30*/  EXIT ;  /* 0x000000000000794d */ /* 0x000fea0003800000 */
        .weak           $__internal_44_$__cuda_sm20_div_u64
        .type           $__internal_44_$__cuda_sm20_div_u64,@function
        .size           $__internal_44_$__cuda_sm20_div_u64,(.L_x_708 - $__internal_44_$__cuda_sm20_div_u64)
$__internal_44_$__cuda_sm20_div_u64:
        /* <DEDUP_REMOVED lines=70> */
[----:B------:R-:W-:Y:S06]  /*10a0*/  RET.REL.NODEC R10 `(_ZN2at6native53_GLOBAL__N__3bfe7fd5_20_UpSampleNearest2d_cu_198c5ce233upsample_nearest2d_nhwc_out_frameIdXadL_ZNS0_43nearest_neighbor_exact_compute_source_indexEfiiEEEEvPKT_PS3_mmmmmffm) ;  /* 0xffffffec0ad47950 */ /* 0x000fec0003c3ffff */
.L_x_564:
        /* <DEDUP_REMOVED lines=13> */
.L_x_708:


//--------------------- .text._ZN2at6native53_GLOBAL__N__3bfe7fd5_20_UpSampleNearest2d_cu_198c5ce228upsample_nearest2d_out_frameIhXadL_ZNS0_37nearest_neighbor_compute_source_indexEfiiEEEEvPKT_PS3_mmmmmff --------------------------
	.section	.text._ZN2at6native53_GLOBAL__N__3bfe7fd5_20_UpSampleNearest2d_cu_198c5ce228upsample_nearest2d_out_frameIhXadL_ZNS0_37nearest_neighbor_compute_source_indexEfiiEEEEvPKT_PS3_mmmmmff,"ax",@progbits
	.align	128
.text._ZN2at6native53_GLOBAL__N__3bfe7fd5_20_UpSampleNearest2d_cu_198c5ce228upsample_nearest2d_out_frameIhXadL_ZNS0_37nearest_neighbor_compute_source_indexEfiiEEEEvPKT_PS3_mmmmmff:
        .type           _ZN2at6native53_GLOBAL__N__3bfe7fd5_20_UpSampleNearest2d_cu_198c5ce228upsample_nearest2d_out_frameIhXadL_ZNS0_37nearest_neighbor_compute_source_indexEfiiEEEEvPKT_PS3_mmmmmff,@function
        .size           _ZN2at6native53_GLOBAL__N__3bfe7fd5_20_UpSampleNearest2d_cu_198c5ce228upsample_nearest2d_out_frameIhXadL_ZNS0_37nearest_neighbor_compute_source_indexEfiiEEEEvPKT_PS3_mmmmmff,(.L_x_710 - _ZN2at6native53_GLOBAL__N__3bfe7fd5_20_UpSampleNearest2d_cu_198c5ce228upsample_nearest2d_out_frameIhXadL_ZNS0_37nearest_neighbor_compute_source_indexEfiiEEEEvPKT_PS3_mmmmmff)
        .other          _ZN2at6native53_GLOBAL__N__3bfe7fd5_20_UpSampleNearest2d_cu_198c5ce228upsample_nearest2d_out_frameIhXadL_ZNS0_37nearest_neighbor_compute_source_indexEfiiEEEEvPKT_PS3_mmmmmff,@"STO_CUDA_ENTRY STV_DEFAULT"
_ZN2at6native53_GLOBAL__N__3bfe7fd5_20_UpSampleNearest2d_cu_198c5ce228upsample_nearest2d_out_frameIhXadL_ZNS0_37nearest_neighbor_compute_source_indexEfiiEEEEvPKT_PS3_mmmmmff:
        /* <DEDUP_REMOVED lines=24> */
[----:B------:R-:W-:Y:S01]  /*0180*/  IMAD.MOV.U32 R15, RZ, RZ, RZ ;  /* 0x000000ffff0f7224 */ /* 0x000fe200078e00ff */
[----:B------:R-:W2:Y:S01]  /*0190*/  LDCU.64 UR6, c[0x0][0x390] ;  /* 0x00007200ff0677ac */ /* 0x000ea20008000a00 */
[----:B------:R-:W-:-:S04]  /*01a0*/  IMAD.WIDE.U32 R12, R0, UR8, R14 ;  /* 0x00000008000c7c25 */ /* 0x000fc8000f8e000e */
[----:B------:R-:W3:Y:S01]  /*01b0*/  LDC.64 R2, c[0x0][0x398] ;  /* 0x0000e600ff027b82 */ /* 0x000ee20000000a00 */
[----:B-1----:R-:W-:Y:S01]  /*01c0*/  IMAD R9, R9, UR4, RZ ;  /* 0x0000000409097c24 */ /* 0x002fe2000f8e02ff */
[----:B0-----:R-:W-:-:S04]  /*01d0*/  ISETP.NE.U32.AND P0, PT, R4, UR10, PT ;  /* 0x0000000a04007c0c */ /* 0x001fc8000bf05070 */
[----:B------:R-:W-:Y:S02]  /*01e0*/  ISETP.NE.AND.EX P0, PT, R5, UR11, PT, P0 ;  /* 0x0000000b05007c0c */ /* 0x000fe4000bf05300 */
[----:B---3--:R-:W-:-:S04]  /*01f0*/  ISETP.NE.U32.AND P1, PT, R2, UR8, PT ;  /* 0x0000000802007c0c */ /* 0x008fc8000bf25070 */
[----:B------:R-:W-:-:S07]  /*0200*/  ISETP.NE.AND.EX P1, PT, R3, UR9, PT, P1 ;  /* 0x0000000903007c0c */ /* 0x000fce000bf25310 */
[----:B------:R-:W0:Y:S01]  /*0210*/  @P0 LDC R7, c[0x0][0x3bc] ;  /* 0x0000ef00ff070b82 */ /* 0x000e220000000800 */
[----:B------:R-:W-:-:S05]  /*0220*/  @P0 I2FP.F32.S32 R6, R10 ;  /* 0x0000000a00060245 */ /* 0x000fca0000201400 */
[----:B0-----:R-:W-:Y:S01]  /*0230*/  @P0 FMUL.FTZ R8, R6, R7 ;  /* 0x0000000706080220 */ /* 0x001fe20000410000 */
[----:B------:R-:W-:Y:S01]  /*0240*/  IMAD.MOV.U32 R7, RZ, RZ, RZ ;  /* 0x000000ffff077224 */ /* 0x000fe200078e00ff */
[----:B------:R-:W-:Y:S02]  /*0250*/  MOV R6, R10 ;  /* 0x0000000a00067202 */ /* 0x000fe40000000f00 */
[----:B------:R0:W1:Y:S01]  /*0260*/  @P0 F2I.FTZ.FLOOR.NTZ R17, R8 ;  /* 0x0000000800110305 */ /* 0x0000620000217100 */
[----:B------:R-:W-:-:S04]  /*0270*/  IMAD R19, R7, UR8, RZ ;  /* 0x0000000807137c24 */ /* 0x000fc8000f8e02ff */
[----:B------:R-:W-:Y:S01]  /*0280*/  IMAD R19, R0, UR9, R19 ;  /* 0x0000000900137c24 */ /* 0x000fe2000f8e0213 */
[----:B--2---:R-:W-:Y:S06]  /*0290*/  @!P1 BRA `(.L_x_565) ;  /* 0x0000000000189947 */ /* 0x004fec0003800000 */
[----:B------:R-:W0:Y:S01]  /*02a0*/  LDCU UR4, c[0x0][0x3b8] ;  /* 0x00007700ff0477ac */ /* 0x000e220008000800 */
[----:B------:R-:W-:-:S05]  /*02b0*/  I2FP.F32.U32 R14, R14 ;  /* 0x0000000e000e7245 */ /* 0x000fca0000201000 */
[----:B0-----:R-:W-:-:S04]  /*02c0*/  FMUL.FTZ R8, R14, UR4 ;  /* 0x000000040e087c20 */ /* 0x001fc80008410000 */
[----:B------:R-:W0:Y:S02]  /*02d0*/  F2I.FTZ.FLOOR.NTZ R15, R8 ;  /* 0x00000008000f7305 */ /* 0x000e240000217100 */
[----:B0-----:R-:W-:-:S04]  /*02e0*/  VIADDMNMX R14, R2, 0xffffffff, R15, PT ;  /* 0xffffffff020e7846 */ /* 0x001fc8000380010f */
[----:B------:R-:W-:-:S07]  /*02f0*/  SHF.R.S32.HI R15, RZ, 0x1f, R14 ;  /* 0x0000001fff0f7819 */ /* 0x000fce000001140e */
.L_x_565:
[C---:B------:R-:W-:Y:S01]  /*0300*/  ISETP.GE.U32.AND P1, PT, R0.reuse, UR6, PT ;  /* 0x0000000600007c0c */ /* 0x040fe2000bf26070 */
[-C--:B------:R-:W-:Y:S01]  /*0310*/  IMAD R16, R7, R2.reuse, RZ ;  /* 0x0000000207107224 */ /* 0x080fe200078e02ff */
[----:B0-----:R-:W-:Y:S01]  /*0320*/  IADD3 R8, PT, PT, R13, R19, RZ ;  /* 0x000000130d087210 */ /* 0x001fe20007ffe0ff */
[----:B------:R-:W-:Y:S01]  /*0330*/  IMAD.WIDE.U32 R14, R0, R2, R14 ;  /* 0x00000002000e7225 */ /* 0x000fe200078e000e */
[----:B------:R-:W-:Y:S02]  /*0340*/  ISETP.GE.U32.AND.EX P1, PT, R7, UR7, PT, P1 ;  /* 0x0000000707007c0c */ /* 0x000fe4000bf26110 */
[----:B-1----:R-:W-:Y:S01]  /*0350*/  @P0 VIADDMNMX R6, R4, 0xffffffff, R17, PT ;  /* 0xffffffff04060846 */ /* 0x002fe20003800111 */
[----:B------:R-:W-:Y:S02]  /*0360*/  IMAD R13, R0, R3, R16 ;  /* 0x00000003000d7224 */ /* 0x000fe400078e0210 */
[----:B------:R-:W-:Y:S02]  /*0370*/  IMAD R19, R8, UR10, RZ ;  /* 0x0000000a08137c24 */ /* 0x000fe4000f8e02ff */
[--C-:B------:R-:W-:Y:S01]  /*0380*/  IMAD.MOV.U32 R17, RZ, RZ, R11.reuse ;  /* 0x000000ffff117224 */ /* 0x100fe200078e000b */
[----:B------:R-:W-:Y:S01]  /*0390*/  @P0 SHF.R.S32.HI R17, RZ, 0x1f, R6 ;  /* 0x0000001fff110819 */ /* 0x000fe20000011406 */
[----:B------:R-:W-:Y:S01]  /*03a0*/  IMAD.WIDE.U32 R10, R12, UR10, R10 ;  /* 0x0000000a0c0a7c25 */ /* 0x000fe2000f8e000a */
[----:B------:R-:W-:-:S03]  /*03b0*/  IADD3 R13, PT, PT, R15, R13, RZ ;  /* 0x0000000d0f0d7210 */ /* 0x000fc60007ffe0ff */
[----:B------:R-:W-:Y:S01]  /*03c0*/  IMAD R19, R12, UR11, R19 ;  /* 0x0000000b0c137c24 */ /* 0x000fe2000f8e0213 */
[----:B------:R-:W-:Y:S06]  /*03d0*/  @P1 EXIT ;  /* 0x000000000000194d */ /* 0x000fec0003800000 */
[-C--:B------:R-:W-:Y:S01]  /*03e0*/  IMAD R13, R13, R4.reuse, RZ ;  /* 0x000000040d0d7224 */ /* 0x080fe200078e02ff */
[----:B------:R-:W-:Y:S01]  /*03f0*/  IADD3 R15, PT, PT, R11, R19, RZ ;  /* 0x000000130b0f7210 */ /* 0x000fe20007ffe0ff */
[----:B------:R-:W-:Y:S01]  /*0400*/  IMAD.MOV.U32 R16, RZ, RZ, R6 ;  /* 0x000000ffff107224 */ /* 0x000fe200078e0006 */
[----:B------:R-:W0:Y:S01]  /*0410*/  LDCU.64 UR4, c[0x0][0x358] ;  /* 0x00006b00ff0477ac */ /* 0x000e220008000a00 */
[C---:B------:R-:W-:Y:S02]  /*0420*/  IMAD R23, R14.reuse, R5, R13 ;  /* 0x000000050e177224 */ /* 0x040fe400078e020d */
[----:B------:R-:W-:Y:S01]  /*0430*/  IMAD.WIDE.U32 R16, R14, R4, R16 ;  /* 0x000000040e107225 */ /* 0x000fe200078e0010 */
[----:B------:R-:W1:Y:S03]  /*0440*/  LDCU.128 UR12, c[0x0][0x380] ;  /* 0x00007000ff0c77ac */ /* 0x000e660008000c00 */
[----:B------:R-:W-:Y:S01]  /*0450*/  IMAD.MOV.U32 R14, RZ, RZ, R10 ;  /* 0x000000ffff0e7224 */ /* 0x000fe200078e000a */
[----:B------:R-:W-:Y:S01]  /*0460*/  MOV R6, R16 ;  /* 0x0000001000067202 */ /* 0x000fe20000000f00 */
[----:B------:R-:W-:Y:S01]  /*0470*/  IMAD.WIDE.U32 R10, R9, R2, RZ ;  /* 0x00000002090a7225 */ /* 0x000fe200078e00ff */
[----:B------:R-:W-:-:S03]  /*0480*/  IADD3 R23, PT, PT, R17, R23, RZ ;  /* 0x0000001711177210 */ /* 0x000fc60007ffe0ff */
[----:B------:R-:W-:-:S04]  /*0490*/  IMAD.WIDE.U32 R12, R9, UR8, RZ ;  /* 0x00000008090c7c25 */ /* 0x000fc8000f8e00ff */
[C---:B------:R-:W-:Y:S02]  /*04a0*/  IMAD R19, R9.reuse, R3, R11 ;  /* 0x0000000309137224 */ /* 0x040fe400078e020b */
[----:B0-----:R-:W-:-:S07]  /*04b0*/  IMAD R8, R9, UR9, R13 ;  /* 0x0000000909087c24 */ /* 0x001fce000f8e020d */
.L_x_566:
[----:B-1----:R-:W-:-:S04]  /*04c0*/  IADD3 R16, P0, PT, R6, UR12, RZ ;  /* 0x0000000c06107c10 */ /* 0x002fc8000ff1e0ff */
[----:B------:R-:W-:-:S05]  /*04d0*/  IADD3.X R17, PT, PT, R23, UR13, RZ, P0, !PT ;  /* 0x0000000d17117c10 */ /* 0x000fca00087fe4ff */
[----:B0-----:R0:W2:Y:S01]  /*04e0*/  LDG.E.U8 R21, desc[UR4][R16.64] ;  /* 0x0000000410157981 */ /* 0x0010a2000c1e1100 */
[----:B------:R-:W-:-:S04]  /*04f0*/  IADD3 R2, P0, PT, R14, UR14, RZ ;  /* 0x0000000e0e027c10 */ /* 0x000fc8000ff1e0ff */
[----:B------:R-:W-:Y:S01]  /*0500*/  IADD3.X R3, PT, PT, R15, UR15, RZ, P0, !PT ;  /* 0x0000000f0f037c10 */ /* 0x000fe200087fe4ff */
[----:B------:R-:W-:Y:S01]  /*0510*/  IMAD.WIDE.U32 R14, R12, UR10, R14 ;  /* 0x0000000a0c0e7c25 */ /* 0x000fe2000f8e000e */
[----:B------:R-:W-:-:S03]  /*0520*/  IADD3 R0, P0, PT, R9, R0, RZ ;  /* 0x0000000009007210 */ /* 0x000fc60007f1e0ff */
[----:B0-----:R-:W-:Y:S01]  /*0530*/  IMAD.MOV.U32 R16, RZ, RZ, R6 ;  /* 0x000000ffff107224 */ /* 0x001fe200078e0006 */
[----:B------:R-:W-:Y:S01]  /*0540*/  IADD3.X R7, PT, PT, RZ, R7, RZ, P0, !PT ;  /* 0x00000007ff077210 */ /* 0x000fe200007fe4ff */
[-C--:B------:R-:W-:Y:S01]  /*0550*/  IMAD R6, R19, R4.reuse, RZ ;  /* 0x0000000413067224 */ /* 0x080fe200078e02ff */
[----:B------:R-:W-:Y:S02]  /*0560*/  ISETP.GE.U32.AND P0, PT, R0, UR6, PT ;  /* 0x0000000600007c0c */ /* 0x000fe4000bf06070 */
[----:B------:R-:W-:Y:S01]  /*0570*/  MOV R17, R23 ;  /* 0x0000001700117202 */ /* 0x000fe20000000f00 */
[----:B------:R-:W-:Y:S01]  /*0580*/  IMAD R23, R8, UR10, RZ ;  /* 0x0000000a08177c24 */ /* 0x000fe2000f8e02ff */
[----:B------:R-:W-:Y:S01]  /*0590*/  ISETP.GE.U32.AND.EX P0, PT, R7, UR7, PT, P0 ;  /* 0x0000000707007c0c */ /* 0x000fe2000bf06100 */
[C---:B------:R-:W-:Y:S02]  /*05a0*/  IMAD R25, R10.reuse, R5, R6 ;  /* 0x000000050a197224 */ /* 0x040fe400078e0206 */
[----:B------:R-:W-:-:S04]  /*05b0*/  IMAD.WIDE.U32 R16, R10, R4, R16 ;  /* 0x000000040a107225 */ /* 0x000fc800078e0010 */
[----:B------:R-:W-:Y:S01]  /*05c0*/  IMAD R23, R12, UR11, R23 ;  /* 0x0000000b0c177c24 */ /* 0x000fe2000f8e0217 */
[----:B------:R-:W-:-:S03]  /*05d0*/  MOV R6, R16 ;  /* 0x0000001000067202 */ /* 0x000fc60000000f00 */
[----:B------:R-:W-:Y:S01]  /*05e0*/  IMAD.IADD R15, R15, 0x1, R23 ;  /* 0x000000010f0f7824 */ /* 0x000fe200078e0217 */
[----:B------:R-:W-:Y:S01]  /*05f0*/  IADD3 R23, PT, PT, R17, R25, RZ ;  /* 0x0000001911177210 */ /* 0x000fe20007ffe0ff */
[----:B--2---:R0:W-:Y:S01]  /*0600*/  STG.E.U8 desc[UR4][R2.64], R21 ;  /* 0x0000001502007986 */ /* 0x0041e2000c101104 */
[----:B------:R-:W-:Y:S05]  /*0610*/  @!P0 BRA `(.L_x_566) ;  /* 0xfffffffc00a88947 */ /* 0x000fea000383ffff */
[----:B------:R-:W-:Y:S05]  /*0620*/  EXIT ;  /* 0x000000000000794d */ /* 0x000fea0003800000 */
.L_x_567:
        /* <DEDUP_REMOVED lines=13> */
.L_x_710:


//--------------------- .text._ZN2at6native53_GLOBAL__N__3bfe7fd5_20_UpSampleNearest2d_cu_198c5ce228upsample_nearest2d_out_frameIN3c108BFloat16EXadL_ZNS0_37nearest_neighbor_compute_source_indexEfiiEEEEvPKT_PS5_mmmmmff --------------------------
	.section	.text._ZN2at6native53_GLOBAL__N__3bfe7fd5_20_UpSampleNearest2d_cu_198c5ce228upsample_nearest2d_out_frameIN3c108BFloat16EXadL_ZNS0_37nearest_neighbor_compute_source_indexEfiiEEEEvPKT_PS5_mmmmmff,"ax",@progbits
	.align	128
.text._ZN2at6native53_GLOBAL__N__3bfe7fd5_20_UpSampleNearest2d_cu_198c5ce228upsample_nearest2d_out_frameIN3c108BFloat16EXadL_ZNS0_37nearest_neighbor_compute_source_indexEfiiEEEEvPKT_PS5_mmmmmff:
        .type           _ZN2at6native53_GLOBAL__N__3bfe7fd5_20_UpSampleNearest2d_cu_198c5ce228upsample_nearest2d_out_frameIN3c108BFloat16EXadL_ZNS0_37nearest_neighbor_compute_source_indexEfiiEEEEvPKT_PS5_mmmmmff,@function
        .size           _ZN2at6native53_GLOBAL__N__3bfe7fd5_20_UpSampleNearest2d_cu_198c5ce228upsample_nearest2d_out_frameIN3c108BFloat16EXadL_ZNS0_37nearest_neighbor_compute_source_indexEfiiEEEEvPKT_PS5_mmmmmff,(.L_x_711 - _ZN2at6native53_GLOBAL__N__3bfe7fd5_20_UpSampleNearest2d_cu_198c5ce228upsample_nearest2d_out_frameIN3c108BFloat16EXadL_ZNS0_37nearest_neighbor_compute_source_indexEfiiEEEEvPKT_PS5_mmmmmff)
        .other          _ZN2at6native53_GLOBAL__N__3bfe7fd5_20_UpSampleNearest2d_cu_198c5ce228upsample_nearest2d_out_frameIN3c108BFloat16EXadL_ZNS0_37nearest_neighbor_compute_source_indexEfiiEEEEvPKT_PS5_mmmmmff,@"STO_CUDA_ENTRY STV_DEFAULT"
_ZN2at6native53_GLOBAL__N__3bfe7fd5_20_UpSampleNearest2d_cu_198c5ce228upsample_nearest2d_out_frameIN3c108BFloat16EXadL_ZNS0_37nearest_neighbor_compute_source_indexEfiiEEEEvPKT_PS5_mmmmmff:
        /* <DEDUP_REMOVED lines=48> */
.L_x_568:
        /* <DEDUP_REMOVED lines=28> */
.L_x_569:
[----:B-1----:R-:W-:-:S04]  /*04c0*/  LEA R16, P0, R6, UR12, 0x1 ;  /* 0x0000000c06107c11 */ /* 0x002fc8000f8008ff */
[----:B------:R-:W-:-:S05]  /*04d0*/  LEA.HI.X R17, R6, UR13, R23, 0x1, P0 ;  /* 0x0000000d06117c11 */ /* 0x000fca00080f0c17 */
[----:B0-----:R0:W2:Y:S01]  /*04e0*/  LDG.E.U16 R21, desc[UR4][R16.64] ;  /* 0x0000000410157981 */ /* 0x0010a2000c1e1500 */
[----:B------:R-:W-:-:S04]  /*04f0*/  LEA R2, P0, R14, UR14, 0x1 ;  /* 0x0000000e0e027c11 */ /* 0x000fc8000f8008ff */
[--C-:B------:R-:W-:Y:S01]  /*0500*/  LEA.HI.X R3, R14, UR15, R15.reuse, 0x1, P0 ;  /* 0x0000000f0e037c11 */ /* 0x100fe200080f0c0f */
        /* <DEDUP_REMOVED lines=15> */
[----:B--2---:R0:W-:Y:S01]  /*0600*/  STG.E.U16 desc[UR4][R2.64], R21 ;  /* 0x0000001502007986 */ /* 0x0041e2000c101504 */
[----:B------:R-:W-:Y:S05]  /*0610*/  @!P0 BRA `(.L_x_569) ;  /* 0xfffffffc00a88947 */ /* 0x000fea000383ffff */
[----:B------:R-:W-:Y:S05]  /*0620*/  EXIT ;  /* 0x000000000000794d */ /* 0x000fea0003800000 */
.L_x_570:
        /* <DEDUP_REMOVED lines=13> */
.L_x_711:


//--------------------- .text._ZN2at6native53_GLOBAL__N__3bfe7fd5_20_UpSampleNearest2d_cu_198c5ce228upsample_nearest2d_out_frameIN3c104HalfEXadL_ZNS0_37nearest_neighbor_compute_source_indexEfiiEEEEvPKT_PS5_mmmmmff --------------------------
	.section	.text._ZN2at6native53_GLOBAL__N__3bfe7fd5_20_UpSampleNearest2d_cu_198c5ce228upsample_nearest2d_out_frameIN3c104HalfEXadL_ZNS0_37nearest_neighbor_compute_source_indexEfiiEEEEvPKT_PS5_mmmmmff,"ax",@progbits
	.align	128
.text._ZN2at6native53_GLOBAL__N__3bfe7fd5_20_UpSampleNearest2d_cu_198c5ce228upsample_nearest2d_out_frameIN3c104HalfEXadL_ZNS0_37nearest_neighbor_compute_source_indexEfiiEEEEvPKT_PS5_mmmmmff:
        .type           _ZN2at6native53_GLOBAL__N__3bfe7fd5_20_UpSampleNearest2d_cu_198c5ce228upsample_nearest2d_out_frameIN3c104HalfEXadL_ZNS0_37nearest_neighbor_compute_source_indexEfiiEEEEvPKT_PS5_mmmmmff,@function
        .size           _ZN2at6native53_GLOBAL__N__3bfe7fd5_20_UpSampleNearest2d_cu_198c5ce228upsample_nearest2d_out_frameIN3c104HalfEXadL_ZNS0_37nearest_neighbor_compute_source_indexEfiiEEEEvPKT_PS5_mmmmmff,(.L_x_712 - _ZN2at6native53_GLOBAL__N__3bfe7fd5_20_UpSampleNearest2d_cu_198c5ce228upsample_nearest2d_out_frameIN3c104HalfEXadL_ZNS0_37nearest_neighbor_compute_source_indexEfiiEEEEvPKT_PS5_mmmmmff)
        .other          _ZN2at6native53_GLOBAL__N__3bfe7fd5_20_UpSampleNearest2d_cu_198c5ce228upsample_nearest2d_out_frameIN3c104HalfEXadL_ZNS0_37nearest_neighbor_compute_source_indexEfiiEEEEvPKT_PS5_mmmmmff,@"STO_CUDA_ENTRY STV_DEFAULT"
_ZN2at6native53_GLOBAL__N__3bfe7fd5_20_UpSampleNearest2d_cu_198c5ce228upsample_nearest2d_out_frameIN3c104HalfEXadL_ZNS0_37nearest_neighbor_compute_source_indexEfiiEEEEvPKT_PS5_mmmmmff:
        /* <DEDUP_REMOVED lines=48> */
.L_x_571:
        /* <DEDUP_REMOVED lines=28> */
.L_x_572:
        /* <DEDUP_REMOVED lines=23> */
.L_x_573:
        /* <DEDUP_REMOVED lines=13> */
.L_x_712:


//--------------------- .text._ZN2at6native53_GLOBAL__N__3bfe7fd5_20_UpSampleNearest2d_cu_198c5ce228upsample_nearest2d_out_frameIfXadL_ZNS0_37nearest_neighbor_compute_source_indexEfiiEEEEvPKT_PS3_mmmmmff --------------------------
	.section	.text._ZN2at6native53_GLOBAL__N__3bfe7fd5_20_UpSampleNearest2d_cu_198c5ce228upsample_nearest2d_out_frameIfXadL_ZNS0_37nearest_neighbor_compute_source_indexEfiiEEEEvPKT_PS3_mmmmmff,"ax",@progbits
	.align	128
.text._ZN2at6native53_GLOBAL__N__3bfe7fd5_20_UpSampleNearest2d_cu_198c5ce228upsample_nearest2d_out_frameIfXadL_ZNS0_37nearest_neighbor_compute_source_indexEfiiEEEEvPKT_PS3_mmmmmff:
        .type           _ZN2at6native53_GLOBAL__N__3bfe7fd5_20_UpSampleNearest2d_cu_198c5ce228upsample_nearest2d_out_frameIfXadL_ZNS0_37nearest_neighbor_compute_source_indexEfiiEEEEvPKT_PS3_mmmmmff,@function
        .size           _ZN2at6native53_GLOBAL__N__3bfe7fd5_20_UpSampleNearest2d_cu_198c5ce228upsample_nearest2d_out_frameIfXadL_ZNS0_37nearest_neighbor_compute_source_indexEfiiEEEEvPKT_PS3_mmmmmff,(.L_x_713 - _ZN2at6native53_GLOBAL__N__3bfe7fd5_20_UpSampleNearest2d_cu_198c5ce228upsample_nearest2d_out_frameIfXadL_ZNS0_37nearest_neighbor_compute_source_indexEfiiEEEEvPKT_PS3_mmmmmff)
        .other          _ZN2at6native53_GLOBAL__N__3bfe7fd5_20_UpSampleNearest2d_cu_198c5ce228upsample_nearest2d_out_frameIfXadL_ZNS0_37nearest_neighbor_compute_source_indexEfiiEEEEvPKT_PS3_mmmmmff,@"STO_CUDA_ENTRY STV_DEFAULT"
_ZN2at6native53_GLOBAL__N__3bfe7fd5_20_UpSampleNearest2d_cu_198c5ce228upsample_nearest2d_out_frameIfXadL_ZNS0_37nearest_neighbor_compute_source_indexEfiiEEEEvPKT_PS3_mmmmmff:
        /* <DEDUP_REMOVED lines=48> */
.L_x_574:
        /* <DEDUP_REMOVED lines=28> */
.L_x_575:
[----:B-1----:R-:W-:-:S04]  /*04c0*/  LEA R16, P0, R6, UR12, 0x2 ;  /* 0x0000000c06107c11 */ /* 0x002fc8000f8010ff */
[----:B------:R-:W-:-:S05]  /*04d0*/  LEA.HI.X R17, R6, UR13, R23, 0x2, P0 ;  /* 0x0000000d06117c11 */ /* 0x000fca00080f1417 */
[----:B0-----:R0:W2:Y:S01]  /*04e0*/  LDG.E R21, desc[UR4][R16.64] ;  /* 0x0000000410157981 */ /* 0x0010a2000c1e1900 */
        /* <DEDUP_REMOVED lines=17> */
[----:B--2---:R0:W-:Y:S01]  /*0600*/  STG.E desc[UR4][R2.64], R21 ;  /* 0x0000001502007986 */ /* 0x0041e2000c101904 */
[----:B------:R-:W-:Y:S05]  /*0610*/  @!P0 BRA `(.L_x_575) ;  /* 0xfffffffc00a88947 */ /* 0x000fea000383ffff */
[----:B------:R-:W-:Y:S05]  /*0620*/  EXIT ;  /* 0x000000000000794d */ /* 0x000fea0003800000 */
.L_x_576:
        /* <DEDUP_REMOVED lines=13> */
.L_x_713:


//--------------------- .text._ZN2at6native53_GLOBAL__N__3bfe7fd5_20_UpSampleNearest2d_cu_198c5ce228upsample_nearest2d_out_frameIdXadL_ZNS0_37nearest_neighbor_compute_source_indexEfiiEEEEvPKT_PS3_mmmmmff --------------------------
	.section	.text._ZN2at6native53_GLOBAL__N__3bfe7fd5_20_UpSampleNearest2d_cu_198c5ce228upsample_nearest2d_out_frameIdXadL_ZNS0_37nearest_neighbor_compute_source_indexEfiiEEEEvPKT_PS3_mmmmmff,"ax",@progbits
	.align	128
.text._ZN2at6native53_GLOBAL__N__3bfe7fd5_20_UpSampleNearest2d_cu_198c5ce228upsample_nearest2d_out_frameIdXadL_ZNS0_37nearest_neighbor_compute_source_indexEfiiEEEEvPKT_PS3_mmmmmff:
        .type           _ZN2at6native53_GLOBAL__N__3bfe7fd5_20_UpSampleNearest2d_cu_198c5ce228upsample_nearest2d_out_frameIdXadL_ZNS0_37nearest_neighbor_compute_source_indexEfiiEEEEvPKT_PS3_mmmmmff,@function
        .size           _ZN2at6native53_GLOBAL__N__3bfe7fd5_20_UpSampleNearest2d_cu_198c5ce228upsample_nearest2d_out_frameIdXadL_ZNS0_37nearest_neighbor_compute_source_indexEfiiEEEEvPKT_PS3_mmmmmff,(.L_x_714 - _ZN2at6native53_GLOBAL__N__3bfe7fd5_20_UpSampleNearest2d_cu_198c5ce228upsample_nearest2d_out_frameIdXadL_ZNS0_37nearest_neighbor_compute_source_indexEfiiEEEEvPKT_PS3_mmmmmff)
        .other          _ZN2at6native53_GLOBAL__N__3bfe7fd5_20_UpSampleNearest2d_cu_198c5ce228upsample_nearest2d_out_frameIdXadL_ZNS0_37nearest_neighbor_compute_source_indexEfiiEEEEvPKT_PS3_mmmmmff,@"STO_CUDA_ENTRY STV_DEFAULT"
_ZN2at6native53_GLOBAL__N__3bfe7fd5_20_UpSampleNearest2d_cu_198c5ce228upsample_nearest2d_out_frameIdXadL_ZNS0_37nearest_neighbor_compute_source_indexEfiiEEEEvPKT_PS3_mmmmmff:
        /* <DEDUP_REMOVED lines=24> */
[----:B------:R-:W-:Y:S01]  /*0180*/  MOV R15, RZ ;  /* 0x000000ff000f7202 */ /* 0x000fe20000000f00 */
[----:B------:R-:W2:Y:S02]  /*0190*/  LDCU.64 UR6, c[0x0][0x390] ;  /* 0x00007200ff0677ac */ /* 0x000ea40008000a00 */
[----:B------:R-:W-:-:S03]  /*01a0*/  IMAD.WIDE.U32 R12, R0, UR8, R14 ;  /* 0x00000008000c7c25 */ /* 0x000fc6000f8e000e */
        /* <DEDUP_REMOVED lines=9> */
[----:B------:R-:W-:Y:S02]  /*0240*/  HFMA2 R9, -RZ, RZ, 0, 0 ;  /* 0x00000000ff097431 */ /* 0x000fe400000001ff */
[----:B------:R-:W-:Y:S01]  /*0250*/  IMAD.MOV.U32 R6, RZ, RZ, R10 ;  /* 0x000000ffff067224 */ /* 0x000fe200078e000a */
[----:B------:R0:W1:Y:S02]  /*0260*/  @P0 F2I.FTZ.FLOOR.NTZ R17, R8 ;  /* 0x0000000800110305 */ /* 0x0000640000217100 */
        /* <DEDUP_REMOVED lines=9> */
.L_x_577:
[----:B------:R-:W-:Y:S01]  /*0300*/  ISETP.GE.U32.AND P1, PT, R0, UR6, PT ;  /* 0x0000000600007c0c */ /* 0x000fe2000bf26070 */
[-C--:B------:R-:W-:Y:S01]  /*0310*/  IMAD R16, R9, R2.reuse, RZ ;  /* 0x0000000209107224 */ /* 0x080fe200078e02ff */
[----:B-1----:R-:W-:Y:S01]  /*0320*/  @P0 VIADDMNMX R6, R4, 0xffffffff, R17, PT ;  /* 0xffffffff04060846 */ /* 0x002fe20003800111 */
[----:B0-----:R-:W-:Y:S01]  /*0330*/  IMAD.IADD R8, R13, 0x1, R19 ;  /* 0x000000010d087824 */ /* 0x001fe200078e0213 */
[----:B------:R-:W-:Y:S01]  /*0340*/  ISETP.GE.U32.AND.EX P1, PT, R9, UR7, PT, P1 ;  /* 0x0000000709007c0c */ /* 0x000fe2000bf26110 */
[----:B------:R-:W-:Y:S01]  /*0350*/  IMAD R13, R0, R3, R16 ;  /* 0x00000003000d7224 */ /* 0x000fe200078e0210 */
[----:B------:R-:W-:Y:S01]  /*0360*/  MOV R17, R11 ;  /* 0x0000000b00117202 */ /* 0x000fe20000000f00 */
[----:B------:R-:W-:Y:S01]  /*0370*/  IMAD R19, R8, UR10, RZ ;  /* 0x0000000a08137c24 */ /* 0x000fe2000f8e02ff */
[----:B------:R-:W-:Y:S01]  /*0380*/  @P0 SHF.R.S32.HI R17, RZ, 0x1f, R6 ;  /* 0x0000001fff110819 */ /* 0x000fe20000011406 */
[----:B------:R-:W-:-:S04]  /*0390*/  IMAD.WIDE.U32 R14, R0, R2, R14 ;  /* 0x00000002000e7225 */ /* 0x000fc800078e000e */
[----:B------:R-:W-:-:S04]  /*03a0*/  IMAD.WIDE.U32 R10, R12, UR10, R10 ;  /* 0x0000000a0c0a7c25 */ /* 0x000fc8000f8e000a */
[----:B------:R-:W-:Y:S02]  /*03b0*/  IMAD R19, R12, UR11, R19 ;  /* 0x0000000b0c137c24 */ /* 0x000fe4000f8e0213 */
[----:B------:R-:W-:Y:S01]  /*03c0*/  IMAD.IADD R13, R15, 0x1, R13 ;  /* 0x000000010f0d7824 */ /* 0x000fe200078e020d */
[----:B------:R-:W-:Y:S06]  /*03d0*/  @P1 EXIT ;  /* 0x000000000000194d */ /* 0x000fec0003800000 */
[----:B------:R-:W-:Y:S01]  /*03e0*/  MOV R16, R6 ;  /* 0x0000000600107202 */ /* 0x000fe20000000f00 */
[-C--:B------:R-:W-:Y:S01]  /*03f0*/  IMAD R13, R13, R4.reuse, RZ ;  /* 0x000000040d0d7224 */ /* 0x080fe200078e02ff */
[----:B------:R-:W-:Y:S01]  /*0400*/  IADD3 R15, PT, PT, R11, R19, RZ ;  /* 0x000000130b0f7210 */ /* 0x000fe20007ffe0ff */
[----:B------:R-:W0:Y:S02]  /*0410*/  LDCU.64 UR4, c[0x0][0x358] ;  /* 0x00006b00ff0477ac */ /* 0x000e240008000a00 */
        /* <DEDUP_REMOVED lines=10> */
.L_x_578:
[----:B01----:R-:W-:-:S04]  /*04c0*/  LEA R2, P0, R20, UR12, 0x3 ;  /* 0x0000000c14027c11 */ /* 0x003fc8000f8018ff */
[----:B------:R-:W-:-:S06]  /*04d0*/  LEA.HI.X R3, R20, UR13, R21, 0x3, P0 ;  /* 0x0000000d14037c11 */ /* 0x000fcc00080f1c15 */
        /* <DEDUP_REMOVED lines=18> */
.L_x_579:
        /* <DEDUP_REMOVED lines=16> */
.L_x_714:


//--------------------- .text._ZN2at6native53_GLOBAL__N__3bfe7fd5_20_UpSampleNearest2d_cu_198c5ce233upsample_nearest2d_nhwc_out_frameIhXadL_ZNS0_37nearest_neighbor_compute_source_indexEfiiEEEEvPKT_PS3_mmmmmffm --------------------------
	.section	.text._ZN2at6native53_GLOBAL__N__3bfe7fd5_20_UpSampleNearest2d_cu_198c5ce233upsample_nearest2d_nhwc_out_frameIhXadL_ZNS0_37nearest_neighbor_compute_source_indexEfiiEEEEvPKT_PS3_mmmmmffm,"ax",@progbits
	.align	128
.text._ZN2at6native53_GLOBAL__N__3bfe7fd5_20_UpSampleNearest2d_cu_198c5ce233upsample_nearest2d_nhwc_out_frameIhXadL_ZNS0_37nearest_neighbor_compute_source_indexEfiiEEEEvPKT_PS3_mmmmmffm:
        .type           _ZN2at6native53_GLOBAL__N__3bfe7fd5_20_UpSampleNearest2d_cu_198c5ce233upsample_nearest2d_nhwc_out_frameIhXadL_ZNS0_37nearest_neighbor_compute_source_indexEfiiEEEEvPKT_PS3_mmmmmffm,@function
        .size           _ZN2at6native53_GLOBAL__N__3bfe7fd5_20_UpSampleNearest2d_cu_198c5ce233upsample_nearest2d_nhwc_out_frameIhXadL_ZNS0_37nearest_neighbor_compute_source_indexEfiiEEEEvPKT_PS3_mmmmmffm,(.L_x_715 - _ZN2at6native53_GLOBAL__N__3bfe7fd5_20_UpSampleNearest2d_cu_198c5ce233upsample_nearest2d_nhwc_out_frameIhXadL_ZNS0_37nearest_neighbor_compute_source_indexEfiiEEEEvPKT_PS3_mmmmmffm)
        .other          _ZN2at6native53_GLOBAL__N__3bfe7fd5_20_UpSampleNearest2d_cu_198c5ce233upsample_nearest2d_nhwc_out_frameIhXadL_ZNS0_37nearest_neighbor_compute_source_indexEfiiEEEEvPKT_PS3_mmmmmffm,@"STO_CUDA_ENTRY STV_DEFAULT"
_ZN2at6native53_GLOBAL__N__3bfe7fd5_20_UpSampleNearest2d_cu_198c5ce233upsample_nearest2d_nhwc_out_frameIhXadL_ZNS0_37nearest_neighbor_compute_source_indexEfiiEEEEvPKT_PS3_mmmmmffm:
        /* <DEDUP_REMOVED lines=25> */
[----:B------:R-:W-:Y:S02]  /*0190*/  HFMA2 R7, -RZ, RZ, 0, 0 ;  /* 0x00000000ff077431 */ /* 0x000fe400000001ff */
        /* <DEDUP_REMOVED lines=13> */
.L_x_581:
[----:B------:R-:W0:Y:S01]  /*0270*/  LDCU.64 UR4, c[0x0][0x390] ;  /* 0x00007200ff0477ac */ /* 0x000e220008000a00 */
[----:B------:R-:W-:Y:S01]  /*0280*/  MOV R14, R2 ;  /* 0x00000002000e7202 */ /* 0x000fe20000000f00 */
[----:B------:R-:W-:Y:S01]  /*0290*/  IMAD.MOV.U32 R15, RZ, RZ, R3 ;  /* 0x000000ffff0f7224 */ /* 0x000fe200078e0003 */
[----:B------:R-:W-:Y:S01]  /*02a0*/  MOV R0, 0x2e0 ;  /* 0x000002e000007802 */ /* 0x000fe20000000f00 */
[----:B0-----:R-:W-:Y:S01]  /*02b0*/  IMAD.U32 R12, RZ, RZ, UR4 ;  /* 0x00000004ff0c7e24 */ /* 0x001fe2000f8e00ff */
[----:B------:R-:W-:-:S07]  /*02c0*/  MOV R13, UR5 ;  /* 0x00000005000d7c02 */ /* 0x000fce0008000f00 */
[----:B------:R-:W-:Y:S05]  /*02d0*/  CALL.REL.NOINC `($__internal_45_$__cuda_sm20_div_u64) ;  /* 0x00000008004c7944 */ /* 0x000fea0003c00000 */
[----:B------:R-:W0:Y:S01]  /*02e0*/  LDCU.64 UR4, c[0x0][0x390] ;  /* 0x00007200ff0477ac */ /* 0x000e220008000a00 */
[-C--:B------:R-:W-:Y:S02]  /*02f0*/  IADD3 R5, P0, PT, RZ, -R12.reuse, RZ ;  /* 0x8000000cff057210 */ /* 0x080fe40007f1e0ff */
[----:B------:R-:W-:Y:S02]  /*0300*/  MOV R4, R12 ;  /* 0x0000000c00047202 */ /* 0x000fe40000000f00 */
[----:B------:R-:W-:-:S05]  /*0310*/  IADD3.X R0, PT, PT, RZ, ~R13, RZ, P0, !PT ;  /* 0x8000000dff007210 */ /* 0x000fca00007fe4ff */
[----:B0-----:R-:W-:Y:S02]  /*0320*/  IMAD R0, R0, UR4, RZ ;  /* 0x0000000400007c24 */ /* 0x001fe4000f8e02ff */
[----:B------:R-:W-:-:S04]  /*0330*/  IMAD.WIDE.U32 R6, R5, UR4, R2 ;  /* 0x0000000405067c25 */ /* 0x000fc8000f8e0002 */
[----:B------:R-:W-:-:S04]  /*0340*/  IMAD R5, R5, UR5, R0 ;  /* 0x0000000505057c24 */ /* 0x000fc8000f8e0200 */
[----:B------:R-:W-:Y:S02]  /*0350*/  IMAD.IADD R7, R7, 0x1, R5 ;  /* 0x0000000107077824 */ /* 0x000fe400078e0205 */
[----:B------:R-:W-:-:S07]  /*0360*/  IMAD.MOV.U32 R5, RZ, RZ, R13 ;  /* 0x000000ffff057224 */ /* 0x000fce00078e000d */
.L_x_582:
[----:B------:R-:W-:Y:S05]  /*0370*/  BSYNC.RECONVERGENT B0 ;  /* 0x0000000000007941 */ /* 0x000fea0003800200 */
.L_x_580:
        /* <DEDUP_REMOVED lines=15> */
[----:B------:R-:W-:Y:S01]  /*0470*/  IMAD.HI.U32 R8, R9, R4, RZ ;  /* 0x0000000409087227 */ /* 0x000fe200078e00ff */
[----:B------:R-:W-:-:S03]  /*0480*/  MOV R9, RZ ;  /* 0x000000ff00097202 */ /* 0x000fc60000000f00 */
        /* <DEDUP_REMOVED lines=12> */
.L_x_584:
        /* <DEDUP_REMOVED lines=16> */
.L_x_585:
[----:B------:R-:W-:Y:S05]  /*0650*/  BSYNC.RECONVERGENT B0 ;  /* 0x0000000000007941 */ /* 0x000fea0003800200 */
.L_x_583:
[----:B------:R-:W0:Y:S01]  /*0660*/  LDCU UR4, c[0x0][0x3ac] ;  /* 0x00007580ff0477ac */ /* 0x000e220008000800 */
[----:B------:R-:W-:Y:S01]  /*0670*/  BSSY.RECONVERGENT B0, `(.L_x_586) ;  /* 0x000002e000007945 */ /* 0x000fe20003800200 */
[----:B0-----:R-:W-:-:S04]  /*0680*/  MOV R0, UR4 ;  /* 0x0000000400007c02 */ /* 0x001fc80008000f00 */
[----:B------:R-:W-:-:S04]  /*0690*/  LOP3.LUT R10, R9, R0, RZ, 0xfc, !PT ;  /* 0x00000000090a7212 */ /* 0x000fc800078efcff */
[----:B------:R-:W-:-:S13]  /*06a0*/  ISETP.NE.U32.AND P0, PT, R10, RZ, PT ;  /* 0x000000ff0a00720c */ /* 0x000fda0003f05070 */
[----:B------:R-:W-:Y:S05]  /*06b0*/  @P0 BRA `(.L_x_587) ;  /* 0x0000000000640947 */ /* 0x000fea0003800000 */
[----:B------:R-:W0:Y:S02]  /*06c0*/  LDCU UR4, c[0x0][0x3a8] ;  /* 0x00007500ff0477ac */ /* 0x000e240008000800 */
[----:B0-----:R-:W-:-:S04]  /*06d0*/  IMAD.U32 R11, RZ, RZ, UR4 ;  /* 0x00000004ff0b7e24 */ /* 0x001fc8000f8e00ff */
[----:B------:R-:W0:Y:S01]  /*06e0*/  I2F.U32.RP R9, R11 ;  /* 0x0000000b00097306 */ /* 0x000e220000209000 */
[----:B------:R-:W-:-:S07]  /*06f0*/  ISETP.NE.U32.AND P2, PT, R11, RZ, PT ;  /* 0x000000ff0b00720c */ /* 0x000fce0003f45070 */
[----:B0-----:R-:W0:Y:S02]  /*0700*/  MUFU.RCP R9, R9 ;  /* 0x0000000900097308 */ /* 0x001e240000001000 */
[----:B0-----:R-:W-:-:S06]  /*0710*/  IADD3 R12, PT, PT, R9, 0xffffffe, RZ ;  /* 0x0ffffffe090c7810 */ /* 0x001fcc0007ffe0ff */
[----:B------:R0:W1:Y:S02]  /*0720*/  F2I.FTZ.U32.TRUNC.NTZ R13, R12 ;  /* 0x0000000c000d7305 */ /* 0x000064000021f000 */
[----:B0-----:R-:W-:Y:S02]  /*0730*/  HFMA2 R12, -RZ, RZ, 0, 0 ;  /* 0x00000000ff0c7431 */ /* 0x001fe400000001ff */
[----:B-1----:R-:W-:-:S04]  /*0740*/  IMAD R10, R13, R11, RZ ;  /* 0x0000000b0d0a7224 */ /* 0x002fc800078e02ff */
[----:B------:R-:W-:-:S04]  /*0750*/  IMAD.MOV R15, RZ, RZ, -R10 ;  /* 0x000000ffff0f7224 */ /* 0x000fc800078e0a0a */
[----:B------:R-:W-:-:S06]  /*0760*/  IMAD.HI.U32 R13, R13, R15, R12 ;  /* 0x0000000f0d0d7227 */ /* 0x000fcc00078e000c */
[----:B------:R-:W-:Y:S01]  /*0770*/  IMAD.HI.U32 R12, R13, R8, RZ ;  /* 0x000000080d0c7227 */ /* 0x000fe200078e00ff */
[----:B------:R-:W-:-:S03]  /*0780*/  MOV R13, RZ ;  /* 0x000000ff000d7202 */ /* 0x000fc60000000f00 */
[----:B------:R-:W-:-:S04]  /*0790*/  IMAD.MOV R10, RZ, RZ, -R12 ;  /* 0x000000ffff0a7224 */ /* 0x000fc800078e0a0c */
[----:B------:R-:W-:-:S05]  /*07a0*/  IMAD R10, R11, R10, R8 ;  /* 0x0000000a0b0a7224 */ /* 0x000fca00078e0208 */
[----:B------:R-:W-:-:S13]  /*07b0*/  ISETP.GE.U32.AND P0, PT, R10, R11, PT ;  /* 0x0000000b0a00720c */ /* 0x000fda0003f06070 */
[----:B------:R-:W-:Y:S01]  /*07c0*/  @P0 IADD3 R10, PT, PT, R10, -R11, RZ ;  /* 0x8000000b0a0a0210 */ /* 0x000fe20007ffe0ff */
[----:B------:R-:W-:-:S03]  /*07d0*/  @P0 VIADD R12, R12, 0x1 ;  /* 0x000000010c0c0836 */ /* 0x000fc60000000000 */
[----:B------:R-:W-:-:S13]  /*07e0*/  ISETP.GE.U32.AND P1, PT, R10, R11, PT ;  /* 0x0000000b0a00720c */ /* 0x000fda0003f26070 */
[----:B------:R-:W-:Y:S02]  /*07f0*/  @P1 IADD3 R12, PT, PT, R12, 0x1, RZ ;  /* 0x000000010c0c1810 */ /* 0x000fe40007ffe0ff */
[----:B------:R-:W-:-:S05]  /*0800*/  @!P2 LOP3.LUT R12, RZ, R11, RZ, 0x33, !PT ;  /* 0x0000000bff0ca212 */ /* 0x000fca00078e33ff */
[----:B------:R-:W-:-:S04]  /*0810*/  IMAD.MOV R9, RZ, RZ, -R12 ;  /* 0x000000ffff097224 */ /* 0x000fc800078e0a0c */
[----:B------:R-:W-:Y:S02]  /*0820*/  IMAD R8, R11, R9, R8 ;  /* 0x000000090b087224 */ /* 0x000fe400078e0208 */
[----:B------:R-:W-:Y:S01]  /*0830*/  IMAD.MOV.U32 R9, RZ, RZ, RZ ;  /* 0x000000ffff097224 */ /* 0x000fe200078e00ff */
[----:B------:R-:W-:Y:S06]  /*0840*/  BRA `(.L_x_588) ;  /* 0x0000000000407947 */ /* 0x000fec0003800000 */
.L_x_587:
        /* <DEDUP_REMOVED lines=8> */
[----:B------:R-:W-:-:S05]  /*08d0*/  IADD3 R10, P0, PT, RZ, -R12, RZ ;  /* 0x8000000cff0a7210 */ /* 0x000fca0007f1e0ff */
[----:B------:R-:W-:Y:S01]  /*08e0*/  IMAD.X R14, RZ, RZ, ~R13, P0 ;  /* 0x000000ffff0e7224 */ /* 0x000fe200000e0e0d */
[----:B0-----:R-:W-:Y:S02]  /*08f0*/  MOV R11, UR4 ;  /* 0x00000004000b7c02 */ /* 0x001fe40008000f00 */
[----:B------:R-:W-:-:S03]  /*0900*/  MOV R0, UR5 ;  /* 0x0000000500007c02 */ /* 0x000fc60008000f00 */
[-C--:B------:R-:W-:Y:S02]  /*0910*/  IMAD R15, R14, R11.reuse, RZ ;  /* 0x0000000b0e0f7224 */ /* 0x080fe400078e02ff */
[----:B------:R-:W-:-:S04]  /*0920*/  IMAD.WIDE.U32 R8, R10, R11, R8 ;  /* 0x0000000b0a087225 */ /* 0x000fc800078e0008 */
[----:B------:R-:W-:-:S04]  /*0930*/  IMAD R15, R10, R0, R15 ;  /* 0x000000000a0f7224 */ /* 0x000fc800078e020f */
[----:B------:R-:W-:-:S07]  /*0940*/  IMAD.IADD R9, R9, 0x1, R15 ;  /* 0x0000000109097824 */ /* 0x000fce00078e020f */
.L_x_588:
[----:B------:R-:W-:Y:S05]  /*0950*/  BSYNC.RECONVERGENT B0 ;  /* 0x0000000000007941 */ /* 0x000fea0003800200 */
.L_x_586:
        /* <DEDUP_REMOVED lines=8> */
[----:B------:R-:W-:Y:S02]  /*09e0*/  @P0 I2FP.F32.S32 R0, R8 ;  /* 0x0000000800000245 */ /* 0x000fe40000201400 */
[----:B-1----:R-:W-:-:S04]  /*09f0*/  ISETP.NE.U32.AND P1, PT, R10, UR4, PT ;  /* 0x000000040a007c0c */ /* 0x002fc8000bf25070 */
[----:B------:R-:W-:Y:S01]  /*0a00*/  ISETP.NE.AND.EX P1, PT, R11, UR5, PT, P1 ;  /* 0x000000050b007c0c */ /* 0x000fe2000bf25310 */
[----:B------:R-:W1:Y:S01]  /*0a10*/  LDCU.64 UR4, c[0x0][0x358] ;  /* 0x00006b00ff0477ac */ /* 0x000e620008000a00 */
[----:B0-----:R-:W-:-:S04]  /*0a20*/  @P0 FMUL.FTZ R0, R0, R17 ;  /* 0x0000001100000220 */ /* 0x001fc80000410000 */
[----:B------:R-:W0:Y:S02]  /*0a30*/  @P0 F2I.FTZ.FLOOR.NTZ R17, R0 ;  /* 0x0000000000110305 */ /* 0x000e240000217100 */
[----:B0-----:R-:W-:-:S04]  /*0a40*/  @P0 VIADDMNMX R17, R14, 0xffffffff, R17, PT ;  /* 0xffffffff0e110846 */ /* 0x001fc80003800111 */
[----:B------:R-:W-:Y:S02]  /*0a50*/  @P0 SHF.R.S32.HI R16, RZ, 0x1f, R17 ;  /* 0x0000001fff100819 */ /* 0x000fe40000011411 */
[----:B------:R-:W-:-:S03]  /*0a60*/  @P0 MOV R8, R17 ;  /* 0x0000001100080202 */ /* 0x000fc60000000f00 */
[----:B------:R-:W-:Y:S02]  /*0a70*/  @P0 IMAD.MOV.U32 R9, RZ, RZ, R16 ;  /* 0x000000ffff090224 */ /* 0x000fe400078e0010 */
[----:B------:R-:W-:Y:S01]  /*0a80*/  IMAD.WIDE.U32 R12, R12, R14, R8 ;  /* 0x0000000e0c0c7225 */ /* 0x000fe200078e0008 */
[----:B-1----:R-:W-:Y:S06]  /*0a90*/  @!P1 BRA `(.L_x_589) ;  /* 0x0000000000189947 */ /* 0x002fec0003800000 */
[----:B------:R-:W0:Y:S01]  /*0aa0*/  LDCU UR6, c[0x0][0x3bc] ;  /* 0x00007780ff0677ac */ /* 0x000e220008000800 */
[----:B------:R-:W-:-:S05]  /*0ab0*/  I2FP.F32.S32 R4, R4 ;  /* 0x0000000400047245 */ /* 0x000fca0000201400 */
[----:B0-----:R-:W-:-:S04]  /*0ac0*/  FMUL.FTZ R4, R4, UR6 ;  /* 0x0000000604047c20 */ /* 0x001fc80008410000 */
[----:B------:R-:W0:Y:S02]  /*0ad0*/  F2I.FTZ.FLOOR.NTZ R5, R4 ;  /* 0x0000000400057305 */ /* 0x000e240000217100 */
[----:B0-----:R-:W-:-:S04]  /*0ae0*/  VIADDMNMX R4, R10, 0xffffffff, R5, PT ;  /* 0xffffffff0a047846 */ /* 0x001fc80003800105 */
[----:B------:R-:W-:-:S07]  /*0af0*/  SHF.R.S32.HI R5, RZ, 0x1f, R4 ;  /* 0x0000001fff057819 */ /* 0x000fce0000011404 */
.L_x_589:
[----:B------:R-:W0:Y:S01]  /*0b00*/  LDCU.64 UR6, c[0x0][0x390] ;  /* 0x00007200ff0677ac */ /* 0x000e220008000a00 */
[----:B------:R-:W-:Y:S01]  /*0b10*/  IADD3 R9, PT, PT, R13, R15, RZ ;  /* 0x0000000f0d097210 */ /* 0x000fe20007ffe0ff */
[-C--:B------:R-:W-:Y:S01]  /*0b20*/  IMAD.WIDE.U32 R4, R12, R10.reuse, R4 ;  /* 0x0000000a0c047225 */ /* 0x080fe200078e0004 */
[----:B------:R-:W1:Y:S03]  /*0b30*/  LDCU.128 UR8, c[0x0][0x380] ;  /* 0x00007000ff0877ac */ /* 0x000e660008000c00 */
[----:B------:R-:W-:-:S04]  /*0b40*/  IMAD R9, R9, R10, RZ ;  /* 0x0000000a09097224 */ /* 0x000fc800078e02ff */
[----:B------:R-:W-:-:S04]  /*0b50*/  IMAD R9, R12, R11, R9 ;  /* 0x0000000b0c097224 */ /* 0x000fc800078e0209 */
[----:B------:R-:W-:Y:S02]  /*0b60*/  IMAD.IADD R0, R5, 0x1, R9 ;  /* 0x0000000105007824 */ /* 0x000fe400078e0209 */
        /* <DEDUP_REMOVED lines=10> */
        .weak           $__internal_45_$__cuda_sm20_div_u64
        .type           $__internal_45_$__cuda_sm20_div_u64,@function
        .size           $__internal_45_$__cuda_sm20_div_u64,(.L_x_715 - $__internal_45_$__cuda_sm20_div_u64)
$__internal_45_$__cuda_sm20_div_u64:
        /* <DEDUP_REMOVED lines=70> */
[----:B------:R-:W-:Y:S06]  /*1070*/  RET.REL.NODEC R10 `(_ZN2at6native53_GLOBAL__N__3bfe7fd5_20_UpSampleNearest2d_cu_198c5ce233upsample_nearest2d_nhwc_out_frameIhXadL_ZNS0_37nearest_neighbor_compute_source_indexEfiiEEEEvPKT_PS3_mmmmmffm) ;  /* 0xffffffec0ae07950 */ /* 0x000fec0003c3ffff */
.L_x_590:
        /* <DEDUP_REMOVED lines=16> */
.L_x_715:


//--------------------- .text._ZN2at6native53_GLOBAL__N__3bfe7fd5_20_UpSampleNearest2d_cu_198c5ce233upsample_nearest2d_nhwc_out_frameIN3c108BFloat16EXadL_ZNS0_37nearest_neighbor_compute_source_indexEfiiEEEEvPKT_PS5_mmmmmffm --------------------------
	.section	.text._ZN2at6native53_GLOBAL__N__3bfe7fd5_20_UpSampleNearest2d_cu_198c5ce233upsample_nearest2d_nhwc_out_frameIN3c108BFloat16EXadL_ZNS0_37nearest_neighbor_compute_source_indexEfiiEEEEvPKT_PS5_mmmmmffm,"ax",@progbits
	.align	128
.text._ZN2at6native53_GLOBAL__N__3bfe7fd5_20_UpSampleNearest2d_cu_198c5ce233upsample_nearest2d_nhwc_out_frameIN3c108BFloat16EXadL_ZNS0_37nearest_neighbor_compute_source_indexEfiiEEEEvPKT_PS5_mmmmmffm:
        .type           _ZN2at6native53_GLOBAL__N__3bfe7fd5_20_UpSampleNearest2d_cu_198c5ce233upsample_nearest2d_nhwc_out_frameIN3c108BFloat16EXadL_ZNS0_37nearest_neighbor_compute_source_indexEfiiEEEEvPKT_PS5_mmmmmffm,@function
        .size           _ZN2at6native53_GLOBAL__N__3bfe7fd5_20_UpSampleNearest2d_cu_198c5ce233upsample_nearest2d_nhwc_out_frameIN3c108BFloat16EXadL_ZNS0_37nearest_neighbor_compute_source_indexEfiiEEEEvPKT_PS5_mmmmmffm,(.L_x_717 - _ZN2at6native53_GLOBAL__N__3bfe7fd5_20_UpSampleNearest2d_cu_198c5ce233upsample_nearest2d_nhwc_out_frameIN3c108BFloat16EXadL_ZNS0_37nearest_neighbor_compute_source_indexEfiiEEEEvPKT_PS5_mmmmmffm)
        .other          _ZN2at6native53_GLOBAL__N__3bfe7fd5_20_UpSampleNearest2d_cu_198c5ce233upsample_nearest2d_nhwc_out_frameIN3c108BFloat16EXadL_ZNS0_37nearest_neighbor_compute_source_indexEfiiEEEEvPKT_PS5_mmmmmffm,@"STO_CUDA_ENTRY STV_DEFAULT"
_ZN2at6native53_GLOBAL__N__3bfe7fd5_20_UpSampleNearest2d_cu_198c5ce233upsample_nearest2d_nhwc_out_frameIN3c108BFloat16EXadL_ZNS0_37nearest_neighbor_compute_source_indexEfiiEEEEvPKT_PS5_mmmmmffm:
        /* <DEDUP_REMOVED lines=37> */
[----:B------:R-:W-:Y:S01]  /*0250*/  HFMA2 R5, -RZ, RZ, 0, 0 ;  /* 0x00000000ff057431 */ /* 0x000fe200000001ff */
[----:B------:R-:W-:Y:S06]  /*0260*/  BRA `(.L_x_593) ;  /* 0x0000000000407947 */ /* 0x000fec0003800000 */
.L_x_592:
[----:B------:R-:W0:Y:S01]  /*0270*/  LDCU.64 UR4, c[0x0][0x390] ;  /* 0x00007200ff0477ac */ /* 0x000e220008000a00 */
[----:B------:R-:W-:Y:S01]  /*0280*/  IMAD.MOV.U32 R14, RZ, RZ, R2 ;  /* 0x000000ffff0e7224 */ /* 0x000fe200078e0002 */
[----:B------:R-:W-:Y:S02]  /*0290*/  MOV R15, R3 ;  /* 0x00000003000f7202 */ /* 0x000fe40000000f00 */
[----:B------:R-:W-:Y:S02]  /*02a0*/  MOV R0, 0x2e0 ;  /* 0x000002e000007802 */ /* 0x000fe40000000f00 */
[----:B0-----:R-:W-:Y:S01]  /*02b0*/  MOV R12, UR4 ;  /* 0x00000004000c7c02 */ /* 0x001fe20008000f00 */
[----:B------:R-:W-:-:S07]  /*02c0*/  IMAD.U32 R13, RZ, RZ, UR5 ;  /* 0x00000005ff0d7e24 */ /* 0x000fce000f8e00ff */
[----:B------:R-:W-:Y:S05]  /*02d0*/  CALL.REL.NOINC `($__internal_46_$__cuda_sm20_div_u64) ;  /* 0x0000000800507944 */ /* 0x000fea0003c00000 */
        /* <DEDUP_REMOVED lines=9> */
.L_x_593:
[----:B------:R-:W-:Y:S05]  /*0370*/  BSYNC.RECONVERGENT B0 ;  /* 0x0000000000007941 */ /* 0x000fea0003800200 */
.L_x_591:
        /* <DEDUP_REMOVED lines=29> */
.L_x_595:
        /* <DEDUP_REMOVED lines=16> */
.L_x_596:
[----:B------:R-:W-:Y:S05]  /*0650*/  BSYNC.RECONVERGENT B0 ;  /* 0x0000000000007941 */ /* 0x000fea0003800200 */
.L_x_594:
        /* <DEDUP_REMOVED lines=31> */
.L_x_598:
        /* <DEDUP_REMOVED lines=16> */
.L_x_599:
[----:B------:R-:W-:Y:S05]  /*0950*/  BSYNC.RECONVERGENT B0 ;  /* 0x0000000000007941 */ /* 0x000fea0003800200 */
.L_x_597:
        /* <DEDUP_REMOVED lines=23> */
[----:B0-----:R-:W-:-:S04]  /*0ad0*/  FMUL.FTZ R4, R4, UR6 ;  /* 0x0000000604047c20 */ /* 0x001fc80008410000 */
[----:B------:R-:W0:Y:S02]  /*0ae0*/  F2I.FTZ.FLOOR.NTZ R5, R4 ;  /* 0x0000000400057305 */ /* 0x000e240000217100 */
[----:B0-----:R-:W-:-:S04]  /*0af0*/  VIADDMNMX R4, R10, 0xffffffff, R5, PT ;  /* 0xffffffff0a047846 */ /* 0x001fc80003800105 */
[----:B------:R-:W-:-:S07]  /*0b00*/  SHF.R.S32.HI R5, RZ, 0x1f, R4 ;  /* 0x0000001fff057819 */ /* 0x000fce0000011404 */
.L_x_600:
        /* <DEDUP_REMOVED lines=17> */
        .weak           $__internal_46_$__cuda_sm20_div_u64
        .type           $__internal_46_$__cuda_sm20_div_u64,@function
        .size           $__internal_46_$__cuda_sm20_div_u64,(.L_x_717 - $__internal_46_$__cuda_sm20_div_u64)
$__internal_46_$__cuda_sm20_div_u64:
        /* <DEDUP_REMOVED lines=70> */
[----:B------:R-:W-:Y:S06]  /*1080*/  RET.REL.NODEC R10 `(_ZN2at6native53_GLOBAL__N__3bfe7fd5_20_UpSampleNearest2d_cu_198c5ce233upsample_nearest2d_nhwc_out_frameIN3c108BFloat16EXadL_ZNS0_37nearest_neighbor_compute_source_indexEfiiEEEEvPKT_PS5_mmmmmffm) ;  /* 0xffffffec0adc7950 */ /* 0x000fec0003c3ffff */
.L_x_601:
        /* <DEDUP_REMOVED lines=15> */
.L_x_717:


//--------------------- .text._ZN2at6native53_GLOBAL__N__3bfe7fd5_20_UpSampleNearest2d_cu_198c5ce233upsample_nearest2d_nhwc_out_frameIN3c104HalfEXadL_ZNS0_37nearest_neighbor_compute_source_indexEfiiEEEEvPKT_PS5_mmmmmffm --------------------------
	.section	.text._ZN2at6native53_GLOBAL__N__3bfe7fd5_20_UpSampleNearest2d_cu_198c5ce233upsample_nearest2d_nhwc_out_frameIN3c104HalfEXadL_ZNS0_37nearest_neighbor_compute_source_indexEfiiEEEEvPKT_PS5_mmmmmffm,"ax",@progbits
	.align	128
.text._ZN2at6native53_GLOBAL__N__3bfe7fd5_20_UpSampleNearest2d_cu_198c5ce233upsample_nearest2d_nhwc_out_frameIN3c104HalfEXadL_ZNS0_37nearest_neighbor_compute_source_indexEfiiEEEEvPKT_PS5_mmmmmffm:
        .type           _ZN2at6native53_GLOBAL__N__3bfe7fd5_20_UpSampleNearest2d_cu_198c5ce233upsample_nearest2d_nhwc_out_frameIN3c104HalfEXadL_ZNS0_37nearest_neighbor_compute_source_indexEfiiEEEEvPKT_PS5_mmmmmffm,@function
        .size           _ZN2at6native53_GLOBAL__N__3bfe7fd5_20_UpSampleNearest2d_cu_198c5ce233upsample_nearest2d_nhwc_out_frameIN3c104HalfEXadL_ZNS0_37nearest_neighbor_compute_source_indexEfiiEEEEvPKT_PS5_mmmmmffm,(.L_x_719 - _ZN2at6native53_GLOBAL__N__3bfe7fd5_20_UpSampleNearest2d_cu_198c5ce233upsample_nearest2d_nhwc_out_frameIN3c104HalfEXadL_ZNS0_37nearest_neighbor_compute_source_indexEfiiEEEEvPKT_PS5_mmmmmffm)
        .other          _ZN2at6native53_GLOBAL__N__3bfe7fd5_20_UpSampleNearest2d_cu_198c5ce233upsample_nearest2d_nhwc_out_frameIN3c104HalfEXadL_ZNS0_37nearest_neighbor_compute_source_indexEfiiEEEEvPKT_PS5_mmmmmffm,@"STO_CUDA_ENTRY STV_DEFAULT"
_ZN2at6native53_GLOBAL__N__3bfe7fd5_20_UpSampleNearest2d_cu_198c5ce233upsample_nearest2d_nhwc_out_frameIN3c104HalfEXadL_ZNS0_37nearest_neighbor_compute_source_indexEfiiEEEEvPKT_PS5_mmmmmffm:
        /* <DEDUP_REMOVED lines=39> */
.L_x_603:
[----:B------:R-:W0:Y:S01]  /*0270*/  LDCU.64 UR4, c[0x0][0x390] ;  /* 0x00007200ff0477ac */ /* 0x000e220008000a00 */
[----:B------:R-:W-:Y:S01]  /*0280*/  IMAD.MOV.U32 R14, RZ, RZ, R2 ;  /* 0x000000ffff0e7224 */ /* 0x000fe200078e0002 */
[----:B------:R-:W-:Y:S02]  /*0290*/  MOV R15, R3 ;  /* 0x00000003000f7202 */ /* 0x000fe40000000f00 */
[----:B------:R-:W-:Y:S02]  /*02a0*/  MOV R0, 0x2e0 ;  /* 0x000002e000007802 */ /* 0x000fe40000000f00 */
[----:B0-----:R-:W-:Y:S01]  /*02b0*/  MOV R12, UR4 ;  /* 0x00000004000c7c02 */ /* 0x001fe20008000f00 */
[----:B------:R-:W-:-:S07]  /*02c0*/  IMAD.U32 R13, RZ, RZ, UR5 ;  /* 0x00000005ff0d7e24 */ /* 0x000fce000f8e00ff */
[----:B------:R-:W-:Y:S05]  /*02d0*/  CALL.REL.NOINC `($__internal_47_$__cuda_sm20_div_u64) ;  /* 0x0000000800507944 */ /* 0x000fea0003c00000 */
        /* <DEDUP_REMOVED lines=9> */
.L_x_604:
[----:B------:R-:W-:Y:S05]  /*0370*/  BSYNC.RECONVERGENT B0 ;  /* 0x0000000000007941 */ /* 0x000fea0003800200 */
.L_x_602:
        /* <DEDUP_REMOVED lines=29> */
.L_x_606:
        /* <DEDUP_REMOVED lines=16> */
.L_x_607:
[----:B------:R-:W-:Y:S05]  /*0650*/  BSYNC.RECONVERGENT B0 ;  /* 0x0000000000007941 */ /* 0x000fea0003800200 */
.L_x_605:
        /* <DEDUP_REMOVED lines=31> */
.L_x_609:
        /* <DEDUP_REMOVED lines=16> */
.L_x_610:
[----:B------:R-:W-:Y:S05]  /*0950*/  BSYNC.RECONVERGENT B0 ;  /* 0x0000000000007941 */ /* 0x000fea0003800200 */
.L_x_608:
        /* <DEDUP_REMOVED lines=27> */
.L_x_611:
        /* <DEDUP_REMOVED lines=17> */
        .weak           $__internal_47_$__cuda_sm20_div_u64
        .type           $__internal_47_$__cuda_sm20_div_u64,@function
        .size           $__internal_47_$__cuda_sm20_div_u64,(.L_x_719 - $__internal_47_$__cuda_sm20_div_u64)
$__internal_47_$__cuda_sm20_div_u64:
        /* <DEDUP_REMOVED lines=70> */
[----:B------:R-:W-:Y:S06]  /*1080*/  RET.REL.NODEC R10 `(_ZN2at6native53_GLOBAL__N__3bfe7fd5_20_UpSampleNearest2d_cu_198c5ce233upsample_nearest2d_nhwc_out_frameIN3c104HalfEXadL_ZNS0_37nearest_neighbor_compute_source_indexEfiiEEEEvPKT_PS5_mmmmmffm) ;  /* 0xffffffec0adc7950 */ /* 0x000fec0003c3ffff */
.L_x_612:
        /* <DEDUP_REMOVED lines=15> */
.L_x_719:


//--------------------- .text._ZN2at6native53_GLOBAL__N__3bfe7fd5_20_UpSampleNearest2d_cu_198c5ce233upsample_nearest2d_nhwc_out_frameIfXadL_ZNS0_37nearest_neighbor_compute_source_indexEfiiEEEEvPKT_PS3_mmmmmffm --------------------------
	.section	.text._ZN2at6native53_GLOBAL__N__3bfe7fd5_20_UpSampleNearest2d_cu_198c5ce233upsample_nearest2d_nhwc_out_frameIfXadL_ZNS0_37nearest_neighbor_compute_source_indexEfiiEEEEvPKT_PS3_mmmmmffm,"ax",@progbits
	.align	128
.text._ZN2at6native53_GLOBAL__N__3bfe7fd5_20_UpSampleNearest2d_cu_198c5ce233upsample_nearest2d_nhwc_out_frameIfXadL_ZNS0_37nearest_neighbor_compute_source_indexEfiiEEEEvPKT_PS3_mmmmmffm:
        .type           _ZN2at6native53_GLOBAL__N__3bfe7fd5_20_UpSampleNearest2d_cu_198c5ce233upsample_nearest2d_nhwc_out_frameIfXadL_ZNS0_37nearest_neighbor_compute_source_indexEfiiEEEEvPKT_PS3_mmmmmffm,@function
        .size           _ZN2at6native53_GLOBAL__N__3bfe7fd5_20_UpSampleNearest2d_cu_198c5ce233upsample_nearest2d_nhwc_out_frameIfXadL_ZNS0_37nearest_neighbor_compute_source_indexEfiiEEEEvPKT_PS3_mmmmmffm,(.L_x_721 - _ZN2at6native53_GLOBAL__N__3bfe7fd5_20_UpSampleNearest2d_cu_198c5ce233upsample_nearest2d_nhwc_out_frameIfXadL_ZNS0_37nearest_neighbor_compute_source_indexEfiiEEEEvPKT_PS3_mmmmmffm)
        .other          _ZN2at6native53_GLOBAL__N__3bfe7fd5_20_UpSampleNearest2d_cu_198c5ce233upsample_nearest2d_nhwc_out_frameIfXadL_ZNS0_37nearest_neighbor_compute_source_indexEfiiEEEEvPKT_PS3_mmmmmffm,@"STO_CUDA_ENTRY STV_DEFAULT"
_ZN2at6native53_GLOBAL__N__3bfe7fd5_20_UpSampleNearest2d_cu_198c5ce233upsample_nearest2d_nhwc_out_frameIfXadL_ZNS0_37nearest_neighbor_compute_source_indexEfiiEEEEvPKT_PS3_mmmmmffm:
        /* <DEDUP_REMOVED lines=39> */
.L_x_614:
[----:B------:R-:W0:Y:S01]  /*0270*/  LDCU.64 UR4, c[0x0][0x390] ;  /* 0x00007200ff0477ac */ /* 0x000e220008000a00 */
[----:B------:R-:W-:Y:S01]  /*0280*/  IMAD.MOV.U32 R14, RZ, RZ, R2 ;  /* 0x000000ffff0e7224 */ /* 0x000fe200078e0002 */
[----:B------:R-:W-:Y:S02]  /*0290*/  MOV R15, R3 ;  /* 0x00000003000f7202 */ /* 0x000fe40000000f00 */
[----:B------:R-:W-:Y:S02]  /*02a0*/  MOV R0, 0x2e0 ;  /* 0x000002e000007802 */ /* 0x000fe40000000f00 */
[----:B0-----:R-:W-:Y:S01]  /*02b0*/  MOV R12, UR4 ;  /* 0x00000004000c7c02 */ /* 0x001fe20008000f00 */
[----:B------:R-:W-:-:S07]  /*02c0*/  IMAD.U32 R13, RZ, RZ, UR5 ;  /* 0x00000005ff0d7e24 */ /* 0x000fce000f8e00ff */
[----:B------:R-:W-:Y:S05]  /*02d0*/  CALL.REL.NOINC `($__internal_48_$__cuda_sm20_div_u64) ;  /* 0x0000000800507944 */ /* 0x000fea0003c00000 */
        /* <DEDUP_REMOVED lines=9> */
.L_x_615:
[----:B------:R-:W-:Y:S05]  /*0370*/  BSYNC.RECONVERGENT B0 ;  /* 0x0000000000007941 */ /* 0x000fea0003800200 */
.L_x_613:
        /* <DEDUP_REMOVED lines=29> */
.L_x_617:
        /* <DEDUP_REMOVED lines=16> */
.L_x_618:
[----:B------:R-:W-:Y:S05]  /*0650*/  BSYNC.RECONVERGENT B0 ;  /* 0x0000000000007941 */ /* 0x000fea0003800200 */
.L_x_616:
        /* <DEDUP_REMOVED lines=31> */
.L_x_620:
        /* <DEDUP_REMOVED lines=16> */
.L_x_621:
[----:B------:R-:W-:Y:S05]  /*0950*/  BSYNC.RECONVERGENT B0 ;  /* 0x0000000000007941 */ /* 0x000fea0003800200 */
.L_x_619:
        /* <DEDUP_REMOVED lines=27> */
.L_x_622:
        /* <DEDUP_REMOVED lines=17> */
        .weak           $__internal_48_$__cuda_sm20_div_u64
        .type           $__internal_48_$__cuda_sm20_div_u64,@function
        .size           $__internal_48_$__cuda_sm20_div_u64,(.L_x_721 - $__internal_48_$__cuda_sm20_div_u64)
$__internal_48_$__cuda_sm20_div_u64:
        /* <DEDUP_REMOVED lines=70> */
[----:B------:R-:W-:Y:S06]  /*1080*/  RET.REL.NODEC R10 `(_ZN2at6native53_GLOBAL__N__3bfe7fd5_20_UpSampleNearest2d_cu_198c5ce233upsample_nearest2d_nhwc_out_frameIfXadL_ZNS0_37nearest_neighbor_compute_source_indexEfiiEEEEvPKT_PS3_mmmmmffm) ;  /* 0xffffffec0adc7950 */ /* 0x000fec0003c3ffff */
.L_x_623:
        /* <DEDUP_REMOVED lines=15> */
.L_x_721:


//--------------------- .text._ZN2at6native53_GLOBAL__N__3bfe7fd5_20_UpSampleNearest2d_cu_198c5ce233upsample_nearest2d_nhwc_out_frameIdXadL_ZNS0_37nearest_neighbor_compute_source_indexEfiiEEEEvPKT_PS3_mmmmmffm --------------------------
	.section	.text._ZN2at6native53_GLOBAL__N__3bfe7fd5_20_UpSampleNearest2d_cu_198c5ce233upsample_nearest2d_nhwc_out_frameIdXadL_ZNS0_37nearest_neighbor_compute_source_indexEfiiEEEEvPKT_PS3_mmmmmffm,"ax",@progbits
	.align	128
.text._ZN2at6native53_GLOBAL__N__3bfe7fd5_20_UpSampleNearest2d_cu_198c5ce233upsample_nearest2d_nhwc_out_frameIdXadL_ZNS0_37nearest_neighbor_compute_source_indexEfiiEEEEvPKT_PS3_mmmmmffm:
        .type           _ZN2at6native53_GLOBAL__N__3bfe7fd5_20_UpSampleNearest2d_cu_198c5ce233upsample_nearest2d_nhwc_out_frameIdXadL_ZNS0_37nearest_neighbor_compute_source_indexEfiiEEEEvPKT_PS3_mmmmmffm,@function
        .size           _ZN2at6native53_GLOBAL__N__3bfe7fd5_20_UpSampleNearest2d_cu_198c5ce233upsample_nearest2d_nhwc_out_frameIdXadL_ZNS0_37nearest_neighbor_compute_source_indexEfiiEEEEvPKT_PS3_mmmmmffm,(.L_x_723 - _ZN2at6native53_GLOBAL__N__3bfe7fd5_20_UpSampleNearest2d_cu_198c5ce233upsample_nearest2d_nhwc_out_frameIdXadL_ZNS0_37nearest_neighbor_compute_source_indexEfiiEEEEvPKT_PS3_mmmmmffm)
        .other          _ZN2at6native53_GLOBAL__N__3bfe7fd5_20_UpSampleNearest2d_cu_198c5ce233upsample_nearest2d_nhwc_out_frameIdXadL_ZNS0_37nearest_neighbor_compute_source_indexEfiiEEEEvPKT_PS3_mmmmmffm,@"STO_CUDA_ENTRY STV_DEFAULT"
_ZN2at6native53_GLOBAL__N__3bfe7fd5_20_UpSampleNearest2d_cu_198c5ce233upsample_nearest2d_nhwc_out_frameIdXadL_ZNS0_37nearest_neighbor_compute_source_indexEfiiEEEEvPKT_PS3_mmmmmffm:
        /* <DEDUP_REMOVED lines=39> */
.L_x_625:
[----:B------:R-:W0:Y:S01]  /*0270*/  LDCU.64 UR4, c[0x0][0x390] ;  /* 0x00007200ff0477ac */ /* 0x000e220008000a00 */
[----:B------:R-:W-:Y:S01]  /*0280*/  IMAD.MOV.U32 R14, RZ, RZ, R2 ;  /* 0x000000ffff0e7224 */ /* 0x000fe200078e0002 */
[----:B------:R-:W-:Y:S02]  /*0290*/  MOV R15, R3 ;  /* 0x00000003000f7202 */ /* 0x000fe40000000f00 */
[----:B------:R-:W-:Y:S02]  /*02a0*/  MOV R0, 0x2e0 ;  /* 0x000002e000007802 */ /* 0x000fe40000000f00 */
[----:B0-----:R-:W-:Y:S01]  /*02b0*/  MOV R12, UR4 ;  /* 0x00000004000c7c02 */ /* 0x001fe20008000f00 */
[----:B------:R-:W-:-:S07]  /*02c0*/  IMAD.U32 R13, RZ, RZ, UR5 ;  /* 0x00000005ff0d7e24 */ /* 0x000fce000f8e00ff */
[----:B------:R-:W-:Y:S05]  /*02d0*/  CALL.REL.NOINC `($__internal_49_$__cuda_sm20_div_u64) ;  /* 0x0000000800507944 */ /* 0x000fea0003c00000 */
        /* <DEDUP_REMOVED lines=9> */
.L_x_626:
[----:B------:R-:W-:Y:S05]  /*0370*/  BSYNC.RECONVERGENT B0 ;  /* 0x0000000000007941 */ /* 0x000fea0003800200 */
.L_x_624:
        /* <DEDUP_REMOVED lines=29> */
.L_x_628:
        /* <DEDUP_REMOVED lines=16> */
.L_x_629:
[----:B------:R-:W-:Y:S05]  /*0650*/  BSYNC.RECONVERGENT B0 ;  /* 0x0000000000007941 */ /* 0x000fea0003800200 */
.L_x_627:
        /* <DEDUP_REMOVED lines=31> */
.L_x_631:
        /* <DEDUP_REMOVED lines=16> */
.L_x_632:
[----:B------:R-:W-:Y:S05]  /*0950*/  BSYNC.RECONVERGENT B0 ;  /* 0x0000000000007941 */ /* 0x000fea0003800200 */
.L_x_630:
        /* <DEDUP_REMOVED lines=27> */
.L_x_633:
        /* <DEDUP_REMOVED lines=17> */
        .weak           $__internal_49_$__cuda_sm20_div_u64
        .type           $__internal_49_$__cuda_sm20_div_u64,@function
        .size           $__internal_49_$__cuda_sm20_div_u64,(.L_x_723 - $__internal_49_$__cuda_sm20_div_u64)
$__internal_49_$__cuda_sm20_div_u64:
        /* <DEDUP_REMOVED lines=70> */
[----:B------:R-:W-:Y:S06]  /*1080*/  RET.REL.NODEC R10 `(_ZN2at6native53_GLOBAL__N__3bfe7fd5_20_UpSampleNearest2d_cu_198c5ce233upsample_nearest2d_nhwc_out_frameIdXadL_ZNS0_37nearest_neighbor_compute_source_indexEfiiEEEEvPKT_PS3_mmmmmffm) ;  /* 0xffffffec0adc7950 */ /* 0x000fec0003c3ffff */
.L_x_634:
        /* <DEDUP_REMOVED lines=15> */
.L_x_723:


//--------------------- .nv.shared.reserved.0     --------------------------
	.section	.nv.shared.reserved.0,"aw",@nobits
	.weak		__nv_reservedSMEM_offset_0_alias
	.size		__nv_reservedSMEM_offset_0_alias, 0, 64
	.other		__nv_reservedSMEM_offset_0_alias,@"STO_CUDA_RESERVED_SHARED STV_DEFAULT"
__nv_reservedSMEM_offset_0_alias:
	.zero		0
	.zero		64


//--------------------- .nv.global                --------------------------
	.section	.nv.global,"aw",@nobits
.nv.global:
	.type		_ZN51_INTERNAL_3bfe7fd5_20_UpSampleNearest2d_cu_198c5ce24cuda3std3__48in_placeE,@object
	.size		_ZN51_INTERNAL_3bfe7fd5_20_UpSampleNearest2d_cu_198c5ce24cuda3std3__48in_placeE,(_ZN51_INTERNAL_3bfe7fd5_20_UpSampleNearest2d_cu_198c5ce24cuda3std6ranges3__45__cpo8distanceE - _ZN51_INTERNAL_3bfe7fd5_20_UpSampleNearest2d_cu_198c5ce24cuda3std3__48in_placeE)
_ZN51_INTERNAL_3bfe7fd5_20_UpSampleNearest2d_cu_198c5ce24cuda3std3__48in_placeE:
	.zero		1
	.type		_ZN51_INTERNAL_3bfe7fd5_20_UpSampleNearest2d_cu_198c5ce24cuda3std6ranges3__45__cpo8distanceE,@object
	.size		_ZN51_INTERNAL_3bfe7fd5_20_UpSampleNearest2d_cu_198c5ce24cuda3std6ranges3__45__cpo8distanceE,(_ZN51_INTERNAL_3bfe7fd5_20_UpSampleNearest2d_cu_198c5ce24cuda3std3__45__cpo6cbeginE - _ZN51_INTERNAL_3bfe7fd5_20_UpSampleNearest2d_cu_198c5ce24cuda3std6ranges3__45__cpo8distanceE)
_ZN51_INTERNAL_3bfe7fd5_20_UpSampleNearest2d_cu_198c5ce24cuda3std6ranges3__45__cpo8distanceE:
	.zero		1
	.type		_ZN51_INTERNAL_3bfe7fd5_20_UpSampleNearest2d_cu_198c5ce24cuda3std3__45__cpo6cbeginE,@object
	.size		_ZN51_INTERNAL_3bfe7fd5_20_UpSampleNearest2d_cu_198c5ce24cuda3std3__45__cpo6cbeginE,(_ZN51_INTERNAL_3bfe7fd5_20_UpSampleNearest2d_cu_198c5ce24cuda3std6ranges3__45__cpo7advanceE - _ZN51_INTERNAL_3bfe7fd5_20_UpSampleNearest2d_cu_198c5ce24cuda3std3__45__cpo6cbeginE)
_ZN51_INTERNAL_3bfe7fd5_20_UpSampleNearest2d_cu_198c5ce24cuda3std3__45__cpo6cbeginE:
	.zero		1
	.type		_ZN51_INTERNAL_3bfe7fd5_20_UpSampleNearest2d_cu_198c5ce24cuda3std6ranges3__45__cpo7advanceE,@object
	.size		_ZN51_INTERNAL_3bfe7fd5_20_UpSampleNearest2d_cu_198c5ce24cuda3std6ranges3__45__cpo7advanceE,(_ZN51_INTERNAL_3bfe7fd5_20_UpSampleNearest2d_cu_198c5ce24cuda3std3__45__cpo7crbeginE - _ZN51_INTERNAL_3bfe7fd5_20_UpSampleNearest2d_cu_198c5ce24cuda3std6ranges3__45__cpo7advanceE)
_ZN51_INTERNAL_3bfe7fd5_20_UpSampleNearest2d_cu_198c5ce24cuda3std6ranges3__45__cpo7advanceE:
	.zero		1
	.type		_ZN51_INTERNAL_3bfe7fd5_20_UpSampleNearest2d_cu_198c5ce24cuda3std3__45__cpo7crbeginE,@object
	.size		_ZN51_INTERNAL_3bfe7fd5_20_UpSampleNearest2d_cu_198c5ce24cuda3std3__45__cpo7crbeginE,(_ZN51_INTERNAL_3bfe7fd5_20_UpSampleNearest2d_cu_198c5ce24cuda3std6ranges3__45__cpo4dataE - _ZN51_INTERNAL_3bfe7fd5_20_UpSampleNearest2d_cu_198c5ce24cuda3std3__45__cpo7crbeginE)
_ZN51_INTERNAL_3bfe7fd5_20_UpSampleNearest2d_cu_198c5ce24cuda3std3__45__cpo7crbeginE:
	.zero		1
	.type		_ZN51_INTERNAL_3bfe7fd5_20_UpSampleNearest2d_cu_198c5ce24cuda3std6ranges3__45__cpo4dataE,@object
	.size		_ZN51_INTERNAL_3bfe7fd5_20_UpSampleNearest2d_cu_198c5ce24cuda3std6ranges3__45__cpo4dataE,(_ZN51_INTERNAL_3bfe7fd5_20_UpSampleNearest2d_cu_198c5ce24cuda3std6ranges3__45__cpo5beginE - _ZN51_INTERNAL_3bfe7fd5_20_UpSampleNearest2d_cu_198c5ce24cuda3std6ranges3__45__cpo4dataE)
_ZN51_INTERNAL_3bfe7fd5_20_UpSampleNearest2d_cu_198c5ce24cuda3std6ranges3__45__cpo4dataE:
	.zero		1
	.type		_ZN51_INTERNAL_3bfe7fd5_20_UpSampleNearest2d_cu_198c5ce24cuda3std6ranges3__45__cpo5beginE,@object
	.size		_ZN51_INTERNAL_3bfe7fd5_20_UpSampleNearest2d_cu_198c5ce24cuda3std6ranges3__45__cpo5beginE,(_ZN51_INTERNAL_3bfe7fd5_20_UpSampleNearest2d_cu_198c5ce24cuda3std3__453_GLOBAL__N__3bfe7fd5_20_UpSampleNearest2d_cu_198c5ce26ignoreE - _ZN51_INTERNAL_3bfe7fd5_20_UpSampleNearest2d_cu_198c5ce24cuda3std6ranges3__45__cpo5beginE)
_ZN51_INTERNAL_3bfe7fd5_20_UpSampleNearest2d_cu_198c5ce24cuda3std6ranges3__45__cpo5beginE:
	.zero		1
	.type		_ZN51_INTERNAL_3bfe7fd5_20_UpSampleNearest2d_cu_198c5ce24cuda3std3__453_GLOBAL__N__3bfe7fd5_20_UpSampleNearest2d_cu_198c5ce26ignoreE,@object
	.size		_ZN51_INTERNAL_3bfe7fd5_20_UpSampleNearest2d_cu_198c5ce24cuda3std3__453_GLOBAL__N__3bfe7fd5_20_UpSampleNearest2d_cu_198c5ce26ignoreE,(_ZN51_INTERNAL_3bfe7fd5_20_UpSampleNearest2d_cu_198c5ce24cuda3std6ranges3__45__cpo4sizeE - _ZN51_INTERNAL_3bfe7fd5_20_UpSampleNearest2d_cu_198c5ce24cuda3std3__453_GLOBAL__N__3bfe7fd5_20_UpSampleNearest2d_cu_198c5ce26ignoreE)
_ZN51_INTERNAL_3bfe7fd5_20_UpSampleNearest2d_cu_198c5ce24cuda3std3__453_GLOBAL__N__3bfe7fd5_20_UpSampleNearest2d_cu_198c5ce26ignoreE:
	.zero		1
	.type		_ZN51_INTERNAL_3bfe7fd5_20_UpSampleNearest2d_cu_198c5ce24cuda3std6ranges3__45__cpo4sizeE,@object
	.size		_ZN51_INTERNAL_3bfe7fd5_20_UpSampleNearest2d_cu_198c5ce24cuda3std6ranges3__45__cpo4sizeE,(_ZN51_INTERNAL_3bfe7fd5_20_UpSampleNearest2d_cu_198c5ce24cuda3std3__45__cpo5beginE - _ZN51_INTERNAL_3bfe7fd5_20_UpSampleNearest2d_cu_198c5ce24cuda3std6ranges3__45__cpo4sizeE)
_ZN51_INTERNAL_3bfe7fd5_20_UpSampleNearest2d_cu_198c5ce24cuda3std6ranges3__45__cpo4sizeE:
	.zero		1
	.type		_ZN51_INTERNAL_3bfe7fd5_20_UpSampleNearest2d_cu_198c5ce24cuda3std3__45__cpo5beginE,@object
	.size		_ZN51_INTERNAL_3bfe7fd5_20_UpSampleNearest2d_cu_198c5ce24cuda3std3__45__cpo5beginE,(_ZN51_INTERNAL_3bfe7fd5_20_UpSampleNearest2d_cu_198c5ce24cuda3std6ranges3__45__cpo6cbeginE - _ZN51_INTERNAL_3bfe7fd5_20_UpSampleNearest2d_cu_198c5ce24cuda3std3__45__cpo5beginE)
_ZN51_INTERNAL_3bfe7fd5_20_UpSampleNearest2d_cu_198c5ce24cuda3std3__45__cpo5beginE:
	.zero		1
	.type		_ZN51_INTERNAL_3bfe7fd5_20_UpSampleNearest2d_cu_198c5ce24cuda3std6ranges3__45__cpo6cbeginE,@object
	.size		_ZN51_INTERNAL_3bfe7fd5_20_UpSampleNearest2d_cu_198c5ce24cuda3std6ranges3__45__cpo6cbeginE,(_ZN51_INTERNAL_3bfe7fd5_20_UpSampleNearest2d_cu_198c5ce24cuda3std3__45__cpo6rbeginE - _ZN51_INTERNAL_3bfe7fd5_20_UpSampleNearest2d_cu_198c5ce24cuda3std6ranges3__45__cpo6cbeginE)
_ZN51_INTERNAL_3bfe7fd5_20_UpSampleNearest2d_cu_198c5ce24cuda3std6ranges3__45__cpo6cbeginE:
	.zero		1
	.type		_ZN51_INTERNAL_3bfe7fd5_20_UpSampleNearest2d_cu_198c5ce24cuda3std3__45__cpo6rbeginE,@object
	.size		_ZN51_INTERNAL_3bfe7fd5_20_UpSampleNearest2d_cu_198c5ce24cuda3std3__45__cpo6rbeginE,(_ZN51_INTERNAL_3bfe7fd5_20_UpSampleNearest2d_cu_198c5ce24cuda3std6ranges3__45__cpo4nextE - _ZN51_INTERNAL_3bfe7fd5_20_UpSampleNearest2d_cu_198c5ce24cuda3std3__45__cpo6rbeginE)
_ZN51_INTERNAL_3bfe7fd5_20_UpSampleNearest2d_cu_198c5ce24cuda3std3__45__cpo6rbeginE:
	.zero		1
	.type		_ZN51_INTERNAL_3bfe7fd5_20_UpSampleNearest2d_cu_198c5ce24cuda3std6ranges3__45__cpo4nextE,@object
	.size		_ZN51_INTERNAL_3bfe7fd5_20_UpSampleNearest2d_cu_198c5ce24cuda3std6ranges3__45__cpo4nextE,(_ZN51_INTERNAL_3bfe7fd5_20_UpSampleNearest2d_cu_198c5ce24cuda3std6ranges3__45__cpo4swapE - _ZN51_INTERNAL_3bfe7fd5_20_UpSampleNearest2d_cu_198c5ce24cuda3std6ranges3__45__cpo4nextE)
_ZN51_INTERNAL_3bfe7fd5_20_UpSampleNearest2d_cu_198c5ce24cuda3std6ranges3__45__cpo4nextE:
	.zero		1
	.type		_ZN51_INTERNAL_3bfe7fd5_20_UpSampleNearest2d_cu_198c5ce24cuda3std6ranges3__45__cpo4swapE,@object
	.size		_ZN51_INTERNAL_3bfe7fd5_20_UpSampleNearest2d_cu_198c5ce24cuda3std6ranges3__45__cpo4swapE,(_ZN51_INTERNAL_3bfe7fd5_20_UpSampleNearest2d_cu_198c5ce24cuda3std3__420unreachable_sentinelE - _ZN51_INTERNAL_3bfe7fd5_20_UpSampleNearest2d_cu_198c5ce24cuda3std6ranges3__45__cpo4swapE)
_ZN51_INTERNAL_3bfe7fd5_20_UpSampleNearest2d_cu_198c5ce24cuda3std6ranges3__45__cpo4swapE:
	.zero		1
	.type		_ZN51_INTERNAL_3bfe7fd5_20_UpSampleNearest2d_cu_198c5ce24cuda3std3__420unreachable_sentinelE,@object
	.size		_ZN51_INTERNAL_3bfe7fd5_20_UpSampleNearest2d_cu_198c5ce24cuda3std3__420unreachable_sentinelE,(_ZN51_INTERNAL_3bfe7fd5_20_UpSampleNearest2d_cu_198c5ce26thrust24THRUST_300001_SM_1030_NS6system6detail10sequential3seqE - _ZN51_INTERNAL_3bfe7fd5_20_UpSampleNearest2d_cu_198c5ce24cuda3std3__420unreachable_sentinelE)
_ZN51_INTERNAL_3bfe7fd5_20_UpSampleNearest2d_cu_198c5ce24cuda3std3__420unreachable_sentinelE:
	.zero		1
	.type		_ZN51_INTERNAL_3bfe7fd5_20_UpSampleNearest2d_cu_198c5ce26thrust24THRUST_300001_SM_1030_NS6system6detail10sequential3seqE,@object
	.size		_ZN51_INTERNAL_3bfe7fd5_20_UpSampleNearest2d_cu_198c5ce26thrust24THRUST_300001_SM_1030_NS6system6detail10sequential3seqE,(_ZN51_INTERNAL_3bfe7fd5_20_UpSampleNearest2d_cu_198c5ce24cuda3std3__45__cpo4cendE - _ZN51_INTERNAL_3bfe7fd5_20_UpSampleNearest2d_cu_198c5ce26thrust24THRUST_300001_SM_1030_NS6system6detail10sequential3seqE)
_ZN51_INTERNAL_3bfe7fd5_20_UpSampleNearest2d_cu_198c5ce26thrust24THRUST_300001_SM_1030_NS6system6detail10sequential3seqE:
	.zero		1
	.type		_ZN51_INTERNAL_3bfe7fd5_20_UpSampleNearest2d_cu_198c5ce24cuda3std3__45__cpo4cendE,@object
	.size		_ZN51_INTERNAL_3bfe7fd5_20_UpSampleNearest2d_cu_198c5ce24cuda3std3__45__cpo4cendE,(_ZN51_INTERNAL_3bfe7fd5_20_UpSampleNearest2d_cu_198c5ce24cuda3std6ranges3__45__cpo9iter_swapE - _ZN51_INTERNAL_3bfe7fd5_20_UpSampleNearest2d_cu_198c5ce24cuda3std3__45__cpo4cendE)
_ZN51_INTERNAL_3bfe7fd5_20_UpSampleNearest2d_cu_198c5ce24cuda3std3__45__cpo4cendE:
	.zero		1
	.type		_ZN51_INTERNAL_3bfe7fd5_20_UpSampleNearest2d_cu_198c5ce24cuda3std6ranges3__45__cpo9iter_swapE,@object
	.size		_ZN51_INTERNAL_3bfe7fd5_20_UpSampleNearest2d_cu_198c5ce24cuda3std6ranges3__45__cpo9iter_swapE,(_ZN51_INTERNAL_3bfe7fd5_20_UpSampleNearest2d_cu_198c5ce24cuda3std3__45__cpo5crendE - _ZN51_INTERNAL_3bfe7fd5_20_UpSampleNearest2d_cu_198c5ce24cuda3std6ranges3__45__cpo9iter_swapE)
_ZN51_INTERNAL_3bfe7fd5_20_UpSampleNearest2d_cu_198c5ce24cuda3std6ranges3__45__cpo9iter_swapE:
	.zero		1
	.type		_ZN51_INTERNAL_3bfe7fd5_20_UpSampleNearest2d_cu_198c5ce24cuda3std3__45__cpo5crendE,@object
	.size		_ZN51_INTERNAL_3bfe7fd5_20_UpSampleNearest2d_cu_198c5ce24cuda3std3__45__cpo5crendE,(_ZN51_INTERNAL_3bfe7fd5_20_UpSampleNearest2d_cu_198c5ce24cuda3std6ranges3__45__cpo5cdataE - _ZN51_INTERNAL_3bfe7fd5_20_UpSampleNearest2d_cu_198c5ce24cuda3std3__45__cpo5crendE)
_ZN51_INTERNAL_3bfe7fd5_20_UpSampleNearest2d_cu_198c5ce24cuda3std3__45__cpo5crendE:
	.zero		1
	.type		_ZN51_INTERNAL_3bfe7fd5_20_UpSampleNearest2d_cu_198c5ce24cuda3std6ranges3__45__cpo5cdataE,@object
	.size		_ZN51_INTERNAL_3bfe7fd5_20_UpSampleNearest2d_cu_198c5ce24cuda3std6ranges3__45__cpo5cdataE,(_ZN51_INTERNAL_3bfe7fd5_20_UpSampleNearest2d_cu_198c5ce24cuda3std6ranges3__45__cpo3endE - _ZN51_INTERNAL_3bfe7fd5_20_UpSampleNearest2d_cu_198c5ce24cuda3std6ranges3__45__cpo5cdataE)
_ZN51_INTERNAL_3bfe7fd5_20_UpSampleNearest2d_cu_198c5ce24cuda3std6ranges3__45__cpo5cdataE:
	.zero		1
	.type		_ZN51_INTERNAL_3bfe7fd5_20_UpSampleNearest2d_cu_198c5ce24cuda3std6ranges3__45__cpo3endE,@object
	.size		_ZN51_INTERNAL_3bfe7fd5_20_UpSampleNearest2d_cu_198c5ce24cuda3std6ranges3__45__cpo3endE,(_ZN51_INTERNAL_3bfe7fd5_20_UpSampleNearest2d_cu_198c5ce24cuda3std3__419piecewise_constructE - _ZN51_INTERNAL_3bfe7fd5_20_UpSampleNearest2d_cu_198c5ce24cuda3std6ranges3__45__cpo3endE)
_ZN51_INTERNAL_3bfe7fd5_20_UpSampleNearest2d_cu_198c5ce24cuda3std6ranges3__45__cpo3endE:
	.zero		1
	.type		_ZN51_INTERNAL_3bfe7fd5_20_UpSampleNearest2d_cu_198c5ce24cuda3std3__419piecewise_constructE,@object
	.size		_ZN51_INTERNAL_3bfe7fd5_20_UpSampleNearest2d_cu_198c5ce24cuda3std3__419piecewise_constructE,(_ZN51_INTERNAL_3bfe7fd5_20_UpSampleNearest2d_cu_198c5ce24cuda3std6ranges3__45__cpo5ssizeE - _ZN51_INTERNAL_3bfe7fd5_20_UpSampleNearest2d_cu_198c5ce24cuda3std3__419piecewise_constructE)
_ZN51_INTERNAL_3bfe7fd5_20_UpSampleNearest2d_cu_198c5ce24cuda3std3__419piecewise_constructE:
	.zero		1
	.type		_ZN51_INTERNAL_3bfe7fd5_20_UpSampleNearest2d_cu_198c5ce24cuda3std6ranges3__45__cpo5ssizeE,@object
	.size		_ZN51_INTERNAL_3bfe7fd5_20_UpSampleNearest2d_cu_198c5ce24cuda3std6ranges3__45__cpo5ssizeE,(_ZN51_INTERNAL_3bfe7fd5_20_UpSampleNearest2d_cu_198c5ce24cuda3std3__45__cpo3endE - _ZN51_INTERNAL_3bfe7fd5_20_UpSampleNearest2d_cu_198c5ce24cuda3std6ranges3__45__cpo5ssizeE)
_ZN51_INTERNAL_3bfe7fd5_20_UpSampleNearest2d_cu_198c5ce24cuda3std6ranges3__45__cpo5ssizeE:
	.zero		1
	.type		_ZN51_INTERNAL_3bfe7fd5_20_UpSampleNearest2d_cu_198c5ce24cuda3std3__45__cpo3endE,@object
	.size		_ZN51_INTERNAL_3bfe7fd5_20_UpSampleNearest2d_cu_198c5ce24cuda3std3__45__cpo3endE,(_ZN51_INTERNAL_3bfe7fd5_20_UpSampleNearest2d_cu_198c5ce24cuda3std6ranges3__45__cpo4cendE - _ZN51_INTERNAL_3bfe7fd5_20_UpSampleNearest2d_cu_198c5ce24cuda3std3__45__cpo3endE)
_ZN51_INTERNAL_3bfe7fd5_20_UpSampleNearest2d_cu_198c5ce24cuda3std3__45__cpo3endE:
	.zero		1
	.type		_ZN51_INTERNAL_3bfe7fd5_20_UpSampleNearest2d_cu_198c5ce24cuda3std6ranges3__45__cpo4cendE,@object
	.size		_ZN51_INTERNAL_3bfe7fd5_20_UpSampleNearest2d_cu_198c5ce24cuda3std6ranges3__45__cpo4cendE,(_ZN51_INTERNAL_3bfe7fd5_20_UpSampleNearest2d_cu_198c5ce24cuda3std3__45__cpo4rendE - _ZN51_INTERNAL_3bfe7fd5_20_UpSampleNearest2d_cu_198c5ce24cuda3std6ranges3__45__cpo4cendE)
_ZN51_INTERNAL_3bfe7fd5_20_UpSampleNearest2d_cu_198c5ce24cuda3std6ranges3__45__cpo4cendE:
	.zero		1
	.type		_ZN51_INTERNAL_3bfe7fd5_20_UpSampleNearest2d_cu_198c5ce24cuda3std3__45__cpo4rendE,@object
	.size		_ZN51_INTERNAL_3bfe7fd5_20_UpSampleNearest2d_cu_198c5ce24cuda3std3__45__cpo4rendE,(_ZN51_INTERNAL_3bfe7fd5_20_UpSampleNearest2d_cu_198c5ce24cuda3std6ranges3__45__cpo4prevE - _ZN51_INTERNAL_3bfe7fd5_20_UpSampleNearest2d_cu_198c5ce24cuda3std3__45__cpo4rendE)
_ZN51_INTERNAL_3bfe7fd5_20_UpSampleNearest2d_cu_198c5ce24cuda3std3__45__cpo4rendE:
	.zero		1
	.type		_ZN51_INTERNAL_3bfe7fd5_20_UpSampleNearest2d_cu_198c5ce24cuda3std6ranges3__45__cpo4prevE,@object
	.size		_ZN51_INTERNAL_3bfe7fd5_20_UpSampleNearest2d_cu_198c5ce24cuda3std6ranges3__45__cpo4prevE,(_ZN51_INTERNAL_3bfe7fd5_20_UpSampleNearest2d_cu_198c5ce24cuda3std6ranges3__45__cpo9iter_moveE - _ZN51_INTERNAL_3bfe7fd5_20_UpSampleNearest2d_cu_198c5ce24cuda3std6ranges3__45__cpo4prevE)
_ZN51_INTERNAL_3bfe7fd5_20_UpSampleNearest2d_cu_198c5ce24cuda3std6ranges3__45__cpo4prevE:
	.zero		1
	.type		_ZN51_INTERNAL_3bfe7fd5_20_UpSampleNearest2d_cu_198c5ce24cuda3std6ranges3__45__cpo9iter_moveE,@object
	.size		_ZN51_INTERNAL_3bfe7fd5_20_UpSampleNearest2d_cu_198c5ce24cuda3std6ranges3__45__cpo9iter_moveE,(.L_13 - _ZN51_INTERNAL_3bfe7fd5_20_UpSampleNearest2d_cu_198c5ce24cuda3std6ranges3__45__cpo9iter_moveE)
_ZN51_INTERNAL_3bfe7fd5_20_UpSampleNearest2d_cu_198c5ce24cuda3std6ranges3__45__cpo9iter_moveE:
	.zero		1
.L_13:


//--------------------- .nv.constant0._ZN2at6native53_GLOBAL__N__3bfe7fd5_20_UpSampleNearest2d_cu_198c5ce237upsample_nearest2d_backward_out_frameIhlXadL_ZNS0_46nearest_neighbor_exact_bw_compute_source_indexEfiiEEEEvPKT_mmmmmmPS3_ff --------------------------
	.section	.nv.constant0._ZN2at6native53_GLOBAL__N__3bfe7fd5_20_UpSampleNearest2d_cu_198c5ce237upsample_nearest2d_backward_out_frameIhlXadL_ZNS0_46nearest_neighbor_exact_bw_compute_source_indexEfiiEEEEvPKT_mmmmmmPS3_ff,"a",@progbits
	.sectionflags	@""
	.align	4
.nv.constant0._ZN2at6native53_GLOBAL__N__3bfe7fd5_20_UpSampleNearest2d_cu_198c5ce237upsample_nearest2d_backward_out_frameIhlXadL_ZNS0_46nearest_neighbor_exact_bw_compute_source_indexEfiiEEEEvPKT_mmmmmmPS3_ff:
	.zero		968


//--------------------- .nv.constant0._ZN2at6native53_GLOBAL__N__3bfe7fd5_20_UpSampleNearest2d_cu_198c5ce237upsample_nearest2d_backward_out_frameIN3c108BFloat16EfXadL_ZNS0_46nearest_neighbor_exact_bw_compute_source_indexEfiiEEEEvPKT_mmmmmmPS5_ff --------------------------
	.section	.nv.constant0._ZN2at6native53_GLOBAL__N__3bfe7fd5_20_UpSampleNearest2d_cu_198c5ce237upsample_nearest2d_backward_out_frameIN3c108BFloat16EfXadL_ZNS0_46nearest_neighbor_exact_bw_compute_source_indexEfiiEEEEvPKT_mmmmmmPS5_ff,"a",@progbits
	.sectionflags	@""
	.align	4
.nv.constant0._ZN2at6native53_GLOBAL__N__3bfe7fd5_20_UpSampleNearest2d_cu_198c5ce237upsample_nearest2d_backward_out_frameIN3c108BFloat16EfXadL_ZNS0_46nearest_neighbor_exact_bw_compute_source_indexEfiiEEEEvPKT_mmmmmmPS5_ff:
	.zero		968


//--------------------- .nv.constant0._ZN2at6native53_GLOBAL__N__3bfe7fd5_20_UpSampleNearest2d_cu_198c5ce237upsample_nearest2d_backward_out_frameIN3c104HalfEfXadL_ZNS0_46nearest_neighbor_exact_bw_compute_source_indexEfiiEEEEvPKT_mmmmmmPS5_ff --------------------------
	.section	.nv.constant0._ZN2at6native53_GLOBAL__N__3bfe7fd5_20_UpSampleNearest2d_cu_198c5ce237upsample_nearest2d_backward_out_frameIN3c104HalfEfXadL_ZNS0_46nearest_neighbor_exact_bw_compute_source_indexEfiiEEEEvPKT_mmmmmmPS5_ff,"a",@progbits
	.sectionflags	@""
	.align	4
.nv.constant0._ZN2at6native53_GLOBAL__N__3bfe7fd5_20_UpSampleNearest2d_cu_198c5ce237upsample_nearest2d_backward_out_frameIN3c104HalfEfXadL_ZNS0_46nearest_neighbor_exact_bw_compute_source_indexEfiiEEEEvPKT_mmmmmmPS5_ff:
	.zero		968


//--------------------- .nv.constant0._ZN2at6native53_GLOBAL__N__3bfe7fd5_20_UpSampleNearest2d_cu_198c5ce237upsample_nearest2d_backward_out_frameIffXadL_ZNS0_46nearest_neighbor_exact_bw_compute_source_indexEfiiEEEEvPKT_mmmmmmPS3_ff --------------------------
	.section	.nv.constant0._ZN2at6native53_GLOBAL__N__3bfe7fd5_20_UpSampleNearest2d_cu_198c5ce237upsample_nearest2d_backward_out_frameIffXadL_ZNS0_46nearest_neighbor_exact_bw_compute_source_indexEfiiEEEEvPKT_mmmmmmPS3_ff,"a",@progbits
	.sectionflags	@""
	.align	4
.nv.constant0._ZN2at6native53_GLOBAL__N__3bfe7fd5_20_UpSampleNearest2d_cu_198c5ce237upsample_nearest2d_backward_out_frameIffXadL_ZNS0_46nearest_neighbor_exact_bw_compute_source_indexEfiiEEEEvPKT_mmmmmmPS3_ff:
	.zero		968


//--------------------- .nv.constant0._ZN2at6native53_GLOBAL__N__3bfe7fd5_20_UpSampleNearest2d_cu_198c5ce237upsample_nearest2d_backward_out_frameIddXadL_ZNS0_46nearest_neighbor_exact_bw_compute_source_indexEfiiEEEEvPKT_mmmmmmPS3_ff --------------------------
	.section	.nv.constant0._ZN2at6native53_GLOBAL__N__3bfe7fd5_20_UpSampleNearest2d_cu_198c5ce237upsample_nearest2d_backward_out_frameIddXadL_ZNS0_46nearest_neighbor_exact_bw_compute_source_indexEfiiEEEEvPKT_mmmmmmPS3_ff,"a",@progbits
	.sectionflags	@""
	.align	4
.nv.constant0._ZN2at6native53_GLOBAL__N__3bfe7fd5_20_UpSampleNearest2d_cu_198c5ce237upsample_nearest2d_backward_out_frameIddXadL_ZNS0_46nearest_neighbor_exact_bw_compute_source_indexEfiiEEEEvPKT_mmmmmmPS3_ff:
	.zero		968


//--------------------- .nv.constant0._ZN2at6native53_GLOBAL__N__3bfe7fd5_20_UpSampleNearest2d_cu_198c5ce242upsample_nearest2d_backward_nhwc_out_frameIhlXadL_ZNS0_46nearest_neighbor_exact_bw_compute_source_indexEfiiEEEEvPKT_PS3_mmmmmffm --------------------------
	.section	.nv.constant0._ZN2at6native53_GLOBAL__N__3bfe7fd5_20_UpSampleNearest2d_cu_198c5ce242upsample_nearest2d_backward_nhwc_out_frameIhlXadL_ZNS0_46nearest_neighbor_exact_bw_compute_source_indexEfiiEEEEvPKT_PS3_mmmmmffm,"a",@progbits
	.sectionflags	@""
	.align	4
.nv.constant0._ZN2at6native53_GLOBAL__N__3bfe7fd5_20_UpSampleNearest2d_cu_198c5ce242upsample_nearest2d_backward_nhwc_out_frameIhlXadL_ZNS0_46nearest_neighbor_exact_bw_compute_source_indexEfiiEEEEvPKT_PS3_mmmmmffm:
	.zero		968


//--------------------- .nv.constant0._ZN2at6native53_GLOBAL__N__3bfe7fd5_20_UpSampleNearest2d_cu_198c5ce242upsample_nearest2d_backward_nhwc_out_frameIN3c108BFloat16EfXadL_ZNS0_46nearest_neighbor_exact_bw_compute_source_indexEfiiEEEEvPKT_PS5_mmmmmffm --------------------------
	.section	.nv.constant0._ZN2at6native53_GLOBAL__N__3bfe7fd5_20_UpSampleNearest2d_cu_198c5ce242upsample_nearest2d_backward_nhwc_out_frameIN3c108BFloat16EfXadL_ZNS0_46nearest_neighbor_exact_bw_compute_source_indexEfiiEEEEvPKT_PS5_mmmmmffm,"a",@progbits
	.sectionflags	@""
	.align	4
.nv.constant0._ZN2at6native53_GLOBAL__N__3bfe7fd5_20_UpSampleNearest2d_cu_198c5ce242upsample_nearest2d_backward_nhwc_out_frameIN3c108BFloat16EfXadL_ZNS0_46nearest_neighbor_exact_bw_compute_source_indexEfiiEEEEvPKT_PS5_mmmmmffm:
	.zero		968


//--------------------- .nv.constant0._ZN2at6native53_GLOBAL__N__3bfe7fd5_20_UpSampleNearest2d_cu_198c5ce242upsample_nearest2d_backward_nhwc_out_frameIN3c104HalfEfXadL_ZNS0_46nearest_neighbor_exact_bw_compute_source_indexEfiiEEEEvPKT_PS5_mmmmmffm --------------------------
	.section	.nv.constant0._ZN2at6native53_GLOBAL__N__3bfe7fd5_20_UpSampleNearest2d_cu_198c5ce242upsample_nearest2d_backward_nhwc_out_frameIN3c104HalfEfXadL_ZNS0_46nearest_neighbor_exact_bw_compute_source_indexEfiiEEEEvPKT_PS5_mmmmmffm,"a",@progbits
	.sectionflags	@""
	.align	4
.nv.constant0._ZN2at6native53_GLOBAL__N__3bfe7fd5_20_UpSampleNearest2d_cu_198c5ce242upsample_nearest2d_backward_nhwc_out_frameIN3c104HalfEfXadL_ZNS0_46nearest_neighbor_exact_bw_compute_source_indexEfiiEEEEvPKT_PS5_mmmmmffm:
	.zero		968


//--------------------- .nv.constant0._ZN2at6native53_GLOBAL__N__3bfe7fd5_20_UpSampleNearest2d_cu_198c5ce242upsample_nearest2d_backward_nhwc_out_frameIffXadL_ZNS0_46nearest_neighbor_exact_bw_compute_source_indexEfiiEEEEvPKT_PS3_mmmmmffm --------------------------
	.section	.nv.constant0._ZN2at6native53_GLOBAL__N__3bfe7fd5_20_UpSampleNearest2d_cu_198c5ce242upsample_nearest2d_backward_nhwc_out_frameIffXadL_ZNS0_46nearest_neighbor_exact_bw_compute_source_indexEfiiEEEEvPKT_PS3_mmmmmffm,"a",@progbits
	.sectionflags	@""
	.align	4
.nv.constant0._ZN2at6native53_GLOBAL__N__3bfe7fd5_20_UpSampleNearest2d_cu_198c5ce242upsample_nearest2d_backward_nhwc_out_frameIffXadL_ZNS0_46nearest_neighbor_exact_bw_compute_source_indexEfiiEEEEvPKT_PS3_mmmmmffm:
	.zero		968


//--------------------- .nv.constant0._ZN2at6native53_GLOBAL__N__3bfe7fd5_20_UpSampleNearest2d_cu_198c5ce242upsample_nearest2d_backward_nhwc_out_frameIddXadL_ZNS0_46nearest_neighbor_exact_bw_compute_source_indexEfiiEEEEvPKT_PS3_mmmmmffm --------------------------
	.section	.nv.constant0._ZN2at6native53_GLOBAL__N__3bfe7fd5_20_UpSampleNearest2d_cu_198c5ce242upsample_nearest2d_backward_nhwc_out_frameIddXadL_ZNS0_46nearest_neighbor_exact_bw_compute_source_indexEfiiEEEEvPKT_PS3_mmmmmffm,"a",@progbits
	.sectionflags	@""
	.align	4
.nv.constant0._ZN2at6native53_GLOBAL__N__3bfe7fd5_20_UpSampleNearest2d_cu_198c5ce242upsample_nearest2d_backward_nhwc_out_frameIddXadL_ZNS0_46nearest_neighbor_exact_bw_compute_source_indexEfiiEEEEvPKT_PS3_mmmmmffm:
	.zero		968


//--------------------- .nv.constant0._ZN2at6native53_GLOBAL__N__3bfe7fd5_20_UpSampleNearest2d_cu_198c5ce237upsample_nearest2d_backward_out_frameIhlXadL_ZNS0_40nearest_neighbor_bw_compute_source_indexEfiiEEEEvPKT_mmmmmmPS3_ff --------------------------
	.section	.nv.constant0._ZN2at6native53_GLOBAL__N__3bfe7fd5_20_UpSampleNearest2d_cu_198c5ce237upsample_nearest2d_backward_out_frameIhlXadL_ZNS0_40nearest_neighbor_bw_compute_source_indexEfiiEEEEvPKT_mmmmmmPS3_ff,"a",@progbits
	.sectionflags	@""
	.align	4
.nv.constant0._ZN2at6native53_GLOBAL__N__3bfe7fd5_20_UpSampleNearest2d_cu_198c5ce237upsample_nearest2d_backward_out_frameIhlXadL_ZNS0_40nearest_neighbor_bw_compute_source_indexEfiiEEEEvPKT_mmmmmmPS3_ff:
	.zero		968


//--------------------- .nv.constant0._ZN2at6native53_GLOBAL__N__3bfe7fd5_20_UpSampleNearest2d_cu_198c5ce237upsample_nearest2d_backward_out_frameIN3c108BFloat16EfXadL_ZNS0_40nearest_neighbor_bw_compute_source_indexEfiiEEEEvPKT_mmmmmmPS5_ff --------------------------
	.section	.nv.constant0._ZN2at6native53_GLOBAL__N__3bfe7fd5_20_UpSampleNearest2d_cu_198c5ce237upsample_nearest2d_backward_out_frameIN3c108BFloat16EfXadL_ZNS0_40nearest_neighbor_bw_compute_source_indexEfiiEEEEvPKT_mmmmmmPS5_ff,"a",@progbits
	.sectionflags	@""
	.align	4
.nv.constant0._ZN2at6native53_GLOBAL__N__3bfe7fd5_20_UpSampleNearest2d_cu_198c5ce237upsample_nearest2d_backward_out_frameIN3c108BFloat16EfXadL_ZNS0_40nearest_neighbor_bw_compute_source_indexEfiiEEEEvPKT_mmmmmmPS5_ff:
	.zero		968


//--------------------- .nv.constant0._ZN2at6native53_GLOBAL__N__3bfe7fd5_20_UpSampleNearest2d_cu_198c5ce237upsample_nearest2d_backward_out_frameIN3c104HalfEfXadL_ZNS0_40nearest_neighbor_bw_compute_source_indexEfiiEEEEvPKT_mmmmmmPS5_ff --------------------------
	.section	.nv.constant0._ZN2at6native53_GLOBAL__N__3bfe7fd5_20_UpSampleNearest2d_cu_198c5ce237upsample_nearest2d_backward_out_frameIN3c104HalfEfXadL_ZNS0_40nearest_neighbor_bw_compute_source_indexEfiiEEEEvPKT_mmmmmmPS5_ff,"a",@progbits
	.sectionflags	@""
	.align	4
.nv.constant0._ZN2at6native53_GLOBAL__N__3bfe7fd5_20_UpSampleNearest2d_cu_198c5ce237upsample_nearest2d_backward_out_frameIN3c104HalfEfXadL_ZNS0_40nearest_neighbor_bw_compute_source_indexEfiiEEEEvPKT_mmmmmmPS5_ff:
	.zero		968


//--------------------- .nv.constant0._ZN2at6native53_GLOBAL__N__3bfe7fd5_20_UpSampleNearest2d_cu_198c5ce237upsample_nearest2d_backward_out_frameIffXadL_ZNS0_40nearest_neighbor_bw_compute_source_indexEfiiEEEEvPKT_mmmmmmPS3_ff --------------------------
	.section	.nv.constant0._ZN2at6native53_GLOBAL__N__3bfe7fd5_20_UpSampleNearest2d_cu_198c5ce237upsample_nearest2d_backward_out_frameIffXadL_ZNS0_40nearest_neighbor_bw_compute_source_indexEfiiEEEEvPKT_mmmmmmPS3_ff,"a",@progbits
	.sectionflags	@""
	.align	4
.nv.constant0._ZN2at6native53_GLOBAL__N__3bfe7fd5_20_UpSampleNearest2d_cu_198c5ce237upsample_nearest2d_backward_out_frameIffXadL_ZNS0_40nearest_neighbor_bw_compute_source_indexEfiiEEEEvPKT_mmmmmmPS3_ff:
	.zero		968


//--------------------- .nv.constant0._ZN2at6native53_GLOBAL__N__3bfe7fd5_20_UpSampleNearest2d_cu_198c5ce237upsample_nearest2d_backward_out_frameIddXadL_ZNS0_40nearest_neighbor_bw_compute_source_indexEfiiEEEEvPKT_mmmmmmPS3_ff --------------------------
	.section	.nv.constant0._ZN2at6native53_GLOBAL__N__3bfe7fd5_20_UpSampleNearest2d_cu_198c5ce237upsample_nearest2d_backward_out_frameIddXadL_ZNS0_40nearest_neighbor_bw_compute_source_indexEfiiEEEEvPKT_mmmmmmPS3_ff,"a",@progbits
	.sectionflags	@""
	.align	4
.nv.constant0._ZN2at6native53_GLOBAL__N__3bfe7fd5_20_UpSampleNearest2d_cu_198c5ce237upsample_nearest2d_backward_out_frameIddXadL_ZNS0_40nearest_neighbor_bw_compute_source_indexEfiiEEEEvPKT_mmmmmmPS3_ff:
	.zero		968


//--------------------- .nv.constant0._ZN2at6native53_GLOBAL__N__3bfe7fd5_20_UpSampleNearest2d_cu_198c5ce242upsample_nearest2d_backward_nhwc_out_frameIhlXadL_ZNS0_40nearest_neighbor_bw_compute_source_indexEfiiEEEEvPKT_PS3_mmmmmffm --------------------------
	.section	.nv.constant0._ZN2at6native53_GLOBAL__N__3bfe7fd5_20_UpSampleNearest2d_cu_198c5ce242upsample_nearest2d_backward_nhwc_out_frameIhlXadL_ZNS0_40nearest_neighbor_bw_compute_source_indexEfiiEEEEvPKT_PS3_mmmmmffm,"a",@progbits
	.sectionflags	@""
	.align	4
.nv.constant0._ZN2at6native53_GLOBAL__N__3bfe7fd5_20_UpSampleNearest2d_cu_198c5ce242upsample_nearest2d_backward_nhwc_out_frameIhlXadL_ZNS0_40nearest_neighbor_bw_compute_source_indexEfiiEEEEvPKT_PS3_mmmmmffm:
	.zero		968


//--------------------- .nv.constant0._ZN2at6native53_GLOBAL__N__3bfe7fd5_20_UpSampleNearest2d_cu_198c5ce242upsample_nearest2d_backward_nhwc_out_frameIN3c108BFloat16EfXadL_ZNS0_40nearest_neighbor_bw_compute_source_indexEfiiEEEEvPKT_PS5_mmmmmffm --------------------------
	.section	.nv.constant0._ZN2at6native53_GLOBAL__N__3bfe7fd5_20_UpSampleNearest2d_cu_198c5ce242upsample_nearest2d_backward_nhwc_out_frameIN3c108BFloat16EfXadL_ZNS0_40nearest_neighbor_bw_compute_source_indexEfiiEEEEvPKT_PS5_mmmmmffm,"a",@progbits
	.sectionflags	@""
	.align	4
.nv.constant0._ZN2at6native53_GLOBAL__N__3bfe7fd5_20_UpSampleNearest2d_cu_198c5ce242upsample_nearest2d_backward_nhwc_out_frameIN3c108BFloat16EfXadL_ZNS0_40nearest_neighbor_bw_compute_source_indexEfiiEEEEvPKT_PS5_mmmmmffm:
	.zero		968


//--------------------- .nv.constant0._ZN2at6native53_GLOBAL__N__3bfe7fd5_20_UpSampleNearest2d_cu_198c5ce242upsample_nearest2d_backward_nhwc_out_frameIN3c104HalfEfXadL_ZNS0_40nearest_neighbor_bw_compute_source_indexEfiiEEEEvPKT_PS5_mmmmmffm --------------------------
	.section	.nv.constant0._ZN2at6native53_GLOBAL__N__3bfe7fd5_20_UpSampleNearest2d_cu_198c5ce242upsample_nearest2d_backward_nhwc_out_frameIN3c104HalfEfXadL_ZNS0_40nearest_neighbor_bw_compute_source_indexEfiiEEEEvPKT_PS5_mmmmmffm,"a",@progbits
	.sectionflags	@""
	.align	4
.nv.constant0._ZN2at6native53_GLOBAL__N__3bfe7fd5_20_UpSampleNearest2d_cu_198c5ce242upsample_nearest2d_backward_nhwc_out_frameIN3c104HalfEfXadL_ZNS0_40nearest_neighbor_bw_compute_source_indexEfiiEEEEvPKT_PS5_mmmmmffm:
	.zero		968


//--------------------- .nv.constant0._ZN2at6native53_GLOBAL__N__3bfe7fd5_20_UpSampleNearest2d_cu_198c5ce242upsample_nearest2d_backward_nhwc_out_frameIffXadL_ZNS0_40nearest_neighbor_bw_compute_source_indexEfiiEEEEvPKT_PS3_mmmmmffm --------------------------
	.section	.nv.constant0._ZN2at6native53_GLOBAL__N__3bfe7fd5_20_UpSampleNearest2d_cu_198c5ce242upsample_nearest2d_backward_nhwc_out_frameIffXadL_ZNS0_40nearest_neighbor_bw_compute_source_indexEfiiEEEEvPKT_PS3_mmmmmffm,"a",@progbits
	.sectionflags	@""
	.align	4
.nv.constant0._ZN2at6native53_GLOBAL__N__3bfe7fd5_20_UpSampleNearest2d_cu_198c5ce242upsample_nearest2d_backward_nhwc_out_frameIffXadL_ZNS0_40nearest_neighbor_bw_compute_source_indexEfiiEEEEvPKT_PS3_mmmmmffm:
	.zero		968


//--------------------- .nv.constant0._ZN2at6native53_GLOBAL__N__3bfe7fd5_20_UpSampleNearest2d_cu_198c5ce242upsample_nearest2d_backward_nhwc_out_frameIddXadL_ZNS0_40nearest_neighbor_bw_compute_source_indexEfiiEEEEvPKT_PS3_mmmmmffm --------------------------
	.section	.nv.constant0._ZN2at6native53_GLOBAL__N__3bfe7fd5_20_UpSampleNearest2d_cu_198c5ce242upsample_nearest2d_backward_nhwc_out_frameIddXadL_ZNS0_40nearest_neighbor_bw_compute_source_indexEfiiEEEEvPKT_PS3_mmmmmffm,"a",@progbits
	.sectionflags	@""
	.align	4
.nv.constant0._ZN2at6native53_GLOBAL__N__3bfe7fd5_20_UpSampleNearest2d_cu_198c5ce242upsample_nearest2d_backward_nhwc_out_frameIddXadL_ZNS0_40nearest_neighbor_bw_compute_source_indexEfiiEEEEvPKT_PS3_mmmmmffm:
	.zero		968


//--------------------- .nv.constant0._ZN2at6native53_GLOBAL__N__3bfe7fd5_20_UpSampleNearest2d_cu_198c5ce228upsample_nearest2d_out_frameIhXadL_ZNS0_43nearest_neighbor_exact_compute_source_indexEfiiEEEEvPKT_PS3_mmmmmff --------------------------
	.section	.nv.constant0._ZN2at6native53_GLOBAL__N__3bfe7fd5_20_UpSampleNearest2d_cu_198c5ce228upsample_nearest2d_out_frameIhXadL_ZNS0_43nearest_neighbor_exact_compute_source_indexEfiiEEEEvPKT_PS3_mmmmmff,"a",@progbits
	.sectionflags	@""
	.align	4
.nv.constant0._ZN2at6native53_GLOBAL__N__3bfe7fd5_20_UpSampleNearest2d_cu_198c5ce228upsample_nearest2d_out_frameIhXadL_ZNS0_43nearest_neighbor_exact_compute_source_indexEfiiEEEEvPKT_PS3_mmmmmff:
	.zero		960


//--------------------- .nv.constant0._ZN2at6native53_GLOBAL__N__3bfe7fd5_20_UpSampleNearest2d_cu_198c5ce228upsample_nearest2d_out_frameIN3c108BFloat16EXadL_ZNS0_43nearest_neighbor_exact_compute_source_indexEfiiEEEEvPKT_PS5_mmmmmff --------------------------
	.section	.nv.constant0._ZN2at6native53_GLOBAL__N__3bfe7fd5_20_UpSampleNearest2d_cu_198c5ce228upsample_nearest2d_out_frameIN3c108BFloat16EXadL_ZNS0_43nearest_neighbor_exact_compute_source_indexEfiiEEEEvPKT_PS5_mmmmmff,"a",@progbits
	.sectionflags	@""
	.align	4
.nv.constant0._ZN2at6native53_GLOBAL__N__3bfe7fd5_20_UpSampleNearest2d_cu_198c5ce228upsample_nearest2d_out_frameIN3c108BFloat16EXadL_ZNS0_43nearest_neighbor_exact_compute_source_indexEfiiEEEEvPKT_PS5_mmmmmff:
	.zero		960


//--------------------- .nv.constant0._ZN2at6native53_GLOBAL__N__3bfe7fd5_20_UpSampleNearest2d_cu_198c5ce228upsample_nearest2d_out_frameIN3c104HalfEXadL_ZNS0_43nearest_neighbor_exact_compute_source_indexEfiiEEEEvPKT_PS5_mmmmmff --------------------------
	.section	.nv.constant0._ZN2at6native53_GLOBAL__N__3bfe7fd5_20_UpSampleNearest2d_cu_198c5ce228upsample_nearest2d_out_frameIN3c104HalfEXadL_ZNS0_43nearest_neighbor_exact_compute_source_indexEfiiEEEEvPKT_PS5_mmmmmff,"a",@progbits
	.sectionflags	@""
	.align	4
.nv.constant0._ZN2at6native53_GLOBAL__N__3bfe7fd5_20_UpSampleNearest2d_cu_198c5ce228upsample_nearest2d_out_frameIN3c104HalfEXadL_ZNS0_43nearest_neighbor_exact_compute_source_indexEfiiEEEEvPKT_PS5_mmmmmff:
	.zero		960


//--------------------- .nv.constant0._ZN2at6native53_GLOBAL__N__3bfe7fd5_20_UpSampleNearest2d_cu_198c5ce228upsample_nearest2d_out_frameIfXadL_ZNS0_43nearest_neighbor_exact_compute_source_indexEfiiEEEEvPKT_PS3_mmmmmff --------------------------
	.section	.nv.constant0._ZN2at6native53_GLOBAL__N__3bfe7fd5_20_UpSampleNearest2d_cu_198c5ce228upsample_nearest2d_out_frameIfXadL_ZNS0_43nearest_neighbor_exact_compute_source_indexEfiiEEEEvPKT_PS3_mmmmmff,"a",@progbits
	.sectionflags	@""
	.align	4
.nv.constant0._ZN2at6native53_GLOBAL__N__3bfe7fd5_20_UpSampleNearest2d_cu_198c5ce228upsample_nearest2d_out_frameIfXadL_ZNS0_43nearest_neighbor_exact_compute_source_indexEfiiEEEEvPKT_PS3_mmmmmff:
	.zero		960


//--------------------- .nv.constant0._ZN2at6native53_GLOBAL__N__3bfe7fd5_20_UpSampleNearest2d_cu_198c5ce228upsample_nearest2d_out_frameIdXadL_ZNS0_43nearest_neighbor_exact_compute_source_indexEfiiEEEEvPKT_PS3_mmmmmff --------------------------
	.section	.nv.constant0._ZN2at6native53_GLOBAL__N__3bfe7fd5_20_UpSampleNearest2d_cu_198c5ce228upsample_nearest2d_out_frameIdXadL_ZNS0_43nearest_neighbor_exact_compute_source_indexEfiiEEEEvPKT_PS3_mmmmmff,"a",@progbits
	.sectionflags	@""
	.align	4
.nv.constant0._ZN2at6native53_GLOBAL__N__3bfe7fd5_20_UpSampleNearest2d_cu_198c5ce228upsample_nearest2d_out_frameIdXadL_ZNS0_43nearest_neighbor_exact_compute_source_indexEfiiEEEEvPKT_PS3_mmmmmff:
	.zero		960


//--------------------- .nv.constant0._ZN2at6native53_GLOBAL__N__3bfe7fd5_20_UpSampleNearest2d_cu_198c5ce233upsample_nearest2d_nhwc_out_frameIhXadL_ZNS0_43nearest_neighbor_exact_compute_source_indexEfiiEEEEvPKT_PS3_mmmmmffm --------------------------
	.section	.nv.constant0._ZN2at6native53_GLOBAL__N__3bfe7fd5_20_UpSampleNearest2d_cu_198c5ce233upsample_nearest2d_nhwc_out_frameIhXadL_ZNS0_43nearest_neighbor_exact_compute_source_indexEfiiEEEEvPKT_PS3_mmmmmffm,"a",@progbits
	.sectionflags	@""
	.align	4
.nv.constant0._ZN2at6native53_GLOBAL__N__3bfe7fd5_20_UpSampleNearest2d_cu_198c5ce233upsample_nearest2d_nhwc_out_frameIhXadL_ZNS0_43nearest_neighbor_exact_compute_source_indexEfiiEEEEvPKT_PS3_mmmmmffm:
	.zero		968


//--------------------- .nv.constant0._ZN2at6native53_GLOBAL__N__3bfe7fd5_20_UpSampleNearest2d_cu_198c5ce233upsample_nearest2d_nhwc_out_frameIN3c108BFloat16EXadL_ZNS0_43nearest_neighbor_exact_compute_source_indexEfiiEEEEvPKT_PS5_mmmmmffm --------------------------
	.section	.nv.constant0._ZN2at6native53_GLOBAL__N__3bfe7fd5_20_UpSampleNearest2d_cu_198c5ce233upsample_nearest2d_nhwc_out_frameIN3c108BFloat16EXadL_ZNS0_43nearest_neighbor_exact_compute_source_indexEfiiEEEEvPKT_PS5_mmmmmffm,"a",@progbits
	.sectionflags	@""
	.align	4
.nv.constant0._ZN2at6native53_GLOBAL__N__3bfe7fd5_20_UpSampleNearest2d_cu_198c5ce233upsample_nearest2d_nhwc_out_frameIN3c108BFloat16EXadL_ZNS0_43nearest_neighbor_exact_compute_source_indexEfiiEEEEvPKT_PS5_mmmmmffm:
	.zero		968


//--------------------- .nv.constant0._ZN2at6native53_GLOBAL__N__3bfe7fd5_20_UpSampleNearest2d_cu_198c5ce233upsample_nearest2d_nhwc_out_frameIN3c104HalfEXadL_ZNS0_43nearest_neighbor_exact_compute_source_indexEfiiEEEEvPKT_PS5_mmmmmffm --------------------------
	.section	.nv.constant0._ZN2at6native53_GLOBAL__N__3bfe7fd5_20_UpSampleNearest2d_cu_198c5ce233upsample_nearest2d_nhwc_out_frameIN3c104HalfEXadL_ZNS0_43nearest_neighbor_exact_compute_source_indexEfiiEEEEvPKT_PS5_mmmmmffm,"a",@progbits
	.sectionflags	@""
	.align	4
.nv.constant0._ZN2at6native53_GLOBAL__N__3bfe7fd5_20_UpSampleNearest2d_cu_198c5ce233upsample_nearest2d_nhwc_out_frameIN3c104HalfEXadL_ZNS0_43nearest_neighbor_exact_compute_source_indexEfiiEEEEvPKT_PS5_mmmmmffm:
	.zero		968


//--------------------- .nv.constant0._ZN2at6native53_GLOBAL__N__3bfe7fd5_20_UpSampleNearest2d_cu_198c5ce233upsample_nearest2d_nhwc_out_frameIfXadL_ZNS0_43nearest_neighbor_exact_compute_source_indexEfiiEEEEvPKT_PS3_mmmmmffm --------------------------
	.section	.nv.constant0._ZN2at6native53_GLOBAL__N__3bfe7fd5_20_UpSampleNearest2d_cu_198c5ce233upsample_nearest2d_nhwc_out_frameIfXadL_ZNS0_43nearest_neighbor_exact_compute_source_indexEfiiEEEEvPKT_PS3_mmmmmffm,"a",@progbits
	.sectionflags	@""
	.align	4
.nv.constant0._ZN2at6native53_GLOBAL__N__3bfe7fd5_20_UpSampleNearest2d_cu_198c5ce233upsample_nearest2d_nhwc_out_frameIfXadL_ZNS0_43nearest_neighbor_exact_compute_source_indexEfiiEEEEvPKT_PS3_mmmmmffm:
	.zero		968


//--------------------- .nv.constant0._ZN2at6native53_GLOBAL__N__3bfe7fd5_20_UpSampleNearest2d_cu_198c5ce233upsample_nearest2d_nhwc_out_frameIdXadL_ZNS0_43nearest_neighbor_exact_compute_source_indexEfiiEEEEvPKT_PS3_mmmmmffm --------------------------
	.section	.nv.constant0._ZN2at6native53_GLOBAL__N__3bfe7fd5_20_UpSampleNearest2d_cu_198c5ce233upsample_nearest2d_nhwc_out_frameIdXadL_ZNS0_43nearest_neighbor_exact_compute_source_indexEfiiEEEEvPKT_PS3_mmmmmffm,"a",@progbits
	.sectionflags	@""
	.align	4
.nv.constant0._ZN2at6native53_GLOBAL__N__3bfe7fd5_20_UpSampleNearest2d_cu_198c5ce233upsample_nearest2d_nhwc_out_frameIdXadL_ZNS0_43nearest_neighbor_exact_compute_source_indexEfiiEEEEvPKT_PS3_mmmmmffm:
	.zero		968


//--------------------- .nv.constant0._ZN2at6native53_GLOBAL__N__3bfe7fd5_20_UpSampleNearest2d_cu_198c5ce228upsample_nearest2d_out_frameIhXadL_ZNS0_37nearest_neighbor_compute_source_indexEfiiEEEEvPKT_PS3_mmmmmff --------------------------
	.section	.nv.constant0._ZN2at6native53_GLOBAL__N__3bfe7fd5_20_UpSampleNearest2d_cu_198c5ce228upsample_nearest2d_out_frameIhXadL_ZNS0_37nearest_neighbor_compute_source_indexEfiiEEEEvPKT_PS3_mmmmmff,"a",@progbits
	.sectionflags	@""
	.align	4
.nv.constant0._ZN2at6native53_GLOBAL__N__3bfe7fd5_20_UpSampleNearest2d_cu_198c5ce228upsample_nearest2d_out_frameIhXadL_ZNS0_37nearest_neighbor_compute_source_indexEfiiEEEEvPKT_PS3_mmmmmff:
	.zero		960


//--------------------- .nv.constant0._ZN2at6native53_GLOBAL__N__3bfe7fd5_20_UpSampleNearest2d_cu_198c5ce228upsample_nearest2d_out_frameIN3c108BFloat16EXadL_ZNS0_37nearest_neighbor_compute_source_indexEfiiEEEEvPKT_PS5_mmmmmff --------------------------
	.section	.nv.constant0._ZN2at6native53_GLOBAL__N__3bfe7fd5_20_UpSampleNearest2d_cu_198c5ce228upsample_nearest2d_out_frameIN3c108BFloat16EXadL_ZNS0_37nearest_neighbor_compute_source_indexEfiiEEEEvPKT_PS5_mmmmmff,"a",@progbits
	.sectionflags	@""
	.align	4
.nv.constant0._ZN2at6native53_GLOBAL__N__3bfe7fd5_20_UpSampleNearest2d_cu_198c5ce228upsample_nearest2d_out_frameIN3c108BFloat16EXadL_ZNS0_37nearest_neighbor_compute_source_indexEfiiEEEEvPKT_PS5_mmmmmff:
	.zero		960


//--------------------- .nv.constant0._ZN2at6native53_GLOBAL__N__3bfe7fd5_20_UpSampleNearest2d_cu_198c5ce228upsample_nearest2d_out_frameIN3c104HalfEXadL_ZNS0_37nearest_neighbor_compute_source_indexEfiiEEEEvPKT_PS5_mmmmmff --------------------------
	.section	.nv.constant0._ZN2at6native53_GLOBAL__N__3bfe7fd5_20_UpSampleNearest2d_cu_198c5ce228upsample_nearest2d_out_frameIN3c104HalfEXadL_ZNS0_37nearest_neighbor_compute_source_indexEfiiEEEEvPKT_PS5_mmmmmff,"a",@progbits
	.sectionflags	@""
	.align	4
.nv.constant0._ZN2at6native53_GLOBAL__N__3bfe7fd5_20_UpSampleNearest2d_cu_198c5ce228upsample_nearest2d_out_frameIN3c104HalfEXadL_ZNS0_37nearest_neighbor_compute_source_indexEfiiEEEEvPKT_PS5_mmmmmff:
	.zero		960


//--------------------- .nv.constant0._ZN2at6native53_GLOBAL__N__3bfe7fd5_20_UpSampleNearest2d_cu_198c5ce228upsample_nearest2d_out_frameIfXadL_ZNS0_37nearest_neighbor_compute_source_indexEfiiEEEEvPKT_PS3_mmmmmff --------------------------
	.section	.nv.constant0._ZN2at6native53_GLOBAL__N__3bfe7fd5_20_UpSampleNearest2d_cu_198c5ce228upsample_nearest2d_out_frameIfXadL_ZNS0_37nearest_neighbor_compute_source_indexEfiiEEEEvPKT_PS3_mmmmmff,"a",@progbits
	.sectionflags	@""
	.align	4
.nv.constant0._ZN2at6native53_GLOBAL__N__3bfe7fd5_20_UpSampleNearest2d_cu_198c5ce228upsample_nearest2d_out_frameIfXadL_ZNS0_37nearest_neighbor_compute_source_indexEfiiEEEEvPKT_PS3_mmmmmff:
	.zero		960


//--------------------- .nv.constant0._ZN2at6native53_GLOBAL__N__3bfe7fd5_20_UpSampleNearest2d_cu_198c5ce228upsample_nearest2d_out_frameIdXadL_ZNS0_37nearest_neighbor_compute_source_indexEfiiEEEEvPKT_PS3_mmmmmff --------------------------
	.section	.nv.constant0._ZN2at6native53_GLOBAL__N__3bfe7fd5_20_UpSampleNearest2d_cu_198c5ce228upsample_nearest2d_out_frameIdXadL_ZNS0_37nearest_neighbor_compute_source_indexEfiiEEEEvPKT_PS3_mmmmmff,"a",@progbits
	.sectionflags	@""
	.align	4
.nv.constant0._ZN2at6native53_GLOBAL__N__3bfe7fd5_20_UpSampleNearest2d_cu_198c5ce228upsample_nearest2d_out_frameIdXadL_ZNS0_37nearest_neighbor_compute_source_indexEfiiEEEEvPKT_PS3_mmmmmff:
	.zero		960


//--------------------- .nv.constant0._ZN2at6native53_GLOBAL__N__3bfe7fd5_20_UpSampleNearest2d_cu_198c5ce233upsample_nearest2d_nhwc_out_frameIhXadL_ZNS0_37nearest_neighbor_compute_source_indexEfiiEEEEvPKT_PS3_mmmmmffm --------------------------
	.section	.nv.constant0._ZN2at6native53_GLOBAL__N__3bfe7fd5_20_UpSampleNearest2d_cu_198c5ce233upsample_nearest2d_nhwc_out_frameIhXadL_ZNS0_37nearest_neighbor_compute_source_indexEfiiEEEEvPKT_PS3_mmmmmffm,"a",@progbits
	.sectionflags	@""
	.align	4
.nv.constant0._ZN2at6native53_GLOBAL__N__3bfe7fd5_20_UpSampleNearest2d_cu_198c5ce233upsample_nearest2d_nhwc_out_frameIhXadL_ZNS0_37nearest_neighbor_compute_source_indexEfiiEEEEvPKT_PS3_mmmmmffm:
	.zero		968


//--------------------- .nv.constant0._ZN2at6native53_GLOBAL__N__3bfe7fd5_20_UpSampleNearest2d_cu_198c5ce233upsample_nearest2d_nhwc_out_frameIN3c108BFloat16EXadL_ZNS0_37nearest_neighbor_compute_source_indexEfiiEEEEvPKT_PS5_mmmmmffm --------------------------
	.section	.nv.constant0._ZN2at6native53_GLOBAL__N__3bfe7fd5_20_UpSampleNearest2d_cu_198c5ce233upsample_nearest2d_nhwc_out_frameIN3c108BFloat16EXadL_ZNS0_37nearest_neighbor_compute_source_indexEfiiEEEEvPKT_PS5_mmmmmffm,"a",@progbits
	.sectionflags	@""
	.align	4
.nv.constant0._ZN2at6native53_GLOBAL__N__3bfe7fd5_20_UpSampleNearest2d_cu_198c5ce233upsample_nearest2d_nhwc_out_frameIN3c108BFloat16EXadL_ZNS0_37nearest_neighbor_compute_source_indexEfiiEEEEvPKT_PS5_mmmmmffm:
	.zero		968


//--------------------- .nv.constant0._ZN2at6native53_GLOBAL__N__3bfe7fd5_20_UpSampleNearest2d_cu_198c5ce233upsample_nearest2d_nhwc_out_frameIN3c104HalfEXadL_ZNS0_37nearest_neighbor_compute_source_indexEfiiEEEEvPKT_PS5_mmmmmffm --------------------------
	.section	.nv.constant0._ZN2at6native53_GLOBAL__N__3bfe7fd5_20_UpSampleNearest2d_cu_198c5ce233upsample_nearest2d_nhwc_out_frameIN3c104HalfEXadL_ZNS0_37nearest_neighbor_compute_source_indexEfiiEEEEvPKT_PS5_mmmmmffm,"a",@progbits
	.sectionflags	@""
	.align	4
.nv.constant0._ZN2at6native53_GLOBAL__N__3bfe7fd5_20_UpSampleNearest2d_cu_198c5ce233upsample_nearest2d_nhwc_out_frameIN3c104HalfEXadL_ZNS0_37nearest_neighbor_compute_source_indexEfiiEEEEvPKT_PS5_mmmmmffm:
	.zero		968


//--------------------- .nv.constant0._ZN2at6native53_GLOBAL__N__3bfe7fd5_20_UpSampleNearest2d_cu_198c5ce233upsample_nearest2d_nhwc_out_frameIfXadL_ZNS0_37nearest_neighbor_compute_source_indexEfiiEEEEvPKT_PS3_mmmmmffm --------------------------
	.section	.nv.constant0._ZN2at6native53_GLOBAL__N__3bfe7fd5_20_UpSampleNearest2d_cu_198c5ce233upsample_nearest2d_nhwc_out_frameIfXadL_ZNS0_37nearest_neighbor_compute_source_indexEfiiEEEEvPKT_PS3_mmmmmffm,"a",@progbits
	.sectionflags	@""
	.align	4
.nv.constant0._ZN2at6native53_GLOBAL__N__3bfe7fd5_20_UpSampleNearest2d_cu_198c5ce233upsample_nearest2d_nhwc_out_frameIfXadL_ZNS0_37nearest_neighbor_compute_source_indexEfiiEEEEvPKT_PS3_mmmmmffm:
	.zero		968


//--------------------- .nv.constant0._ZN2at6native53_GLOBAL__N__3bfe7fd5_20_UpSampleNearest2d_cu_198c5ce233upsample_nearest2d_nhwc_out_frameIdXadL_ZNS0_37nearest_neighbor_compute_source_indexEfiiEEEEvPKT_PS3_mmmmmffm --------------------------
	.section	.nv.constant0._ZN2at6native53_GLOBAL__N__3bfe7fd5_20_UpSampleNearest2d_cu_198c5ce233upsample_nearest2d_nhwc_out_frameIdXadL_ZNS0_37nearest_neighbor_compute_source_indexEfiiEEEEvPKT_PS3_mmmmmffm,"a",@progbits
	.sectionflags	@""
	.align	4
.nv.constant0._ZN2at6native53_GLOBAL__N__3bfe7fd5_20_UpSampleNearest2d_cu_198c5ce233upsample_nearest2d_nhwc_out_frameIdXadL_ZNS0_37nearest_neighbor_compute_source_indexEfiiEEEEvPKT_PS3_mmmmmffm:
	.zero		968


//--------------------- SYMBOLS --------------------------

	.type		.nv.reservedSmem.offset0,@object
	.size		.nv.reservedSmem.offset0,0x4
